// auto-generated by cutlass_sweep.gemm — config: {"arch": "sm_100", "cluster_m": 1, "cluster_n": 2, "dtype": "nvfp4", "dtype_b": "nvfp4", "layout": "nt", "stages": 0, "tile_k": 128, "tile_m": 128, "tile_n": 256}
#include "cutlass/cutlass.h"
#include "cutlass/gemm/collective/collective_builder.hpp"
#include "cutlass/gemm/device/gemm_universal_adapter.h"
#include "cutlass/gemm/kernel/gemm_universal.hpp"
#include "cutlass/epilogue/collective/collective_builder.hpp"

using ElemA = cutlass::nv_float4_t<cutlass::float_e2m1_t>;
using ElemB = cutlass::nv_float4_t<cutlass::float_e2m1_t>;
using ElemCD = cutlass::bfloat16_t;
using Acc  = float;
using TileShape    = cute::Shape<cute::_128, cute::_256, cute::_128>;
using ClusterShape = cute::Shape<cute::_1, cute::_2, cute::_1>;

using CollectiveEpilogue = typename cutlass::epilogue::collective::CollectiveBuilder<
    cutlass::arch::Sm100, cutlass::arch::OpClassTensorOp,
    TileShape, ClusterShape,
    cutlass::epilogue::collective::EpilogueTileAuto,
    Acc, Acc,
    ElemCD, cutlass::layout::RowMajor, 128 / cutlass::sizeof_bits<ElemCD>::value,
    ElemCD, cutlass::layout::RowMajor, 128 / cutlass::sizeof_bits<ElemCD>::value,
    cutlass::epilogue::collective::EpilogueScheduleAuto
  >::CollectiveOp;

using CollectiveMainloop = typename cutlass::gemm::collective::CollectiveBuilder<
    cutlass::arch::Sm100, cutlass::arch::OpClassBlockScaledTensorOp,
    ElemA, cutlass::layout::RowMajor, 32,
    ElemB, cutlass::layout::ColumnMajor, 32,
    Acc,
    TileShape, ClusterShape,
    cutlass::gemm::collective::StageCountAutoCarveout<static_cast<int>(sizeof(typename CollectiveEpilogue::SharedStorage))>,
    cutlass::gemm::collective::KernelScheduleAuto
  >::CollectiveOp;

using GemmKernel = cutlass::gemm::kernel::GemmUniversal<
    cute::Shape<int,int,int,int>,
    CollectiveMainloop,
    CollectiveEpilogue
>;
using Gemm = cutlass::gemm::device::GemmUniversalAdapter<GemmKernel>;

// Force the device kernel symbol into the cubin without needing a host main.
auto* _anchor = &cutlass::device_kernel<GemmKernel>;


// ===== COMPILED SASS (sm_100a) =====

	.target	sm_100a

	.elftype	@"ET_EXEC"


//--------------------- .note.nv.tkinfo           --------------------------
	.section	.note.nv.tkinfo,"",@"SHT_NOTE"
	.sectionflags	@"SHF_NOTE_NV_TKINFO"
	.tkinfo
        /*0018*/ 	.word	0x00000002
        /*0030*/ 	.string	""
        /*0030*/ 	.string	"ptxas"
        /*0030*/ 	.string	"Cuda compilation tools, release 13.0, V13.0.88"
        /*0030*/ 	.string	"Build cuda_13.0.r13.0/compiler.36424714_0"
        /*0030*/ 	.string	"-arch sm_100a -m 64 "



//--------------------- .note.nv.cuinfo           --------------------------
	.section	.note.nv.cuinfo,"",@"SHT_NOTE"
	.sectionflags	@"SHF_NOTE_NV_CUINFO"
        /*0018*/ 	.short	0x0002
        /*001a*/ 	.short	0x0064
        /*001c*/ 	.short	0x0082
	.zero		2


//--------------------- .nv.info                  --------------------------
	.section	.nv.info,"",@"SHT_CUDA_INFO"
	.align	4


	//----- nvinfo : EIATTR_REGCOUNT
	.align		4
        /*0000*/ 	.byte	0x04, 0x2f
        /*0002*/ 	.short	(.L_19 - .L_18)
	.align		4
.L_18:
        /*0004*/ 	.word	index@(_ZN7cutlass13device_kernelINS_4gemm6kernel13GemmUniversalIN4cute5tupleIJiiiiEEENS1_10collective13CollectiveMmaINS1_46MainloopSm100TmaUmmaWarpSpecializedBlockScaledILi5ELi2ELi1ENS5_IJNS4_1CILi1EEENSA_ILi2EEESB_EEEEENS5_IJNSA_ILi128EEENSA_ILi256EEESF_EEENS5_IJNS_12float_e2m1_tENS_13float_ue4m3_tEEEENS5_IJNS5_IJlSB_lEEENS4_6LayoutINS5_IJNS5_IJNS5_IJNSA_ILi32EEENSA_ILi4EEEEEEiEEENS5_IJNS5_IJNSA_ILi16EEESO_EEEiEEENS5_IJSB_iEEEEEENS5_IJST_NS5_IJNS5_IJNSA_ILi0EEESB_EEENSA_ILi512EEEEEENS5_IJSW_iEEEEEEEEEEESK_S13_NS4_8TiledMMAINS4_8MMA_AtomIJNS4_17SM100_MMA_MXF4_SSISI_SI_fSJ_Li128ELi256ELi16ELNS4_4UMMA5MajorE0ELS18_0ELNS17_7ScaleInE0ELS19_0EEEEEENSM_INS5_IJSB_SB_SB_EEENS5_IJSW_SW_SW_EEEEENS5_IJNS4_10UnderscoreES1F_S1F_EEEEENS5_IJNS4_23SM90_TMA_LOAD_MULTICASTES1I_EEENS5_IJNS4_14ComposedLayoutINS4_7SwizzleILi2ELi4ELi3EEENS4_18smem_ptr_flag_bitsILi4EEENSM_INS5_IJNSA_ILi8EEESF_EEENS5_IJSF_SB_EEEEEEENSM_INS5_IJNS5_IJNS5_IJSP_SB_EEESS_EEESB_NS5_IJSB_SC_EEEEEENS5_IJNS5_IJNS5_IJSS_SY_EEESX_EEESW_NS5_IJSO_SY_EEEEEEEEEEEvNS4_8identityENS5_IJNS4_13SM90_TMA_LOADES25_EEENS5_IJS1T_NSM_INS5_IJNS5_IJNS5_IJSP_SC_EEESS_EEESB_S1W_EEENS5_IJS1Z_SW_NS5_IJSO_NSA_ILi1024EEEEEEEEEEEEEEvS24_EENS_8epilogue10collective18CollectiveEpilogueINS2G_23Sm100TmaWarpSpecializedILi4ELi2ELi64ELb1ELb0EEEJSH_NS5_IJNSM_ISF_SB_EENSM_INSA_ILi64EEESB_EEEEENS_10bfloat16_tESL_S2P_SL_NS2G_6fusion15FusionCallbacksIS2K_NS2Q_17LinearCombinationIS2P_fS2P_fLNS_15FloatRoundStyleE2EEESH_S2O_JEEENS4_5SM1004TMEM4LOAD26SM100_TMEM_LOAD_32dp32b64xES25_NS1K_INS1L_ILi3ELi4ELi3EEENS1N_ILi16EEENSM_INS5_IJS1P_S2M_EEENS5_IJS2M_SB_EEEEEEENS4_39AutoVectorizingCopyWithAssumedAlignmentILi128EEENS4_14SM90_TMA_STOREES35_S37_S37_EEEvvEEEEvNT_6ParamsE)
        /*0008*/ 	.word	0x000000ba


	//----- nvinfo : EIATTR_FRAME_SIZE
	.align		4
.L_19:
        /*000c*/ 	.byte	0x04, 0x11
        /*000e*/ 	.short	(.L_21 - .L_20)
	.align		4
.L_20:
        /*0010*/ 	.word	index@($__internal_2_$__cuda_sm10x_tcgen05_guardrail_trap_unallocated_columns_being_dealloced)
        /*0014*/ 	.word	0x00000000


	//----- nvinfo : EIATTR_FRAME_SIZE
	.align		4
.L_21:
        /*0018*/ 	.byte	0x04, 0x11
        /*001a*/ 	.short	(.L_23 - .L_22)
	.align		4
.L_22:
        /*001c*/ 	.word	index@($__internal_1_$__cuda_sm10x_tcgen05_guardrail_trap_phase_invalid_during_alloc)
        /*0020*/ 	.word	0x00000000


	//----- nvinfo : EIATTR_FRAME_SIZE
	.align		4
.L_23:
        /*0024*/ 	.byte	0x04, 0x11
        /*0026*/ 	.short	(.L_25 - .L_24)
	.align		4
.L_24:
        /*0028*/ 	.word	index@($__internal_0_$__cuda_sm10x_tcgen05_guardrail_trap_col_being_dealloced_not_returned_by_alloc)
        /*002c*/ 	.word	0x00000000


	//----- nvinfo : EIATTR_FRAME_SIZE
	.align		4
.L_25:
        /*0030*/ 	.byte	0x04, 0x11
        /*0032*/ 	.short	(.L_27 - .L_26)
	.align		4
.L_26:
        /*0034*/ 	.word	index@(_ZN7cutlass13device_kernelINS_4gemm6kernel13GemmUniversalIN4cute5tupleIJiiiiEEENS1_10collective13CollectiveMmaINS1_46MainloopSm100TmaUmmaWarpSpecializedBlockScaledILi5ELi2ELi1ENS5_IJNS4_1CILi1EEENSA_ILi2EEESB_EEEEENS5_IJNSA_ILi128EEENSA_ILi256EEESF_EEENS5_IJNS_12float_e2m1_tENS_13float_ue4m3_tEEEENS5_IJNS5_IJlSB_lEEENS4_6LayoutINS5_IJNS5_IJNS5_IJNSA_ILi32EEENSA_ILi4EEEEEEiEEENS5_IJNS5_IJNSA_ILi16EEESO_EEEiEEENS5_IJSB_iEEEEEENS5_IJST_NS5_IJNS5_IJNSA_ILi0EEESB_EEENSA_ILi512EEEEEENS5_IJSW_iEEEEEEEEEEESK_S13_NS4_8TiledMMAINS4_8MMA_AtomIJNS4_17SM100_MMA_MXF4_SSISI_SI_fSJ_Li128ELi256ELi16ELNS4_4UMMA5MajorE0ELS18_0ELNS17_7ScaleInE0ELS19_0EEEEEENSM_INS5_IJSB_SB_SB_EEENS5_IJSW_SW_SW_EEEEENS5_IJNS4_10UnderscoreES1F_S1F_EEEEENS5_IJNS4_23SM90_TMA_LOAD_MULTICASTES1I_EEENS5_IJNS4_14ComposedLayoutINS4_7SwizzleILi2ELi4ELi3EEENS4_18smem_ptr_flag_bitsILi4EEENSM_INS5_IJNSA_ILi8EEESF_EEENS5_IJSF_SB_EEEEEEENSM_INS5_IJNS5_IJNS5_IJSP_SB_EEESS_EEESB_NS5_IJSB_SC_EEEEEENS5_IJNS5_IJNS5_IJSS_SY_EEESX_EEESW_NS5_IJSO_SY_EEEEEEEEEEEvNS4_8identityENS5_IJNS4_13SM90_TMA_LOADES25_EEENS5_IJS1T_NSM_INS5_IJNS5_IJNS5_IJSP_SC_EEESS_EEESB_S1W_EEENS5_IJS1Z_SW_NS5_IJSO_NSA_ILi1024EEEEEEEEEEEEEEvS24_EENS_8epilogue10collective18CollectiveEpilogueINS2G_23Sm100TmaWarpSpecializedILi4ELi2ELi64ELb1ELb0EEEJSH_NS5_IJNSM_ISF_SB_EENSM_INSA_ILi64EEESB_EEEEENS_10bfloat16_tESL_S2P_SL_NS2G_6fusion15FusionCallbacksIS2K_NS2Q_17LinearCombinationIS2P_fS2P_fLNS_15FloatRoundStyleE2EEESH_S2O_JEEENS4_5SM1004TMEM4LOAD26SM100_TMEM_LOAD_32dp32b64xES25_NS1K_INS1L_ILi3ELi4ELi3EEENS1N_ILi16EEENSM_INS5_IJS1P_S2M_EEENS5_IJS2M_SB_EEEEEEENS4_39AutoVectorizingCopyWithAssumedAlignmentILi128EEENS4_14SM90_TMA_STOREES35_S37_S37_EEEvvEEEEvNT_6ParamsE)
        /*0038*/ 	.word	0x00000000


	//----- nvinfo : EIATTR_MIN_STACK_SIZE
	.align		4
.L_27:
        /*003c*/ 	.byte	0x04, 0x12
        /*003e*/ 	.short	(.L_29 - .L_28)
	.align		4
.L_28:
        /*0040*/ 	.word	index@(_ZN7cutlass13device_kernelINS_4gemm6kernel13GemmUniversalIN4cute5tupleIJiiiiEEENS1_10collective13CollectiveMmaINS1_46MainloopSm100TmaUmmaWarpSpecializedBlockScaledILi5ELi2ELi1ENS5_IJNS4_1CILi1EEENSA_ILi2EEESB_EEEEENS5_IJNSA_ILi128EEENSA_ILi256EEESF_EEENS5_IJNS_12float_e2m1_tENS_13float_ue4m3_tEEEENS5_IJNS5_IJlSB_lEEENS4_6LayoutINS5_IJNS5_IJNS5_IJNSA_ILi32EEENSA_ILi4EEEEEEiEEENS5_IJNS5_IJNSA_ILi16EEESO_EEEiEEENS5_IJSB_iEEEEEENS5_IJST_NS5_IJNS5_IJNSA_ILi0EEESB_EEENSA_ILi512EEEEEENS5_IJSW_iEEEEEEEEEEESK_S13_NS4_8TiledMMAINS4_8MMA_AtomIJNS4_17SM100_MMA_MXF4_SSISI_SI_fSJ_Li128ELi256ELi16ELNS4_4UMMA5MajorE0ELS18_0ELNS17_7ScaleInE0ELS19_0EEEEEENSM_INS5_IJSB_SB_SB_EEENS5_IJSW_SW_SW_EEEEENS5_IJNS4_10UnderscoreES1F_S1F_EEEEENS5_IJNS4_23SM90_TMA_LOAD_MULTICASTES1I_EEENS5_IJNS4_14ComposedLayoutINS4_7SwizzleILi2ELi4ELi3EEENS4_18smem_ptr_flag_bitsILi4EEENSM_INS5_IJNSA_ILi8EEESF_EEENS5_IJSF_SB_EEEEEEENSM_INS5_IJNS5_IJNS5_IJSP_SB_EEESS_EEESB_NS5_IJSB_SC_EEEEEENS5_IJNS5_IJNS5_IJSS_SY_EEESX_EEESW_NS5_IJSO_SY_EEEEEEEEEEEvNS4_8identityENS5_IJNS4_13SM90_TMA_LOADES25_EEENS5_IJS1T_NSM_INS5_IJNS5_IJNS5_IJSP_SC_EEESS_EEESB_S1W_EEENS5_IJS1Z_SW_NS5_IJSO_NSA_ILi1024EEEEEEEEEEEEEEvS24_EENS_8epilogue10collective18CollectiveEpilogueINS2G_23Sm100TmaWarpSpecializedILi4ELi2ELi64ELb1ELb0EEEJSH_NS5_IJNSM_ISF_SB_EENSM_INSA_ILi64EEESB_EEEEENS_10bfloat16_tESL_S2P_SL_NS2G_6fusion15FusionCallbacksIS2K_NS2Q_17LinearCombinationIS2P_fS2P_fLNS_15FloatRoundStyleE2EEESH_S2O_JEEENS4_5SM1004TMEM4LOAD26SM100_TMEM_LOAD_32dp32b64xES25_NS1K_INS1L_ILi3ELi4ELi3EEENS1N_ILi16EEENSM_INS5_IJS1P_S2M_EEENS5_IJS2M_SB_EEEEEEENS4_39AutoVectorizingCopyWithAssumedAlignmentILi128EEENS4_14SM90_TMA_STOREES35_S37_S37_EEEvvEEEEvNT_6ParamsE)
        /*0044*/ 	.word	0x00000000
.L_29:


//--------------------- .nv.compat                --------------------------
	.section	.nv.compat,"",@"SHT_CUDA_COMPAT_INFO"
	.align	4
        /*0000*/ 	.byte	0x02, 0x09, 0x01, 0x00, 0x02, 0x02, 0x02, 0x00, 0x02, 0x05, 0x05, 0x00, 0x03, 0x07, 0x01, 0x01
        /*0010*/ 	.byte	0x02, 0x03, 0x01, 0x00, 0x02, 0x06, 0x01, 0x00, 0x04, 0x0b, 0x08, 0x00, 0x09, 0x00, 0x00, 0x00
        /*0020*/ 	.byte	0x00, 0x00, 0x00, 0x00


//--------------------- .nv.info._ZN7cutlass13device_kernelINS_4gemm6kernel13GemmUniversalIN4cute5tupleIJiiiiEEENS1_10collective13CollectiveMmaINS1_46MainloopSm100TmaUmmaWarpSpecializedBlockScaledILi5ELi2ELi1ENS5_IJNS4_1CILi1EEENSA_ILi2EEESB_EEEEENS5_IJNSA_ILi128EEENSA_ILi256EEESF_EEENS5_IJNS_12float_e2m1_tENS_13float_ue4m3_tEEEENS5_IJNS5_IJlSB_lEEENS4_6LayoutINS5_IJNS5_IJNS5_IJNSA_ILi32EEENSA_ILi4EEEEEEiEEENS5_IJNS5_IJNSA_ILi16EEESO_EEEiEEENS5_IJSB_iEEEEEENS5_IJST_NS5_IJNS5_IJNSA_ILi0EEESB_EEENSA_ILi512EEEEEENS5_IJSW_iEEEEEEEEEEESK_S13_NS4_8TiledMMAINS4_8MMA_AtomIJNS4_17SM100_MMA_MXF4_SSISI_SI_fSJ_Li128ELi256ELi16ELNS4_4UMMA5MajorE0ELS18_0ELNS17_7ScaleInE0ELS19_0EEEEEENSM_INS5_IJSB_SB_SB_EEENS5_IJSW_SW_SW_EEEEENS5_IJNS4_10UnderscoreES1F_S1F_EEEEENS5_IJNS4_23SM90_TMA_LOAD_MULTICASTES1I_EEENS5_IJNS4_14ComposedLayoutINS4_7SwizzleILi2ELi4ELi3EEENS4_18smem_ptr_flag_bitsILi4EEENSM_INS5_IJNSA_ILi8EEESF_EEENS5_IJSF_SB_EEEEEEENSM_INS5_IJNS5_IJNS5_IJSP_SB_EEESS_EEESB_NS5_IJSB_SC_EEEEEENS5_IJNS5_IJNS5_IJSS_SY_EEESX_EEESW_NS5_IJSO_SY_EEEEEEEEEEEvNS4_8identityENS5_IJNS4_13SM90_TMA_LOADES25_EEENS5_IJS1T_NSM_INS5_IJNS5_IJNS5_IJSP_SC_EEESS_EEESB_S1W_EEENS5_IJS1Z_SW_NS5_IJSO_NSA_ILi1024EEEEEEEEEEEEEEvS24_EENS_8epilogue10collective18CollectiveEpilogueINS2G_23Sm100TmaWarpSpecializedILi4ELi2ELi64ELb1ELb0EEEJSH_NS5_IJNSM_ISF_SB_EENSM_INSA_ILi64EEESB_EEEEENS_10bfloat16_tESL_S2P_SL_NS2G_6fusion15FusionCallbacksIS2K_NS2Q_17LinearCombinationIS2P_fS2P_fLNS_15FloatRoundStyleE2EEESH_S2O_JEEENS4_5SM1004TMEM4LOAD26SM100_TMEM_LOAD_32dp32b64xES25_NS1K_INS1L_ILi3ELi4ELi3EEENS1N_ILi16EEENSM_INS5_IJS1P_S2M_EEENS5_IJS2M_SB_EEEEEEENS4_39AutoVectorizingCopyWithAssumedAlignmentILi128EEENS4_14SM90_TMA_STOREES35_S37_S37_EEEvvEEEEvNT_6ParamsE --------------------------
	.section	.nv.info._ZN7cutlass13device_kernelINS_4gemm6kernel13GemmUniversalIN4cute5tupleIJiiiiEEENS1_10collective13CollectiveMmaINS1_46MainloopSm100TmaUmmaWarpSpecializedBlockScaledILi5ELi2ELi1ENS5_IJNS4_1CILi1EEENSA_ILi2EEESB_EEEEENS5_IJNSA_ILi128EEENSA_ILi256EEESF_EEENS5_IJNS_12float_e2m1_tENS_13float_ue4m3_tEEEENS5_IJNS5_IJlSB_lEEENS4_6LayoutINS5_IJNS5_IJNS5_IJNSA_ILi32EEENSA_ILi4EEEEEEiEEENS5_IJNS5_IJNSA_ILi16EEESO_EEEiEEENS5_IJSB_iEEEEEENS5_IJST_NS5_IJNS5_IJNSA_ILi0EEESB_EEENSA_ILi512EEEEEENS5_IJSW_iEEEEEEEEEEESK_S13_NS4_8TiledMMAINS4_8MMA_AtomIJNS4_17SM100_MMA_MXF4_SSISI_SI_fSJ_Li128ELi256ELi16ELNS4_4UMMA5MajorE0ELS18_0ELNS17_7ScaleInE0ELS19_0EEEEEENSM_INS5_IJSB_SB_SB_EEENS5_IJSW_SW_SW_EEEEENS5_IJNS4_10UnderscoreES1F_S1F_EEEEENS5_IJNS4_23SM90_TMA_LOAD_MULTICASTES1I_EEENS5_IJNS4_14ComposedLayoutINS4_7SwizzleILi2ELi4ELi3EEENS4_18smem_ptr_flag_bitsILi4EEENSM_INS5_IJNSA_ILi8EEESF_EEENS5_IJSF_SB_EEEEEEENSM_INS5_IJNS5_IJNS5_IJSP_SB_EEESS_EEESB_NS5_IJSB_SC_EEEEEENS5_IJNS5_IJNS5_IJSS_SY_EEESX_EEESW_NS5_IJSO_SY_EEEEEEEEEEEvNS4_8identityENS5_IJNS4_13SM90_TMA_LOADES25_EEENS5_IJS1T_NSM_INS5_IJNS5_IJNS5_IJSP_SC_EEESS_EEESB_S1W_EEENS5_IJS1Z_SW_NS5_IJSO_NSA_ILi1024EEEEEEEEEEEEEEvS24_EENS_8epilogue10collective18CollectiveEpilogueINS2G_23Sm100TmaWarpSpecializedILi4ELi2ELi64ELb1ELb0EEEJSH_NS5_IJNSM_ISF_SB_EENSM_INSA_ILi64EEESB_EEEEENS_10bfloat16_tESL_S2P_SL_NS2G_6fusion15FusionCallbacksIS2K_NS2Q_17LinearCombinationIS2P_fS2P_fLNS_15FloatRoundStyleE2EEESH_S2O_JEEENS4_5SM1004TMEM4LOAD26SM100_TMEM_LOAD_32dp32b64xES25_NS1K_INS1L_ILi3ELi4ELi3EEENS1N_ILi16EEENSM_INS5_IJS1P_S2M_EEENS5_IJS2M_SB_EEEEEEENS4_39AutoVectorizingCopyWithAssumedAlignmentILi128EEENS4_14SM90_TMA_STOREES35_S37_S37_EEEvvEEEEvNT_6ParamsE,"",@"SHT_CUDA_INFO"
	.sectionflags	@""
	.align	4


	//----- nvinfo : EIATTR_CUDA_API_VERSION
	.align		4
        /*0000*/ 	.byte	0x04, 0x37
        /*0002*/ 	.short	(.L_31 - .L_30)
.L_30:
        /*0004*/ 	.word	0x00000082


	//----- nvinfo : EIATTR_KPARAM_INFO
	.align		4
.L_31:
        /*0008*/ 	.byte	0x04, 0x17
        /*000a*/ 	.short	(.L_33 - .L_32)
.L_32:
        /*000c*/ 	.word	0x00000000
        /*0010*/ 	.short	0x0000
        /*0012*/ 	.short	0x0000
        /*0014*/ 	.byte	0x00, 0xf0, 0x01, 0x30


	//----- nvinfo : EIATTR_AT_ENTRY_FRAGMENTS
	.align		4
.L_33:
        /*0018*/ 	.byte	0x04, 0x4f
        /*001a*/ 	.short	(.L_35 - .L_34)


	//   ....[0]....
.L_34:
        /*001c*/ 	.word	0x00000006


	//----- nvinfo : EIATTR_RESERVED_SMEM_USED
	.align		4
.L_35:
        /*0020*/ 	.byte	0x01, 0x41
	.zero		2


	//----- nvinfo : EIATTR_SPARSE_MMA_MASK
	.align		4
        /*0024*/ 	.byte	0x03, 0x50
        /*0026*/ 	.short	0x0000


	//----- nvinfo : EIATTR_TCGEN05_1CTA_USED
	.align		4
        /*0028*/ 	.byte	0x01, 0x51
	.zero		2


	//----- nvinfo : EIATTR_MAXREG_COUNT
	.align		4
        /*002c*/ 	.byte	0x03, 0x1b
        /*002e*/ 	.short	0x00ff


	//----- nvinfo : EIATTR_NUM_BARRIERS
	.align		4
        /*0030*/ 	.byte	0x02, 0x4c
        /*0032*/ 	.byte	0x07
	.zero		1


	//----- nvinfo : EIATTR_EXTERNS
	.align		4
        /*0034*/ 	.byte	0x04, 0x0f
        /*0036*/ 	.short	(.L_37 - .L_36)


	//   ....[0]....
	.align		4
.L_36:
        /*0038*/ 	.word	index@(__assertfail)


	//----- nvinfo : EIATTR_MERCURY_ISA_VERSION
	.align		4
.L_37:
        /*003c*/ 	.byte	0x03, 0x5f
        /*003e*/ 	.short	0x0101


	//----- nvinfo : EIATTR_INT_WARP_WIDE_INSTR_OFFSETS
	.align		4
        /*0040*/ 	.byte	0x04, 0x31
        /*0042*/ 	.short	(.L_39 - .L_38)


	//   ....[0]....
.L_38:
        /*0044*/ 	.word	0x00000d90


	//   ....[1]....
        /*0048*/ 	.word	0x00000e40


	//   ....[2]....
        /*004c*/ 	.word	0x00002410


	//   ....[3]....
        /*0050*/ 	.word	0x000042a0


	//   ....[4]....
        /*0054*/ 	.word	0x000042c0


	//   ....[5]....
        /*0058*/ 	.word	0x000042f0


	//   ....[6]....
        /*005c*/ 	.word	0x00004c30


	//   ....[7]....
        /*0060*/ 	.word	0x00004c80


	//   ....[8]....
        /*0064*/ 	.word	0x00004d90


	//   ....[9]....
        /*0068*/ 	.word	0x00004e90


	//   ....[10]....
        /*006c*/ 	.word	0x00004f10


	//   ....[11]....
        /*0070*/ 	.word	0x00005020


	//   ....[12]....
        /*0074*/ 	.word	0x00005100


	//   ....[13]....
        /*0078*/ 	.word	0x000051f0


	//----- nvinfo : EIATTR_COOP_GROUP_MASK_REGIDS
	.align		4
.L_39:
        /*007c*/ 	.byte	0x04, 0x29
        /*007e*/ 	.short	(.L_41 - .L_40)


	//   ....[0]....
.L_40:
        /*0080*/ 	.word	0xffffffff


	//   ....[1]....
        /*0084*/ 	.word	0xffffffff


	//   ....[2]....
        /*0088*/ 	.word	0xffffffff


	//   ....[3]....
        /*008c*/ 	.word	0xffffffff


	//   ....[4]....
        /*0090*/ 	.word	0xffffffff


	//   ....[5]....
        /*0094*/ 	.word	0xffffffff


	//   ....[6]....
        /*0098*/ 	.word	0xffffffff


	//   ....[7]....
        /*009c*/ 	.word	0xffffffff


	//   ....[8]....
        /*00a0*/ 	.word	0xffffffff


	//   ....[9]....
        /*00a4*/ 	.word	0xffffffff


	//   ....[10]....
        /*00a8*/ 	.word	0xffffffff


	//   ....[11]....
        /*00ac*/ 	.word	0xffffffff


	//   ....[12]....
        /*00b0*/ 	.word	0xffffffff


	//   ....[13]....
        /*00b4*/ 	.word	0xffffffff


	//----- nvinfo : EIATTR_COOP_GROUP_INSTR_OFFSETS
	.align		4
.L_41:
        /*00b8*/ 	.byte	0x04, 0x28
        /*00ba*/ 	.short	(.L_43 - .L_42)


	//   ....[0]....
.L_42:
        /*00bc*/ 	.word	0x00000090


	//   ....[1]....
        /*00c0*/ 	.word	0x00000530


	//   ....[2]....
        /*00c4*/ 	.word	0x00000700


	//   ....[3]....
        /*00c8*/ 	.word	0x000008a0


	//   ....[4]....
        /*00cc*/ 	.word	0x000009a0


	//   ....[5]....
        /*00d0*/ 	.word	0x00000b10


	//   ....[6]....
        /*00d4*/ 	.word	0x00000c50


	//   ....[7]....
        /*00d8*/ 	.word	0x00000ec0


	//   ....[8]....
        /*00dc*/ 	.word	0x000022f0


	//   ....[9]....
        /*00e0*/ 	.word	0x00003170


	//   ....[10]....
        /*00e4*/ 	.word	0x00003380


	//   ....[11]....
        /*00e8*/ 	.word	0x000033b0


	//   ....[12]....
        /*00ec*/ 	.word	0x00004180


	//   ....[13]....
        /*00f0*/ 	.word	0x000043b0


	//----- nvinfo : EIATTR_VRC_CTA_INIT_COUNT
	.align		4
.L_43:
        /*00f4*/ 	.byte	0x02, 0x4a
        /*00f6*/ 	.byte	0x80
	.zero		1


	//----- nvinfo : EIATTR_SYSCALL_OFFSETS
	.align		4
        /*00f8*/ 	.byte	0x04, 0x46
        /*00fa*/ 	.short	(.L_45 - .L_44)


	//   ....[0]....
.L_44:
        /*00fc*/ 	.word	0x00005de0


	//   ....[1]....
        /*0100*/ 	.word	0x00005ed0


	//   ....[2]....
        /*0104*/ 	.word	0x00006870


	//   ....[3]....
        /*0108*/ 	.word	0x00007d50


	//   ....[4]....
        /*010c*/ 	.word	0x000091b0


	//   ....[5]....
        /*0110*/ 	.word	0x0000a5f0


	//----- nvinfo : EIATTR_MBARRIER_INSTR_OFFSETS
	.align		4
.L_45:
        /*0114*/ 	.byte	0x04, 0x39
        /*0116*/ 	.short	(.L_47 - .L_46)


	//   ....[0]....
.L_46:
        /*0118*/ 	.word	0x00000650
        /*011c*/ 	.word	0x000000ff
        /*0120*/ 	.word	0x00000000
        /*0124*/ 	.short	0x0100
        /*0126*/ 	.byte	0x06
	.zero		1


	//   ....[1]....
        /*0128*/ 	.word	0x00000660
        /*012c*/ 	.word	0x000000ff
        /*0130*/ 	.word	0x00000028
        /*0134*/ 	.short	0x0100
        /*0136*/ 	.byte	0x06
	.zero		1


	//   ....[2]....
        /*0138*/ 	.word	0x00000670
        /*013c*/ 	.word	0x000000ff
        /*0140*/ 	.word	0x00000008
        /*0144*/ 	.short	0x0100
        /*0146*/ 	.byte	0x06
	.zero		1


	//   ....[3]....
        /*0148*/ 	.word	0x00000680
        /*014c*/ 	.word	0x000000ff
        /*0150*/ 	.word	0x00000030
        /*0154*/ 	.short	0x0100
        /*0156*/ 	.byte	0x06
	.zero		1


	//   ....[4]....
        /*0158*/ 	.word	0x00000690
        /*015c*/ 	.word	0x000000ff
        /*0160*/ 	.word	0x00000010
        /*0164*/ 	.short	0x0100
        /*0166*/ 	.byte	0x06
	.zero		1


	//   ....[5]....
        /*0168*/ 	.word	0x000006a0
        /*016c*/ 	.word	0x000000ff
        /*0170*/ 	.word	0x00000038
        /*0174*/ 	.short	0x0100
        /*0176*/ 	.byte	0x06
	.zero		1


	//   ....[6]....
        /*0178*/ 	.word	0x000006b0
        /*017c*/ 	.word	0x000000ff
        /*0180*/ 	.word	0x00000018
        /*0184*/ 	.short	0x0100
        /*0186*/ 	.byte	0x06
	.zero		1


	//   ....[7]....
        /*0188*/ 	.word	0x000006c0
        /*018c*/ 	.word	0x000000ff
        /*0190*/ 	.word	0x00000040
        /*0194*/ 	.short	0x0100
        /*0196*/ 	.byte	0x06
	.zero		1


	//   ....[8]....
        /*0198*/ 	.word	0x000006d0
        /*019c*/ 	.word	0x000000ff
        /*01a0*/ 	.word	0x00000020
        /*01a4*/ 	.short	0x0100
        /*01a6*/ 	.byte	0x06
	.zero		1


	//   ....[9]....
        /*01a8*/ 	.word	0x000006e0
        /*01ac*/ 	.word	0x000000ff
        /*01b0*/ 	.word	0x00000048
        /*01b4*/ 	.short	0x0100
        /*01b6*/ 	.byte	0x06
	.zero		1


	//   ....[10]....
        /*01b8*/ 	.word	0x00000810
        /*01bc*/ 	.word	0x000000ff
        /*01c0*/ 	.word	0x00000050
        /*01c4*/ 	.short	0x0100
        /*01c6*/ 	.byte	0x06
	.zero		1


	//   ....[11]....
        /*01c8*/ 	.word	0x00000820
        /*01cc*/ 	.word	0x000000ff
        /*01d0*/ 	.word	0x00000070
        /*01d4*/ 	.short	0x0100
        /*01d6*/ 	.byte	0x06
	.zero		1


	//   ....[12]....
        /*01d8*/ 	.word	0x00000830
        /*01dc*/ 	.word	0x000000ff
        /*01e0*/ 	.word	0x00000058
        /*01e4*/ 	.short	0x0100
        /*01e6*/ 	.byte	0x06
	.zero		1


	//   ....[13]....
        /*01e8*/ 	.word	0x00000840
        /*01ec*/ 	.word	0x000000ff
        /*01f0*/ 	.word	0x00000078
        /*01f4*/ 	.short	0x0100
        /*01f6*/ 	.byte	0x06
	.zero		1


	//   ....[14]....
        /*01f8*/ 	.word	0x00000850
        /*01fc*/ 	.word	0x000000ff
        /*0200*/ 	.word	0x00000060
        /*0204*/ 	.short	0x0100
        /*0206*/ 	.byte	0x06
	.zero		1


	//   ....[15]....
        /*0208*/ 	.word	0x00000860
        /*020c*/ 	.word	0x000000ff
        /*0210*/ 	.word	0x00000080
        /*0214*/ 	.short	0x0100
        /*0216*/ 	.byte	0x06
	.zero		1


	//   ....[16]....
        /*0218*/ 	.word	0x00000870
        /*021c*/ 	.word	0x000000ff
        /*0220*/ 	.word	0x00000068
        /*0224*/ 	.short	0x0100
        /*0226*/ 	.byte	0x06
	.zero		1


	//   ....[17]....
        /*0228*/ 	.word	0x00000880
        /*022c*/ 	.word	0x000000ff
        /*0230*/ 	.word	0x00000088
        /*0234*/ 	.short	0x0100
        /*0236*/ 	.byte	0x06
	.zero		1


	//   ....[18]....
        /*0238*/ 	.word	0x00000970
        /*023c*/ 	.word	0x000000ff
        /*0240*/ 	.word	0x00000090
        /*0244*/ 	.short	0x0100
        /*0246*/ 	.byte	0x05
	.zero		1


	//   ....[19]....
        /*0248*/ 	.word	0x00000980
        /*024c*/ 	.word	0x000000ff
        /*0250*/ 	.word	0x00000098
        /*0254*/ 	.short	0x0100
        /*0256*/ 	.byte	0x05
	.zero		1


	//   ....[20]....
        /*0258*/ 	.word	0x00000ac0
        /*025c*/ 	.word	0x000000ff
        /*0260*/ 	.word	0x000000a0
        /*0264*/ 	.short	0x0100
        /*0266*/ 	.byte	0x05
	.zero		1


	//   ....[21]....
        /*0268*/ 	.word	0x00000ad0
        /*026c*/ 	.word	0x000000ff
        /*0270*/ 	.word	0x000000b0
        /*0274*/ 	.short	0x0100
        /*0276*/ 	.byte	0x05
	.zero		1


	//   ....[22]....
        /*0278*/ 	.word	0x00000ae0
        /*027c*/ 	.word	0x000000ff
        /*0280*/ 	.word	0x000000a8
        /*0284*/ 	.short	0x0100
        /*0286*/ 	.byte	0x05
	.zero		1


	//   ....[23]....
        /*0288*/ 	.word	0x00000af0
        /*028c*/ 	.word	0x000000ff
        /*0290*/ 	.word	0x000000b8
        /*0294*/ 	.short	0x0100
        /*0296*/ 	.byte	0x05
	.zero		1


	//   ....[24]....
        /*0298*/ 	.word	0x00000c20
        /*029c*/ 	.word	0x000000ff
        /*02a0*/ 	.word	0x000000c0
        /*02a4*/ 	.short	0x0100
        /*02a6*/ 	.byte	0x06
	.zero		1


	//   ....[25]....
        /*02a8*/ 	.word	0x00000c30
        /*02ac*/ 	.word	0x000000ff
        /*02b0*/ 	.word	0x000000c8
        /*02b4*/ 	.short	0x0100
        /*02b6*/ 	.byte	0x06
	.zero		1


	//   ....[26]....
        /*02b8*/ 	.word	0x00000d40
        /*02bc*/ 	.word	0x000000ff
        /*02c0*/ 	.word	0x000000d0
        /*02c4*/ 	.short	0x0100
        /*02c6*/ 	.byte	0x05
	.zero		1


	//   ....[27]....
        /*02c8*/ 	.word	0x00000d50
        /*02cc*/ 	.word	0x000000ff
        /*02d0*/ 	.word	0x000000e0
        /*02d4*/ 	.short	0x0100
        /*02d6*/ 	.byte	0x05
	.zero		1


	//   ....[28]....
        /*02d8*/ 	.word	0x00000d60
        /*02dc*/ 	.word	0x000000ff
        /*02e0*/ 	.word	0x000000d8
        /*02e4*/ 	.short	0x0100
        /*02e6*/ 	.byte	0x05
	.zero		1


	//   ....[29]....
        /*02e8*/ 	.word	0x00000d70
        /*02ec*/ 	.word	0x000000ff
        /*02f0*/ 	.word	0x000000e8
        /*02f4*/ 	.short	0x0100
        /*02f6*/ 	.byte	0x05
	.zero		1


	//   ....[30]....
        /*02f8*/ 	.word	0x00000e70
        /*02fc*/ 	.word	0x000000ff
        /*0300*/ 	.word	0x000000f0
        /*0304*/ 	.short	0x0100
        /*0306*/ 	.byte	0x04
	.zero		1


	//   ....[31]....
        /*0308*/ 	.word	0x000018b0
        /*030c*/ 	.word	0x00000002
        /*0310*/ 	.word	0x000000e0
        /*0314*/ 	.short	0x010a
        /*0316*/ 	.byte	0xff
	.zero		1


	//   ....[32]....
        /*0318*/ 	.word	0x000018d0
        /*031c*/ 	.word	0x00000002
        /*0320*/ 	.word	0x000000d0
        /*0324*/ 	.short	0x0101
        /*0326*/ 	.byte	0xff
	.zero		1


	//   ....[33]....
        /*0328*/ 	.word	0x000019a0
        /*032c*/ 	.word	0x000000ff
        /*0330*/ 	.word	0x00000028
        /*0334*/ 	.short	0x010a
        /*0336*/ 	.byte	0x08
	.zero		1


	//   ....[34]....
        /*0338*/ 	.word	0x00001a40
        /*033c*/ 	.word	0x000000ff
        /*0340*/ 	.word	0x00000028
        /*0344*/ 	.short	0x010a
        /*0346*/ 	.byte	0x21
	.zero		1


	//   ....[35]....
        /*0348*/ 	.word	0x00001b80
        /*034c*/ 	.word	0x000000ff
        /*0350*/ 	.word	0x00000028
        /*0354*/ 	.short	0x010a
        /*0356*/ 	.byte	0x08
	.zero		1


	//   ....[36]....
        /*0358*/ 	.word	0x00001e60
        /*035c*/ 	.word	0x000000ff
        /*0360*/ 	.word	0x00000098
        /*0364*/ 	.short	0x0101
        /*0366*/ 	.byte	0x07
	.zero		1


	//   ....[37]....
        /*0368*/ 	.word	0x00001e80
        /*036c*/ 	.word	0x000000ff
        /*0370*/ 	.word	0x00000028
        /*0374*/ 	.short	0x010a
        /*0376*/ 	.byte	0x08
	.zero		1


	//   ....[38]....
        /*0378*/ 	.word	0x00001f00
        /*037c*/ 	.word	0x000000ff
        /*0380*/ 	.word	0x00000028
        /*0384*/ 	.short	0x010a
        /*0386*/ 	.byte	0x21
	.zero		1


	//   ....[39]....
        /*0388*/ 	.word	0x00002040
        /*038c*/ 	.word	0x000000ff
        /*0390*/ 	.word	0x00000028
        /*0394*/ 	.short	0x010a
        /*0396*/ 	.byte	0x08
	.zero		1


	//   ....[40]....
        /*0398*/ 	.word	0x00002320
        /*039c*/ 	.word	0x00000002
        /*03a0*/ 	.word	0x000000a0
        /*03a4*/ 	.short	0x010a
        /*03a6*/ 	.byte	0xff
	.zero		1


	//   ....[41]....
        /*03a8*/ 	.word	0x000023e0
        /*03ac*/ 	.word	0x00000002
        /*03b0*/ 	.word	0x00000000
        /*03b4*/ 	.short	0x0101
        /*03b6*/ 	.byte	0xff
	.zero		1


	//   ....[42]....
        /*03b8*/ 	.word	0x00002950
        /*03bc*/ 	.word	0x000000ff
        /*03c0*/ 	.word	0x00000000
        /*03c4*/ 	.short	0x010a
        /*03c6*/ 	.byte	0x04
	.zero		1


	//   ....[43]....
        /*03c8*/ 	.word	0x000029e0
        /*03cc*/ 	.word	0x000000ff
        /*03d0*/ 	.word	0x00000000
        /*03d4*/ 	.short	0x010a
        /*03d6*/ 	.byte	0x04
	.zero		1


	//   ....[44]....
        /*03d8*/ 	.word	0x00002a70
        /*03dc*/ 	.word	0x000000ff
        /*03e0*/ 	.word	0x00000000
        /*03e4*/ 	.short	0x010a
        /*03e6*/ 	.byte	0x04
	.zero		1


	//   ....[45]....
        /*03e8*/ 	.word	0x00002b00
        /*03ec*/ 	.word	0x000000ff
        /*03f0*/ 	.word	0x00000000
        /*03f4*/ 	.short	0x010a
        /*03f6*/ 	.byte	0x04
	.zero		1


	//   ....[46]....
        /*03f8*/ 	.word	0x00002ba0
        /*03fc*/ 	.word	0x00000000
        /*0400*/ 	.word	0x00000000
        /*0404*/ 	.short	0x010a
        /*0406*/ 	.byte	0xff
	.zero		1


	//   ....[47]....
        /*0408*/ 	.word	0x00002cd0
        /*040c*/ 	.word	0x00000000
        /*0410*/ 	.word	0x000000d0
        /*0414*/ 	.short	0x010a
        /*0416*/ 	.byte	0xff
	.zero		1


	//   ....[48]....
        /*0418*/ 	.word	0x00002d40
        /*041c*/ 	.word	0x00000004
        /*0420*/ 	.word	0x00000000
        /*0424*/ 	.short	0x0101
        /*0426*/ 	.byte	0xff
	.zero		1


	//   ....[49]....
        /*0428*/ 	.word	0x00002d60
        /*042c*/ 	.word	0x000000ff
        /*0430*/ 	.word	0x000000b0
        /*0434*/ 	.short	0x010a
        /*0436*/ 	.byte	0x05
	.zero		1


	//   ....[50]....
        /*0438*/ 	.word	0x00002e80
        /*043c*/ 	.word	0x00000000
        /*0440*/ 	.word	0x000000a0
        /*0444*/ 	.short	0x010a
        /*0446*/ 	.byte	0xff
	.zero		1


	//   ....[51]....
        /*0448*/ 	.word	0x00002f80
        /*044c*/ 	.word	0x00000000
        /*0450*/ 	.word	0x00000000
        /*0454*/ 	.short	0x0101
        /*0456*/ 	.byte	0xff
	.zero		1


	//   ....[52]....
        /*0458*/ 	.word	0x00003010
        /*045c*/ 	.word	0x000000ff
        /*0460*/ 	.word	0x000000b0
        /*0464*/ 	.short	0x0106
        /*0466*/ 	.byte	0x05
	.zero		1


	//   ....[53]....
        /*0468*/ 	.word	0x00003030
        /*046c*/ 	.word	0x000000ff
        /*0470*/ 	.word	0x000000b0
        /*0474*/ 	.short	0x010a
        /*0476*/ 	.byte	0x05
	.zero		1


	//   ....[54]....
        /*0478*/ 	.word	0x000030c0
        /*047c*/ 	.word	0x000000ff
        /*0480*/ 	.word	0x000000b0
        /*0484*/ 	.short	0x0106
        /*0486*/ 	.byte	0x04
	.zero		1


	//   ....[55]....
        /*0488*/ 	.word	0x00003100
        /*048c*/ 	.word	0x00000000
        /*0490*/ 	.word	0x000000b0
        /*0494*/ 	.short	0x010a
        /*0496*/ 	.byte	0xff
	.zero		1


	//   ....[56]....
        /*0498*/ 	.word	0x00003790
        /*049c*/ 	.word	0x00000002
        /*04a0*/ 	.word	0x000000a0
        /*04a4*/ 	.short	0x010a
        /*04a6*/ 	.byte	0xff
	.zero		1


	//   ....[57]....
        /*04a8*/ 	.word	0x000038a0
        /*04ac*/ 	.word	0x00000002
        /*04b0*/ 	.word	0x00000000
        /*04b4*/ 	.short	0x0101
        /*04b6*/ 	.byte	0xff
	.zero		1


	//   ....[58]....
        /*04b8*/ 	.word	0x000038f0
        /*04bc*/ 	.word	0x000000ff
        /*04c0*/ 	.word	0x00000000
        /*04c4*/ 	.short	0x010a
        /*04c6*/ 	.byte	0x13
	.zero		1


	//   ....[59]....
        /*04c8*/ 	.word	0x00003910
        /*04cc*/ 	.word	0x000000ff
        /*04d0*/ 	.word	0x00000000
        /*04d4*/ 	.short	0x010a
        /*04d6*/ 	.byte	0x13
	.zero		1


	//   ....[60]....
        /*04d8*/ 	.word	0x00003a40
        /*04dc*/ 	.word	0x000000ff
        /*04e0*/ 	.word	0x00000000
        /*04e4*/ 	.short	0x010a
        /*04e6*/ 	.byte	0x14
	.zero		1


	//   ....[61]....
        /*04e8*/ 	.word	0x00003b10
        /*04ec*/ 	.word	0x000000ff
        /*04f0*/ 	.word	0x000000c8
        /*04f4*/ 	.short	0x010a
        /*04f6*/ 	.byte	0x09
	.zero		1


	//   ....[62]....
        /*04f8*/ 	.word	0x00003d00
        /*04fc*/ 	.word	0x000000ff
        /*0500*/ 	.word	0x00000000
        /*0504*/ 	.short	0x010a
        /*0506*/ 	.byte	0x0a
	.zero		1


	//   ....[63]....
        /*0508*/ 	.word	0x00003e30
        /*050c*/ 	.word	0x000000ff
        /*0510*/ 	.word	0x00000000
        /*0514*/ 	.short	0x010a
        /*0516*/ 	.byte	0x1c
	.zero		1


	//   ....[64]....
        /*0518*/ 	.word	0x00004160
        /*051c*/ 	.word	0x000000ff
        /*0520*/ 	.word	0x000000f0
        /*0524*/ 	.short	0x010a
        /*0526*/ 	.byte	0x09
	.zero		1


	//   ....[65]....
        /*0528*/ 	.word	0x000045d0
        /*052c*/ 	.word	0x00000000
        /*0530*/ 	.word	0x000000a0
        /*0534*/ 	.short	0x010a
        /*0536*/ 	.byte	0xff
	.zero		1


	//   ....[66]....
        /*0538*/ 	.word	0x000046f0
        /*053c*/ 	.word	0x00000000
        /*0540*/ 	.word	0x00000000
        /*0544*/ 	.short	0x0101
        /*0546*/ 	.byte	0xff
	.zero		1


	//   ....[67]....
        /*0548*/ 	.word	0x00004a10
        /*054c*/ 	.word	0x000000ff
        /*0550*/ 	.word	0x00000098
        /*0554*/ 	.short	0x010a
        /*0556*/ 	.byte	0x04
	.zero		1


	//   ....[68]....
        /*0558*/ 	.word	0x00004b80
        /*055c*/ 	.word	0x000000ff
        /*0560*/ 	.word	0x00000070
        /*0564*/ 	.short	0x010a
        /*0566*/ 	.byte	0x04
	.zero		1


	//   ....[69]....
        /*0568*/ 	.word	0x00004d30
        /*056c*/ 	.word	0x000000ff
        /*0570*/ 	.word	0x00000050
        /*0574*/ 	.short	0x010b
        /*0576*/ 	.byte	0x04
	.zero		1


	//   ....[70]....
        /*0578*/ 	.word	0x00004d40
        /*057c*/ 	.word	0x000000ff
        /*0580*/ 	.word	0x00000000
        /*0584*/ 	.short	0x0101
        /*0586*/ 	.byte	0x07
	.zero		1


	//   ....[71]....
        /*0588*/ 	.word	0x00004d60
        /*058c*/ 	.word	0x000000ff
        /*0590*/ 	.word	0x00000078
        /*0594*/ 	.short	0x010a
        /*0596*/ 	.byte	0x04
	.zero		1


	//   ....[72]....
        /*0598*/ 	.word	0x00004eb0
        /*059c*/ 	.word	0x000000ff
        /*05a0*/ 	.word	0x00000058
        /*05a4*/ 	.short	0x010b
        /*05a6*/ 	.byte	0x04
	.zero		1


	//   ....[73]....
        /*05a8*/ 	.word	0x00004ec0
        /*05ac*/ 	.word	0x000000ff
        /*05b0*/ 	.word	0x00000000
        /*05b4*/ 	.short	0x0101
        /*05b6*/ 	.byte	0x06
	.zero		1


	//   ....[74]....
        /*05b8*/ 	.word	0x00004ee0
        /*05bc*/ 	.word	0x000000ff
        /*05c0*/ 	.word	0x00000080
        /*05c4*/ 	.short	0x010a
        /*05c6*/ 	.byte	0x04
	.zero		1


	//   ....[75]....
        /*05c8*/ 	.word	0x00005040
        /*05cc*/ 	.word	0x000000ff
        /*05d0*/ 	.word	0x00000060
        /*05d4*/ 	.short	0x010b
        /*05d6*/ 	.byte	0x04
	.zero		1


	//   ....[76]....
        /*05d8*/ 	.word	0x00005050
        /*05dc*/ 	.word	0x000000ff
        /*05e0*/ 	.word	0x00000000
        /*05e4*/ 	.short	0x0101
        /*05e6*/ 	.byte	0x25
	.zero		1


	//   ....[77]....
        /*05e8*/ 	.word	0x00005060
        /*05ec*/ 	.word	0x000000ff
        /*05f0*/ 	.word	0x00000088
        /*05f4*/ 	.short	0x010a
        /*05f6*/ 	.byte	0x04
	.zero		1


	//   ....[78]....
        /*05f8*/ 	.word	0x00005270
        /*05fc*/ 	.word	0x000000ff
        /*0600*/ 	.word	0x00000068
        /*0604*/ 	.short	0x010b
        /*0606*/ 	.byte	0x04
	.zero		1


	//   ....[79]....
        /*0608*/ 	.word	0x00005310
        /*060c*/ 	.word	0x000000ff
        /*0610*/ 	.word	0x00000000
        /*0614*/ 	.short	0x0101
        /*0616*/ 	.byte	0x05
	.zero		1


	//   ....[80]....
        /*0618*/ 	.word	0x000053f0
        /*061c*/ 	.word	0x000000ff
        /*0620*/ 	.word	0x00000070
        /*0624*/ 	.short	0x010a
        /*0626*/ 	.byte	0x04
	.zero		1


	//   ....[81]....
        /*0628*/ 	.word	0x00005410
        /*062c*/ 	.word	0x000000ff
        /*0630*/ 	.word	0x00000078
        /*0634*/ 	.short	0x010a
        /*0636*/ 	.byte	0x04
	.zero		1


	//   ....[82]....
        /*0638*/ 	.word	0x00005430
        /*063c*/ 	.word	0x000000ff
        /*0640*/ 	.word	0x00000080
        /*0644*/ 	.short	0x010a
        /*0646*/ 	.byte	0x04
	.zero		1


	//   ....[83]....
        /*0648*/ 	.word	0x00005470
        /*064c*/ 	.word	0x00000000
        /*0650*/ 	.word	0x00000088
        /*0654*/ 	.short	0x010a
        /*0656*/ 	.byte	0xff
	.zero		1


	//   ....[84]....
        /*0658*/ 	.word	0x000057c0
        /*065c*/ 	.word	0x00000000
        /*0660*/ 	.word	0x000000a0
        /*0664*/ 	.short	0x010a
        /*0666*/ 	.byte	0xff
	.zero		1


	//   ....[85]....
        /*0668*/ 	.word	0x000058d0
        /*066c*/ 	.word	0x00000000
        /*0670*/ 	.word	0x00000000
        /*0674*/ 	.short	0x0101
        /*0676*/ 	.byte	0xff
	.zero		1


	//   ....[86]....
        /*0678*/ 	.word	0x00006360
        /*067c*/ 	.word	0x000000ff
        /*0680*/ 	.word	0x00000050
        /*0684*/ 	.short	0x010a
        /*0686*/ 	.byte	0x30
	.zero		1


	//   ....[87]....
        /*0688*/ 	.word	0x00006460
        /*068c*/ 	.word	0x000000ff
        /*0690*/ 	.word	0x000000c0
        /*0694*/ 	.short	0x010a
        /*0696*/ 	.byte	0x30
	.zero		1


	//   ....[88]....
        /*0698*/ 	.word	0x00006610
        /*069c*/ 	.word	0x000000ff
        /*06a0*/ 	.word	0x00000050
        /*06a4*/ 	.short	0x010a
        /*06a6*/ 	.byte	0x30
	.zero		1


	//   ....[89]....
        /*06a8*/ 	.word	0x00006750
        /*06ac*/ 	.word	0x000000ff
        /*06b0*/ 	.word	0x000000c0
        /*06b4*/ 	.short	0x010a
        /*06b6*/ 	.byte	0x30
	.zero		1


	//   ....[90]....
        /*06b8*/ 	.word	0x00006950
        /*06bc*/ 	.word	0x000000ff
        /*06c0*/ 	.word	0x00000000
        /*06c4*/ 	.short	0x0101
        /*06c6*/ 	.byte	0x05
	.zero		1


	//   ....[91]....
        /*06c8*/ 	.word	0x000079c0
        /*06cc*/ 	.word	0x00000000
        /*06d0*/ 	.word	0x00000000
        /*06d4*/ 	.short	0x0101
        /*06d6*/ 	.byte	0xff
	.zero		1


	//   ....[92]....
        /*06d8*/ 	.word	0x000079d0
        /*06dc*/ 	.word	0x00000003
        /*06e0*/ 	.word	0x00000050
        /*06e4*/ 	.short	0x010a
        /*06e6*/ 	.byte	0xff
	.zero		1


	//   ....[93]....
        /*06e8*/ 	.word	0x00007ae0
        /*06ec*/ 	.word	0x00000003
        /*06f0*/ 	.word	0x00000050
        /*06f4*/ 	.short	0x010a
        /*06f6*/ 	.byte	0xff
	.zero		1


	//   ....[94]....
        /*06f8*/ 	.word	0x00008e30
        /*06fc*/ 	.word	0x00000000
        /*0700*/ 	.word	0x00000000
        /*0704*/ 	.short	0x0101
        /*0706*/ 	.byte	0xff
	.zero		1


	//   ....[95]....
        /*0708*/ 	.word	0x00008e50
        /*070c*/ 	.word	0x00000003
        /*0710*/ 	.word	0x00000050
        /*0714*/ 	.short	0x010a
        /*0716*/ 	.byte	0xff
	.zero		1


	//   ....[96]....
        /*0718*/ 	.word	0x00008f40
        /*071c*/ 	.word	0x00000003
        /*0720*/ 	.word	0x00000050
        /*0724*/ 	.short	0x010a
        /*0726*/ 	.byte	0xff
	.zero		1


	//   ....[97]....
        /*0728*/ 	.word	0x0000a290
        /*072c*/ 	.word	0x00000000
        /*0730*/ 	.word	0x00000000
        /*0734*/ 	.short	0x0101
        /*0736*/ 	.byte	0xff
	.zero		1


	//   ....[98]....
        /*0738*/ 	.word	0x0000a2b0
        /*073c*/ 	.word	0x00000003
        /*0740*/ 	.word	0x00000050
        /*0744*/ 	.short	0x010a
        /*0746*/ 	.byte	0xff
	.zero		1


	//   ....[99]....
        /*0748*/ 	.word	0x0000a380
        /*074c*/ 	.word	0x00000003
        /*0750*/ 	.word	0x00000050
        /*0754*/ 	.short	0x010a
        /*0756*/ 	.byte	0xff
	.zero		1


	//   ....[100]....
        /*0758*/ 	.word	0x0000b6c0
        /*075c*/ 	.word	0x00000000
        /*0760*/ 	.word	0x00000000
        /*0764*/ 	.short	0x0101
        /*0766*/ 	.byte	0xff
	.zero		1


	//   ....[101]....
        /*0768*/ 	.word	0x0000b7a0
        /*076c*/ 	.word	0x000000ff
        /*0770*/ 	.word	0x000000f0
        /*0774*/ 	.short	0x0101
        /*0776*/ 	.byte	0x30
	.zero		1


	//   ....[102]....
        /*0778*/ 	.word	0x0000b930
        /*077c*/ 	.word	0x000000ff
        /*0780*/ 	.word	0x00000000
        /*0784*/ 	.short	0x0101
        /*0786*/ 	.byte	0x04
	.zero		1


	//   ....[103]....
        /*0788*/ 	.word	0x0000b950
        /*078c*/ 	.word	0x00000002
        /*0790*/ 	.word	0x000000e0
        /*0794*/ 	.short	0x010a
        /*0796*/ 	.byte	0xff
	.zero		1


	//   ....[104]....
        /*0798*/ 	.word	0x0000b9b0
        /*079c*/ 	.word	0x00000002
        /*07a0*/ 	.word	0x00000028
        /*07a4*/ 	.short	0x010a
        /*07a6*/ 	.byte	0xff
	.zero		1


	//   ....[105]....
        /*07a8*/ 	.word	0x0000ba10
        /*07ac*/ 	.word	0x00000002
        /*07b0*/ 	.word	0x00000028
        /*07b4*/ 	.short	0x010a
        /*07b6*/ 	.byte	0xff
	.zero		1


	//   ....[106]....
        /*07b8*/ 	.word	0x0000ba60
        /*07bc*/ 	.word	0x00000002
        /*07c0*/ 	.word	0x000000a0
        /*07c4*/ 	.short	0x010a
        /*07c6*/ 	.byte	0xff
	.zero		1


	//   ....[107]....
        /*07c8*/ 	.word	0x0000bac0
        /*07cc*/ 	.word	0x00000000
        /*07d0*/ 	.word	0x00000000
        /*07d4*/ 	.short	0x010a
        /*07d6*/ 	.byte	0xff
	.zero		1


	//   ....[108]....
        /*07d8*/ 	.word	0x0000bb20
        /*07dc*/ 	.word	0x00000000
        /*07e0*/ 	.word	0x00000000
        /*07e4*/ 	.short	0x010a
        /*07e6*/ 	.byte	0xff
	.zero		1


	//   ....[109]....
        /*07e8*/ 	.word	0x0000bb80
        /*07ec*/ 	.word	0x00000000
        /*07f0*/ 	.word	0x00000000
        /*07f4*/ 	.short	0x010a
        /*07f6*/ 	.byte	0xff
	.zero		1


	//   ....[110]....
        /*07f8*/ 	.word	0x0000bbe0
        /*07fc*/ 	.word	0x00000000
        /*0800*/ 	.word	0x00000000
        /*0804*/ 	.short	0x010a
        /*0806*/ 	.byte	0xff
	.zero		1


	//   ....[111]....
        /*0808*/ 	.word	0x0000bc30
        /*080c*/ 	.word	0x00000000
        /*0810*/ 	.word	0x000000d0
        /*0814*/ 	.short	0x010a
        /*0816*/ 	.byte	0xff
	.zero		1


	//   ....[112]....
        /*0818*/ 	.word	0x0000bc90
        /*081c*/ 	.word	0x00000000
        /*0820*/ 	.word	0x000000b0
        /*0824*/ 	.short	0x010a
        /*0826*/ 	.byte	0xff
	.zero		1


	//   ....[113]....
        /*0828*/ 	.word	0x0000bce0
        /*082c*/ 	.word	0x00000000
        /*0830*/ 	.word	0x000000a0
        /*0834*/ 	.short	0x010a
        /*0836*/ 	.byte	0xff
	.zero		1


	//   ....[114]....
        /*0838*/ 	.word	0x0000bd40
        /*083c*/ 	.word	0x00000000
        /*0840*/ 	.word	0x000000b0
        /*0844*/ 	.short	0x010a
        /*0846*/ 	.byte	0xff
	.zero		1


	//   ....[115]....
        /*0848*/ 	.word	0x0000bd90
        /*084c*/ 	.word	0x00000002
        /*0850*/ 	.word	0x000000a0
        /*0854*/ 	.short	0x010a
        /*0856*/ 	.byte	0xff
	.zero		1


	//   ....[116]....
        /*0858*/ 	.word	0x0000bdf0
        /*085c*/ 	.word	0x00000002
        /*0860*/ 	.word	0x00000000
        /*0864*/ 	.short	0x010a
        /*0866*/ 	.byte	0xff
	.zero		1


	//   ....[117]....
        /*0868*/ 	.word	0x0000be50
        /*086c*/ 	.word	0x00000002
        /*0870*/ 	.word	0x000000c8
        /*0874*/ 	.short	0x010a
        /*0876*/ 	.byte	0xff
	.zero		1


	//   ....[118]....
        /*0878*/ 	.word	0x0000beb0
        /*087c*/ 	.word	0x00000002
        /*0880*/ 	.word	0x00000000
        /*0884*/ 	.short	0x010a
        /*0886*/ 	.byte	0xff
	.zero		1


	//   ....[119]....
        /*0888*/ 	.word	0x0000bf10
        /*088c*/ 	.word	0x00000000
        /*0890*/ 	.word	0x000000f0
        /*0894*/ 	.short	0x010a
        /*0896*/ 	.byte	0xff
	.zero		1


	//   ....[120]....
        /*0898*/ 	.word	0x0000bf60
        /*089c*/ 	.word	0x00000000
        /*08a0*/ 	.word	0x000000a0
        /*08a4*/ 	.short	0x010a
        /*08a6*/ 	.byte	0xff
	.zero		1


	//   ....[121]....
        /*08a8*/ 	.word	0x0000bfc0
        /*08ac*/ 	.word	0x00000000
        /*08b0*/ 	.word	0x00000098
        /*08b4*/ 	.short	0x010a
        /*08b6*/ 	.byte	0xff
	.zero		1


	//   ....[122]....
        /*08b8*/ 	.word	0x0000c020
        /*08bc*/ 	.word	0x00000003
        /*08c0*/ 	.word	0x00000070
        /*08c4*/ 	.short	0x010a
        /*08c6*/ 	.byte	0xff
	.zero		1


	//   ....[123]....
        /*08c8*/ 	.word	0x0000c080
        /*08cc*/ 	.word	0x00000003
        /*08d0*/ 	.word	0x00000078
        /*08d4*/ 	.short	0x010a
        /*08d6*/ 	.byte	0xff
	.zero		1


	//   ....[124]....
        /*08d8*/ 	.word	0x0000c0e0
        /*08dc*/ 	.word	0x00000003
        /*08e0*/ 	.word	0x00000080
        /*08e4*/ 	.short	0x010a
        /*08e6*/ 	.byte	0xff
	.zero		1


	//   ....[125]....
        /*08e8*/ 	.word	0x0000c140
        /*08ec*/ 	.word	0x00000003
        /*08f0*/ 	.word	0x00000088
        /*08f4*/ 	.short	0x010a
        /*08f6*/ 	.byte	0xff
	.zero		1


	//   ....[126]....
        /*08f8*/ 	.word	0x0000c1a0
        /*08fc*/ 	.word	0x00000000
        /*0900*/ 	.word	0x00000070
        /*0904*/ 	.short	0x010a
        /*0906*/ 	.byte	0xff
	.zero		1


	//   ....[127]....
        /*0908*/ 	.word	0x0000c200
        /*090c*/ 	.word	0x00000000
        /*0910*/ 	.word	0x00000078
        /*0914*/ 	.short	0x010a
        /*0916*/ 	.byte	0xff
	.zero		1


	//   ....[128]....
        /*0918*/ 	.word	0x0000c260
        /*091c*/ 	.word	0x00000000
        /*0920*/ 	.word	0x00000080
        /*0924*/ 	.short	0x010a
        /*0926*/ 	.byte	0xff
	.zero		1


	//   ....[129]....
        /*0928*/ 	.word	0x0000c2b0
        /*092c*/ 	.word	0x00000000
        /*0930*/ 	.word	0x000000a0
        /*0934*/ 	.short	0x010a
        /*0936*/ 	.byte	0xff
	.zero		1


	//   ....[130]....
        /*0938*/ 	.word	0x0000c310
        /*093c*/ 	.word	0x00000000
        /*0940*/ 	.word	0x00000050
        /*0944*/ 	.short	0x010a
        /*0946*/ 	.byte	0xff
	.zero		1


	//   ....[131]....
        /*0948*/ 	.word	0x0000c370
        /*094c*/ 	.word	0x00000000
        /*0950*/ 	.word	0x000000c0
        /*0954*/ 	.short	0x010a
        /*0956*/ 	.byte	0xff
	.zero		1


	//   ....[132]....
        /*0958*/ 	.word	0x0000c3c0
        /*095c*/ 	.word	0x00000003
        /*0960*/ 	.word	0x00000050
        /*0964*/ 	.short	0x010a
        /*0966*/ 	.byte	0xff
	.zero		1


	//   ....[133]....
        /*0968*/ 	.word	0x0000c410
        /*096c*/ 	.word	0x00000003
        /*0970*/ 	.word	0x00000050
        /*0974*/ 	.short	0x010a
        /*0976*/ 	.byte	0xff
	.zero		1


	//   ....[134]....
        /*0978*/ 	.word	0x0000c460
        /*097c*/ 	.word	0x00000003
        /*0980*/ 	.word	0x00000050
        /*0984*/ 	.short	0x010a
        /*0986*/ 	.byte	0xff
	.zero		1


	//----- nvinfo : EIATTR_NUM_MBARRIERS
	.align		4
.L_47:
        /*0988*/ 	.byte	0x03, 0x38
        /*098a*/ 	.short	0x001f


	//----- nvinfo : EIATTR_EXIT_INSTR_OFFSETS
	.align		4
        /*098c*/ 	.byte	0x04, 0x1c
        /*098e*/ 	.short	(.L_49 - .L_48)


	//   ....[0]....
.L_48:
        /*0990*/ 	.word	0x00002bd0


	//   ....[1]....
        /*0994*/ 	.word	0x000030d0


	//   ....[2]....
        /*0998*/ 	.word	0x00003130


	//   ....[3]....
        /*099c*/ 	.word	0x000043c0


	//   ....[4]....
        /*09a0*/ 	.word	0x000054a0


	//   ....[5]....
        /*09a4*/ 	.word	0x000054e0


	//   ....[6]....
        /*09a8*/ 	.word	0x0000b820


	//   ....[7]....
        /*09ac*/ 	.word	0x0000b8a0


	//   ....[8]....
        /*09b0*/ 	.word	0x0000b8d0


	//   ....[9]....
        /*09b4*/ 	.word	0x0000b940


	//----- nvinfo : EIATTR_MAX_THREADS
	.align		4
.L_49:
        /*09b8*/ 	.byte	0x04, 0x05
        /*09ba*/ 	.short	(.L_51 - .L_50)
.L_50:
        /*09bc*/ 	.word	0x00000100
        /*09c0*/ 	.word	0x00000001
        /*09c4*/ 	.word	0x00000001


	//----- nvinfo : EIATTR_CRS_STACK_SIZE
	.align		4
.L_51:
        /*09c8*/ 	.byte	0x04, 0x1e
        /*09ca*/ 	.short	(.L_53 - .L_52)
.L_52:
        /*09cc*/ 	.word	0x00000000


	//----- nvinfo : EIATTR_CBANK_PARAM_SIZE
	.align		4
.L_53:
        /*09d0*/ 	.byte	0x03, 0x19
        /*09d2*/ 	.short	0x0c00


	//----- nvinfo : EIATTR_PARAM_CBANK
	.align		4
        /*09d4*/ 	.byte	0x04, 0x0a
        /*09d6*/ 	.short	(.L_55 - .L_54)
	.align		4
.L_54:
        /*09d8*/ 	.word	index@(.nv.constant0._ZN7cutlass13device_kernelINS_4gemm6kernel13GemmUniversalIN4cute5tupleIJiiiiEEENS1_10collective13CollectiveMmaINS1_46MainloopSm100TmaUmmaWarpSpecializedBlockScaledILi5ELi2ELi1ENS5_IJNS4_1CILi1EEENSA_ILi2EEESB_EEEEENS5_IJNSA_ILi128EEENSA_ILi256EEESF_EEENS5_IJNS_12float_e2m1_tENS_13float_ue4m3_tEEEENS5_IJNS5_IJlSB_lEEENS4_6LayoutINS5_IJNS5_IJNS5_IJNSA_ILi32EEENSA_ILi4EEEEEEiEEENS5_IJNS5_IJNSA_ILi16EEESO_EEEiEEENS5_IJSB_iEEEEEENS5_IJST_NS5_IJNS5_IJNSA_ILi0EEESB_EEENSA_ILi512EEEEEENS5_IJSW_iEEEEEEEEEEESK_S13_NS4_8TiledMMAINS4_8MMA_AtomIJNS4_17SM100_MMA_MXF4_SSISI_SI_fSJ_Li128ELi256ELi16ELNS4_4UMMA5MajorE0ELS18_0ELNS17_7ScaleInE0ELS19_0EEEEEENSM_INS5_IJSB_SB_SB_EEENS5_IJSW_SW_SW_EEEEENS5_IJNS4_10UnderscoreES1F_S1F_EEEEENS5_IJNS4_23SM90_TMA_LOAD_MULTICASTES1I_EEENS5_IJNS4_14ComposedLayoutINS4_7SwizzleILi2ELi4ELi3EEENS4_18smem_ptr_flag_bitsILi4EEENSM_INS5_IJNSA_ILi8EEESF_EEENS5_IJSF_SB_EEEEEEENSM_INS5_IJNS5_IJNS5_IJSP_SB_EEESS_EEESB_NS5_IJSB_SC_EEEEEENS5_IJNS5_IJNS5_IJSS_SY_EEESX_EEESW_NS5_IJSO_SY_EEEEEEEEEEEvNS4_8identityENS5_IJNS4_13SM90_TMA_LOADES25_EEENS5_IJS1T_NSM_INS5_IJNS5_IJNS5_IJSP_SC_EEESS_EEESB_S1W_EEENS5_IJS1Z_SW_NS5_IJSO_NSA_ILi1024EEEEEEEEEEEEEEvS24_EENS_8epilogue10collective18CollectiveEpilogueINS2G_23Sm100TmaWarpSpecializedILi4ELi2ELi64ELb1ELb0EEEJSH_NS5_IJNSM_ISF_SB_EENSM_INSA_ILi64EEESB_EEEEENS_10bfloat16_tESL_S2P_SL_NS2G_6fusion15FusionCallbacksIS2K_NS2Q_17LinearCombinationIS2P_fS2P_fLNS_15FloatRoundStyleE2EEESH_S2O_JEEENS4_5SM1004TMEM4LOAD26SM100_TMEM_LOAD_32dp32b64xES25_NS1K_INS1L_ILi3ELi4ELi3EEENS1N_ILi16EEENSM_INS5_IJS1P_S2M_EEENS5_IJS2M_SB_EEEEEEENS4_39AutoVectorizingCopyWithAssumedAlignmentILi128EEENS4_14SM90_TMA_STOREES35_S37_S37_EEEvvEEEEvNT_6ParamsE)
        /*09dc*/ 	.short	0x0380
        /*09de*/ 	.short	0x0c00


	//----- nvinfo : EIATTR_SW_WAR
	.align		4
.L_55:
        /*09e0*/ 	.byte	0x04, 0x36
        /*09e2*/ 	.short	(.L_57 - .L_56)
.L_56:
        /*09e4*/ 	.word	0x00000008
.L_57:


//--------------------- .nv.callgraph             --------------------------
	.section	.nv.callgraph,"",@"SHT_CUDA_CALLGRAPH"
	.align	4
	.sectionentsize	8
	.align		4
        /*0000*/ 	.word	0x00000000
	.align		4
        /*0004*/ 	.word	0xffffffff
	.align		4
        /*0008*/ 	.word	index@(_ZN7cutlass13device_kernelINS_4gemm6kernel13GemmUniversalIN4cute5tupleIJiiiiEEENS1_10collective13CollectiveMmaINS1_46MainloopSm100TmaUmmaWarpSpecializedBlockScaledILi5ELi2ELi1ENS5_IJNS4_1CILi1EEENSA_ILi2EEESB_EEEEENS5_IJNSA_ILi128EEENSA_ILi256EEESF_EEENS5_IJNS_12float_e2m1_tENS_13float_ue4m3_tEEEENS5_IJNS5_IJlSB_lEEENS4_6LayoutINS5_IJNS5_IJNS5_IJNSA_ILi32EEENSA_ILi4EEEEEEiEEENS5_IJNS5_IJNSA_ILi16EEESO_EEEiEEENS5_IJSB_iEEEEEENS5_IJST_NS5_IJNS5_IJNSA_ILi0EEESB_EEENSA_ILi512EEEEEENS5_IJSW_iEEEEEEEEEEESK_S13_NS4_8TiledMMAINS4_8MMA_AtomIJNS4_17SM100_MMA_MXF4_SSISI_SI_fSJ_Li128ELi256ELi16ELNS4_4UMMA5MajorE0ELS18_0ELNS17_7ScaleInE0ELS19_0EEEEEENSM_INS5_IJSB_SB_SB_EEENS5_IJSW_SW_SW_EEEEENS5_IJNS4_10UnderscoreES1F_S1F_EEEEENS5_IJNS4_23SM90_TMA_LOAD_MULTICASTES1I_EEENS5_IJNS4_14ComposedLayoutINS4_7SwizzleILi2ELi4ELi3EEENS4_18smem_ptr_flag_bitsILi4EEENSM_INS5_IJNSA_ILi8EEESF_EEENS5_IJSF_SB_EEEEEEENSM_INS5_IJNS5_IJNS5_IJSP_SB_EEESS_EEESB_NS5_IJSB_SC_EEEEEENS5_IJNS5_IJNS5_IJSS_SY_EEESX_EEESW_NS5_IJSO_SY_EEEEEEEEEEEvNS4_8identityENS5_IJNS4_13SM90_TMA_LOADES25_EEENS5_IJS1T_NSM_INS5_IJNS5_IJNS5_IJSP_SC_EEESS_EEESB_S1W_EEENS5_IJS1Z_SW_NS5_IJSO_NSA_ILi1024EEEEEEEEEEEEEEvS24_EENS_8epilogue10collective18CollectiveEpilogueINS2G_23Sm100TmaWarpSpecializedILi4ELi2ELi64ELb1ELb0EEEJSH_NS5_IJNSM_ISF_SB_EENSM_INSA_ILi64EEESB_EEEEENS_10bfloat16_tESL_S2P_SL_NS2G_6fusion15FusionCallbacksIS2K_NS2Q_17LinearCombinationIS2P_fS2P_fLNS_15FloatRoundStyleE2EEESH_S2O_JEEENS4_5SM1004TMEM4LOAD26SM100_TMEM_LOAD_32dp32b64xES25_NS1K_INS1L_ILi3ELi4ELi3EEENS1N_ILi16EEENSM_INS5_IJS1P_S2M_EEENS5_IJS2M_SB_EEEEEEENS4_39AutoVectorizingCopyWithAssumedAlignmentILi128EEENS4_14SM90_TMA_STOREES35_S37_S37_EEEvvEEEEvNT_6ParamsE)
	.align		4
        /*000c*/ 	.word	index@(__assertfail)
	.align		4
        /*0010*/ 	.word	0x00000000
	.align		4
        /*0014*/ 	.word	0xfffffffe
	.align		4
        /*0018*/ 	.word	0x00000000
	.align		4
        /*001c*/ 	.word	0xfffffffd
	.align		4
        /*0020*/ 	.word	0x00000000
	.align		4
        /*0024*/ 	.word	0xfffffffc


//--------------------- .nv.constant4             --------------------------
	.section	.nv.constant4,"a",@progbits
	.align	8
	.align		8
.nv.constant4:
        /*0000*/ 	.dword	__assertfail
	.align		8
        /*0008*/ 	.dword	__unnamed_1
	.align		8
        /*0010*/ 	.dword	__unnamed_2
	.align		8
        /*0018*/ 	.dword	_ZN40_INTERNAL_bc5214d3_4_k_cu_56df1981_211144cuda3std3__45__cpo5beginE
	.align		8
        /*0020*/ 	.dword	_ZN40_INTERNAL_bc5214d3_4_k_cu_56df1981_211144cuda3std3__45__cpo3endE
	.align		8
        /*0028*/ 	.dword	_ZN40_INTERNAL_bc5214d3_4_k_cu_56df1981_211144cuda3std3__45__cpo6cbeginE
	.align		8
        /*0030*/ 	.dword	_ZN40_INTERNAL_bc5214d3_4_k_cu_56df1981_211144cuda3std3__45__cpo4cendE
	.align		8
        /*0038*/ 	.dword	_ZN40_INTERNAL_bc5214d3_4_k_cu_56df1981_211144cuda3std3__442_GLOBAL__N__bc5214d3_4_k_cu_56df1981_211146ignoreE
	.align		8
        /*0040*/ 	.dword	_ZN40_INTERNAL_bc5214d3_4_k_cu_56df1981_211144cuda3std3__419piecewise_constructE
	.align		8
        /*0048*/ 	.dword	_ZN40_INTERNAL_bc5214d3_4_k_cu_56df1981_211144cuda3std3__48in_placeE
	.align		8
        /*0050*/ 	.dword	_ZN40_INTERNAL_bc5214d3_4_k_cu_56df1981_211144cuda3std6ranges3__45__cpo4swapE
	.align		8
        /*0058*/ 	.dword	_ZN40_INTERNAL_bc5214d3_4_k_cu_56df1981_211144cuda3std6ranges3__45__cpo9iter_moveE
	.align		8
        /*0060*/ 	.dword	_ZN40_INTERNAL_bc5214d3_4_k_cu_56df1981_211144cute7productE
	.align		8
        /*0068*/ 	.dword	_ZN40_INTERNAL_bc5214d3_4_k_cu_56df1981_211144cute1_E
	.align		8
        /*0070*/ 	.dword	$str$25
	.align		8
        /*0078*/ 	.dword	$str$26
	.align		8
        /*0080*/ 	.dword	$str$29
	.align		8
        /*0088*/ 	.dword	$str$30


//--------------------- .text._ZN7cutlass13device_kernelINS_4gemm6kernel13GemmUniversalIN4cute5tupleIJiiiiEEENS1_10collective13CollectiveMmaINS1_46MainloopSm100TmaUmmaWarpSpecializedBlockScaledILi5ELi2ELi1ENS5_IJNS4_1CILi1EEENSA_ILi2EEESB_EEEEENS5_IJNSA_ILi128EEENSA_ILi256EEESF_EEENS5_IJNS_12float_e2m1_tENS_13float_ue4m3_tEEEENS5_IJNS5_IJlSB_lEEENS4_6LayoutINS5_IJNS5_IJNS5_IJNSA_ILi32EEENSA_ILi4EEEEEEiEEENS5_IJNS5_IJNSA_ILi16EEESO_EEEiEEENS5_IJSB_iEEEEEENS5_IJST_NS5_IJNS5_IJNSA_ILi0EEESB_EEENSA_ILi512EEEEEENS5_IJSW_iEEEEEEEEEEESK_S13_NS4_8TiledMMAINS4_8MMA_AtomIJNS4_17SM100_MMA_MXF4_SSISI_SI_fSJ_Li128ELi256ELi16ELNS4_4UMMA5MajorE0ELS18_0ELNS17_7ScaleInE0ELS19_0EEEEEENSM_INS5_IJSB_SB_SB_EEENS5_IJSW_SW_SW_EEEEENS5_IJNS4_10UnderscoreES1F_S1F_EEEEENS5_IJNS4_23SM90_TMA_LOAD_MULTICASTES1I_EEENS5_IJNS4_14ComposedLayoutINS4_7SwizzleILi2ELi4ELi3EEENS4_18smem_ptr_flag_bitsILi4EEENSM_INS5_IJNSA_ILi8EEESF_EEENS5_IJSF_SB_EEEEEEENSM_INS5_IJNS5_IJNS5_IJSP_SB_EEESS_EEESB_NS5_IJSB_SC_EEEEEENS5_IJNS5_IJNS5_IJSS_SY_EEESX_EEESW_NS5_IJSO_SY_EEEEEEEEEEEvNS4_8identityENS5_IJNS4_13SM90_TMA_LOADES25_EEENS5_IJS1T_NSM_INS5_IJNS5_IJNS5_IJSP_SC_EEESS_EEESB_S1W_EEENS5_IJS1Z_SW_NS5_IJSO_NSA_ILi1024EEEEEEEEEEEEEEvS24_EENS_8epilogue10collective18CollectiveEpilogueINS2G_23Sm100TmaWarpSpecializedILi4ELi2ELi64ELb1ELb0EEEJSH_NS5_IJNSM_ISF_SB_EENSM_INSA_ILi64EEESB_EEEEENS_10bfloat16_tESL_S2P_SL_NS2G_6fusion15FusionCallbacksIS2K_NS2Q_17LinearCombinationIS2P_fS2P_fLNS_15FloatRoundStyleE2EEESH_S2O_JEEENS4_5SM1004TMEM4LOAD26SM100_TMEM_LOAD_32dp32b64xES25_NS1K_INS1L_ILi3ELi4ELi3EEENS1N_ILi16EEENSM_INS5_IJS1P_S2M_EEENS5_IJS2M_SB_EEEEEEENS4_39AutoVectorizingCopyWithAssumedAlignmentILi128EEENS4_14SM90_TMA_STOREES35_S37_S37_EEEvvEEEEvNT_6ParamsE --------------------------
	.section	.text._ZN7cutlass13device_kernelINS_4gemm6kernel13GemmUniversalIN4cute5tupleIJiiiiEEENS1_10collective13CollectiveMmaINS1_46MainloopSm100TmaUmmaWarpSpecializedBlockScaledILi5ELi2ELi1ENS5_IJNS4_1CILi1EEENSA_ILi2EEESB_EEEEENS5_IJNSA_ILi128EEENSA_ILi256EEESF_EEENS5_IJNS_12float_e2m1_tENS_13float_ue4m3_tEEEENS5_IJNS5_IJlSB_lEEENS4_6LayoutINS5_IJNS5_IJNS5_IJNSA_ILi32EEENSA_ILi4EEEEEEiEEENS5_IJNS5_IJNSA_ILi16EEESO_EEEiEEENS5_IJSB_iEEEEEENS5_IJST_NS5_IJNS5_IJNSA_ILi0EEESB_EEENSA_ILi512EEEEEENS5_IJSW_iEEEEEEEEEEESK_S13_NS4_8TiledMMAINS4_8MMA_AtomIJNS4_17SM100_MMA_MXF4_SSISI_SI_fSJ_Li128ELi256ELi16ELNS4_4UMMA5MajorE0ELS18_0ELNS17_7ScaleInE0ELS19_0EEEEEENSM_INS5_IJSB_SB_SB_EEENS5_IJSW_SW_SW_EEEEENS5_IJNS4_10UnderscoreES1F_S1F_EEEEENS5_IJNS4_23SM90_TMA_LOAD_MULTICASTES1I_EEENS5_IJNS4_14ComposedLayoutINS4_7SwizzleILi2ELi4ELi3EEENS4_18smem_ptr_flag_bitsILi4EEENSM_INS5_IJNSA_ILi8EEESF_EEENS5_IJSF_SB_EEEEEEENSM_INS5_IJNS5_IJNS5_IJSP_SB_EEESS_EEESB_NS5_IJSB_SC_EEEEEENS5_IJNS5_IJNS5_IJSS_SY_EEESX_EEESW_NS5_IJSO_SY_EEEEEEEEEEEvNS4_8identityENS5_IJNS4_13SM90_TMA_LOADES25_EEENS5_IJS1T_NSM_INS5_IJNS5_IJNS5_IJSP_SC_EEESS_EEESB_S1W_EEENS5_IJS1Z_SW_NS5_IJSO_NSA_ILi1024EEEEEEEEEEEEEEvS24_EENS_8epilogue10collective18CollectiveEpilogueINS2G_23Sm100TmaWarpSpecializedILi4ELi2ELi64ELb1ELb0EEEJSH_NS5_IJNSM_ISF_SB_EENSM_INSA_ILi64EEESB_EEEEENS_10bfloat16_tESL_S2P_SL_NS2G_6fusion15FusionCallbacksIS2K_NS2Q_17LinearCombinationIS2P_fS2P_fLNS_15FloatRoundStyleE2EEESH_S2O_JEEENS4_5SM1004TMEM4LOAD26SM100_TMEM_LOAD_32dp32b64xES25_NS1K_INS1L_ILi3ELi4ELi3EEENS1N_ILi16EEENSM_INS5_IJS1P_S2M_EEENS5_IJS2M_SB_EEEEEEENS4_39AutoVectorizingCopyWithAssumedAlignmentILi128EEENS4_14SM90_TMA_STOREES35_S37_S37_EEEvvEEEEvNT_6ParamsE,"ax",@progbits
	.align	128
.text._ZN7cutlass13device_kernelINS_4gemm6kernel13GemmUniversalIN4cute5tupleIJiiiiEEENS1_10collective13CollectiveMmaINS1_46MainloopSm100TmaUmmaWarpSpecializedBlockScaledILi5ELi2ELi1ENS5_IJNS4_1CILi1EEENSA_ILi2EEESB_EEEEENS5_IJNSA_ILi128EEENSA_ILi256EEESF_EEENS5_IJNS_12float_e2m1_tENS_13float_ue4m3_tEEEENS5_IJNS5_IJlSB_lEEENS4_6LayoutINS5_IJNS5_IJNS5_IJNSA_ILi32EEENSA_ILi4EEEEEEiEEENS5_IJNS5_IJNSA_ILi16EEESO_EEEiEEENS5_IJSB_iEEEEEENS5_IJST_NS5_IJNS5_IJNSA_ILi0EEESB_EEENSA_ILi512EEEEEENS5_IJSW_iEEEEEEEEEEESK_S13_NS4_8TiledMMAINS4_8MMA_AtomIJNS4_17SM100_MMA_MXF4_SSISI_SI_fSJ_Li128ELi256ELi16ELNS4_4UMMA5MajorE0ELS18_0ELNS17_7ScaleInE0ELS19_0EEEEEENSM_INS5_IJSB_SB_SB_EEENS5_IJSW_SW_SW_EEEEENS5_IJNS4_10UnderscoreES1F_S1F_EEEEENS5_IJNS4_23SM90_TMA_LOAD_MULTICASTES1I_EEENS5_IJNS4_14ComposedLayoutINS4_7SwizzleILi2ELi4ELi3EEENS4_18smem_ptr_flag_bitsILi4EEENSM_INS5_IJNSA_ILi8EEESF_EEENS5_IJSF_SB_EEEEEEENSM_INS5_IJNS5_IJNS5_IJSP_SB_EEESS_EEESB_NS5_IJSB_SC_EEEEEENS5_IJNS5_IJNS5_IJSS_SY_EEESX_EEESW_NS5_IJSO_SY_EEEEEEEEEEEvNS4_8identityENS5_IJNS4_13SM90_TMA_LOADES25_EEENS5_IJS1T_NSM_INS5_IJNS5_IJNS5_IJSP_SC_EEESS_EEESB_S1W_EEENS5_IJS1Z_SW_NS5_IJSO_NSA_ILi1024EEEEEEEEEEEEEEvS24_EENS_8epilogue10collective18CollectiveEpilogueINS2G_23Sm100TmaWarpSpecializedILi4ELi2ELi64ELb1ELb0EEEJSH_NS5_IJNSM_ISF_SB_EENSM_INSA_ILi64EEESB_EEEEENS_10bfloat16_tESL_S2P_SL_NS2G_6fusion15FusionCallbacksIS2K_NS2Q_17LinearCombinationIS2P_fS2P_fLNS_15FloatRoundStyleE2EEESH_S2O_JEEENS4_5SM1004TMEM4LOAD26SM100_TMEM_LOAD_32dp32b64xES25_NS1K_INS1L_ILi3ELi4ELi3EEENS1N_ILi16EEENSM_INS5_IJS1P_S2M_EEENS5_IJS2M_SB_EEEEEEENS4_39AutoVectorizingCopyWithAssumedAlignmentILi128EEENS4_14SM90_TMA_STOREES35_S37_S37_EEEvvEEEEvNT_6ParamsE:
        .type           _ZN7cutlass13device_kernelINS_4gemm6kernel13GemmUniversalIN4cute5tupleIJiiiiEEENS1_10collective13CollectiveMmaINS1_46MainloopSm100TmaUmmaWarpSpecializedBlockScaledILi5ELi2ELi1ENS5_IJNS4_1CILi1EEENSA_ILi2EEESB_EEEEENS5_IJNSA_ILi128EEENSA_ILi256EEESF_EEENS5_IJNS_12float_e2m1_tENS_13float_ue4m3_tEEEENS5_IJNS5_IJlSB_lEEENS4_6LayoutINS5_IJNS5_IJNS5_IJNSA_ILi32EEENSA_ILi4EEEEEEiEEENS5_IJNS5_IJNSA_ILi16EEESO_EEEiEEENS5_IJSB_iEEEEEENS5_IJST_NS5_IJNS5_IJNSA_ILi0EEESB_EEENSA_ILi512EEEEEENS5_IJSW_iEEEEEEEEEEESK_S13_NS4_8TiledMMAINS4_8MMA_AtomIJNS4_17SM100_MMA_MXF4_SSISI_SI_fSJ_Li128ELi256ELi16ELNS4_4UMMA5MajorE0ELS18_0ELNS17_7ScaleInE0ELS19_0EEEEEENSM_INS5_IJSB_SB_SB_EEENS5_IJSW_SW_SW_EEEEENS5_IJNS4_10UnderscoreES1F_S1F_EEEEENS5_IJNS4_23SM90_TMA_LOAD_MULTICASTES1I_EEENS5_IJNS4_14ComposedLayoutINS4_7SwizzleILi2ELi4ELi3EEENS4_18smem_ptr_flag_bitsILi4EEENSM_INS5_IJNSA_ILi8EEESF_EEENS5_IJSF_SB_EEEEEEENSM_INS5_IJNS5_IJNS5_IJSP_SB_EEESS_EEESB_NS5_IJSB_SC_EEEEEENS5_IJNS5_IJNS5_IJSS_SY_EEESX_EEESW_NS5_IJSO_SY_EEEEEEEEEEEvNS4_8identityENS5_IJNS4_13SM90_TMA_LOADES25_EEENS5_IJS1T_NSM_INS5_IJNS5_IJNS5_IJSP_SC_EEESS_EEESB_S1W_EEENS5_IJS1Z_SW_NS5_IJSO_NSA_ILi1024EEEEEEEEEEEEEEvS24_EENS_8epilogue10collective18CollectiveEpilogueINS2G_23Sm100TmaWarpSpecializedILi4ELi2ELi64ELb1ELb0EEEJSH_NS5_IJNSM_ISF_SB_EENSM_INSA_ILi64EEESB_EEEEENS_10bfloat16_tESL_S2P_SL_NS2G_6fusion15FusionCallbacksIS2K_NS2Q_17LinearCombinationIS2P_fS2P_fLNS_15FloatRoundStyleE2EEESH_S2O_JEEENS4_5SM1004TMEM4LOAD26SM100_TMEM_LOAD_32dp32b64xES25_NS1K_INS1L_ILi3ELi4ELi3EEENS1N_ILi16EEENSM_INS5_IJS1P_S2M_EEENS5_IJS2M_SB_EEEEEEENS4_39AutoVectorizingCopyWithAssumedAlignmentILi128EEENS4_14SM90_TMA_STOREES35_S37_S37_EEEvvEEEEvNT_6ParamsE,@function
        .size           _ZN7cutlass13device_kernelINS_4gemm6kernel13GemmUniversalIN4cute5tupleIJiiiiEEENS1_10collective13CollectiveMmaINS1_46MainloopSm100TmaUmmaWarpSpecializedBlockScaledILi5ELi2ELi1ENS5_IJNS4_1CILi1EEENSA_ILi2EEESB_EEEEENS5_IJNSA_ILi128EEENSA_ILi256EEESF_EEENS5_IJNS_12float_e2m1_tENS_13float_ue4m3_tEEEENS5_IJNS5_IJlSB_lEEENS4_6LayoutINS5_IJNS5_IJNS5_IJNSA_ILi32EEENSA_ILi4EEEEEEiEEENS5_IJNS5_IJNSA_ILi16EEESO_EEEiEEENS5_IJSB_iEEEEEENS5_IJST_NS5_IJNS5_IJNSA_ILi0EEESB_EEENSA_ILi512EEEEEENS5_IJSW_iEEEEEEEEEEESK_S13_NS4_8TiledMMAINS4_8MMA_AtomIJNS4_17SM100_MMA_MXF4_SSISI_SI_fSJ_Li128ELi256ELi16ELNS4_4UMMA5MajorE0ELS18_0ELNS17_7ScaleInE0ELS19_0EEEEEENSM_INS5_IJSB_SB_SB_EEENS5_IJSW_SW_SW_EEEEENS5_IJNS4_10UnderscoreES1F_S1F_EEEEENS5_IJNS4_23SM90_TMA_LOAD_MULTICASTES1I_EEENS5_IJNS4_14ComposedLayoutINS4_7SwizzleILi2ELi4ELi3EEENS4_18smem_ptr_flag_bitsILi4EEENSM_INS5_IJNSA_ILi8EEESF_EEENS5_IJSF_SB_EEEEEEENSM_INS5_IJNS5_IJNS5_IJSP_SB_EEESS_EEESB_NS5_IJSB_SC_EEEEEENS5_IJNS5_IJNS5_IJSS_SY_EEESX_EEESW_NS5_IJSO_SY_EEEEEEEEEEEvNS4_8identityENS5_IJNS4_13SM90_TMA_LOADES25_EEENS5_IJS1T_NSM_INS5_IJNS5_IJNS5_IJSP_SC_EEESS_EEESB_S1W_EEENS5_IJS1Z_SW_NS5_IJSO_NSA_ILi1024EEEEEEEEEEEEEEvS24_EENS_8epilogue10collective18CollectiveEpilogueINS2G_23Sm100TmaWarpSpecializedILi4ELi2ELi64ELb1ELb0EEEJSH_NS5_IJNSM_ISF_SB_EENSM_INSA_ILi64EEESB_EEEEENS_10bfloat16_tESL_S2P_SL_NS2G_6fusion15FusionCallbacksIS2K_NS2Q_17LinearCombinationIS2P_fS2P_fLNS_15FloatRoundStyleE2EEESH_S2O_JEEENS4_5SM1004TMEM4LOAD26SM100_TMEM_LOAD_32dp32b64xES25_NS1K_INS1L_ILi3ELi4ELi3EEENS1N_ILi16EEENSM_INS5_IJS1P_S2M_EEENS5_IJS2M_SB_EEEEEEENS4_39AutoVectorizingCopyWithAssumedAlignmentILi128EEENS4_14SM90_TMA_STOREES35_S37_S37_EEEvvEEEEvNT_6ParamsE,(.L_x_186 - _ZN7cutlass13device_kernelINS_4gemm6kernel13GemmUniversalIN4cute5tupleIJiiiiEEENS1_10collective13CollectiveMmaINS1_46MainloopSm100TmaUmmaWarpSpecializedBlockScaledILi5ELi2ELi1ENS5_IJNS4_1CILi1EEENSA_ILi2EEESB_EEEEENS5_IJNSA_ILi128EEENSA_ILi256EEESF_EEENS5_IJNS_12float_e2m1_tENS_13float_ue4m3_tEEEENS5_IJNS5_IJlSB_lEEENS4_6LayoutINS5_IJNS5_IJNS5_IJNSA_ILi32EEENSA_ILi4EEEEEEiEEENS5_IJNS5_IJNSA_ILi16EEESO_EEEiEEENS5_IJSB_iEEEEEENS5_IJST_NS5_IJNS5_IJNSA_ILi0EEESB_EEENSA_ILi512EEEEEENS5_IJSW_iEEEEEEEEEEESK_S13_NS4_8TiledMMAINS4_8MMA_AtomIJNS4_17SM100_MMA_MXF4_SSISI_SI_fSJ_Li128ELi256ELi16ELNS4_4UMMA5MajorE0ELS18_0ELNS17_7ScaleInE0ELS19_0EEEEEENSM_INS5_IJSB_SB_SB_EEENS5_IJSW_SW_SW_EEEEENS5_IJNS4_10UnderscoreES1F_S1F_EEEEENS5_IJNS4_23SM90_TMA_LOAD_MULTICASTES1I_EEENS5_IJNS4_14ComposedLayoutINS4_7SwizzleILi2ELi4ELi3EEENS4_18smem_ptr_flag_bitsILi4EEENSM_INS5_IJNSA_ILi8EEESF_EEENS5_IJSF_SB_EEEEEEENSM_INS5_IJNS5_IJNS5_IJSP_SB_EEESS_EEESB_NS5_IJSB_SC_EEEEEENS5_IJNS5_IJNS5_IJSS_SY_EEESX_EEESW_NS5_IJSO_SY_EEEEEEEEEEEvNS4_8identityENS5_IJNS4_13SM90_TMA_LOADES25_EEENS5_IJS1T_NSM_INS5_IJNS5_IJNS5_IJSP_SC_EEESS_EEESB_S1W_EEENS5_IJS1Z_SW_NS5_IJSO_NSA_ILi1024EEEEEEEEEEEEEEvS24_EENS_8epilogue10collective18CollectiveEpilogueINS2G_23Sm100TmaWarpSpecializedILi4ELi2ELi64ELb1ELb0EEEJSH_NS5_IJNSM_ISF_SB_EENSM_INSA_ILi64EEESB_EEEEENS_10bfloat16_tESL_S2P_SL_NS2G_6fusion15FusionCallbacksIS2K_NS2Q_17LinearCombinationIS2P_fS2P_fLNS_15FloatRoundStyleE2EEESH_S2O_JEEENS4_5SM1004TMEM4LOAD26SM100_TMEM_LOAD_32dp32b64xES25_NS1K_INS1L_ILi3ELi4ELi3EEENS1N_ILi16EEENSM_INS5_IJS1P_S2M_EEENS5_IJS2M_SB_EEEEEEENS4_39AutoVectorizingCopyWithAssumedAlignmentILi128EEENS4_14SM90_TMA_STOREES35_S37_S37_EEEvvEEEEvNT_6ParamsE)
        .other          _ZN7cutlass13device_kernelINS_4gemm6kernel13GemmUniversalIN4cute5tupleIJiiiiEEENS1_10collective13CollectiveMmaINS1_46MainloopSm100TmaUmmaWarpSpecializedBlockScaledILi5ELi2ELi1ENS5_IJNS4_1CILi1EEENSA_ILi2EEESB_EEEEENS5_IJNSA_ILi128EEENSA_ILi256EEESF_EEENS5_IJNS_12float_e2m1_tENS_13float_ue4m3_tEEEENS5_IJNS5_IJlSB_lEEENS4_6LayoutINS5_IJNS5_IJNS5_IJNSA_ILi32EEENSA_ILi4EEEEEEiEEENS5_IJNS5_IJNSA_ILi16EEESO_EEEiEEENS5_IJSB_iEEEEEENS5_IJST_NS5_IJNS5_IJNSA_ILi0EEESB_EEENSA_ILi512EEEEEENS5_IJSW_iEEEEEEEEEEESK_S13_NS4_8TiledMMAINS4_8MMA_AtomIJNS4_17SM100_MMA_MXF4_SSISI_SI_fSJ_Li128ELi256ELi16ELNS4_4UMMA5MajorE0ELS18_0ELNS17_7ScaleInE0ELS19_0EEEEEENSM_INS5_IJSB_SB_SB_EEENS5_IJSW_SW_SW_EEEEENS5_IJNS4_10UnderscoreES1F_S1F_EEEEENS5_IJNS4_23SM90_TMA_LOAD_MULTICASTES1I_EEENS5_IJNS4_14ComposedLayoutINS4_7SwizzleILi2ELi4ELi3EEENS4_18smem_ptr_flag_bitsILi4EEENSM_INS5_IJNSA_ILi8EEESF_EEENS5_IJSF_SB_EEEEEEENSM_INS5_IJNS5_IJNS5_IJSP_SB_EEESS_EEESB_NS5_IJSB_SC_EEEEEENS5_IJNS5_IJNS5_IJSS_SY_EEESX_EEESW_NS5_IJSO_SY_EEEEEEEEEEEvNS4_8identityENS5_IJNS4_13SM90_TMA_LOADES25_EEENS5_IJS1T_NSM_INS5_IJNS5_IJNS5_IJSP_SC_EEESS_EEESB_S1W_EEENS5_IJS1Z_SW_NS5_IJSO_NSA_ILi1024EEEEEEEEEEEEEEvS24_EENS_8epilogue10collective18CollectiveEpilogueINS2G_23Sm100TmaWarpSpecializedILi4ELi2ELi64ELb1ELb0EEEJSH_NS5_IJNSM_ISF_SB_EENSM_INSA_ILi64EEESB_EEEEENS_10bfloat16_tESL_S2P_SL_NS2G_6fusion15FusionCallbacksIS2K_NS2Q_17LinearCombinationIS2P_fS2P_fLNS_15FloatRoundStyleE2EEESH_S2O_JEEENS4_5SM1004TMEM4LOAD26SM100_TMEM_LOAD_32dp32b64xES25_NS1K_INS1L_ILi3ELi4ELi3EEENS1N_ILi16EEENSM_INS5_IJS1P_S2M_EEENS5_IJS2M_SB_EEEEEEENS4_39AutoVectorizingCopyWithAssumedAlignmentILi128EEENS4_14SM90_TMA_STOREES35_S37_S37_EEEvvEEEEvNT_6ParamsE,@"STO_CUDA_ENTRY STV_DEFAULT"
_ZN7cutlass13device_kernelINS_4gemm6kernel13GemmUniversalIN4cute5tupleIJiiiiEEENS1_10collective13CollectiveMmaINS1_46MainloopSm100TmaUmmaWarpSpecializedBlockScaledILi5ELi2ELi1ENS5_IJNS4_1CILi1EEENSA_ILi2EEESB_EEEEENS5_IJNSA_ILi128EEENSA_ILi256EEESF_EEENS5_IJNS_12float_e2m1_tENS_13float_ue4m3_tEEEENS5_IJNS5_IJlSB_lEEENS4_6LayoutINS5_IJNS5_IJNS5_IJNSA_ILi32EEENSA_ILi4EEEEEEiEEENS5_IJNS5_IJNSA_ILi16EEESO_EEEiEEENS5_IJSB_iEEEEEENS5_IJST_NS5_IJNS5_IJNSA_ILi0EEESB_EEENSA_ILi512EEEEEENS5_IJSW_iEEEEEEEEEEESK_S13_NS4_8TiledMMAINS4_8MMA_AtomIJNS4_17SM100_MMA_MXF4_SSISI_SI_fSJ_Li128ELi256ELi16ELNS4_4UMMA5MajorE0ELS18_0ELNS17_7ScaleInE0ELS19_0EEEEEENSM_INS5_IJSB_SB_SB_EEENS5_IJSW_SW_SW_EEEEENS5_IJNS4_10UnderscoreES1F_S1F_EEEEENS5_IJNS4_23SM90_TMA_LOAD_MULTICASTES1I_EEENS5_IJNS4_14ComposedLayoutINS4_7SwizzleILi2ELi4ELi3EEENS4_18smem_ptr_flag_bitsILi4EEENSM_INS5_IJNSA_ILi8EEESF_EEENS5_IJSF_SB_EEEEEEENSM_INS5_IJNS5_IJNS5_IJSP_SB_EEESS_EEESB_NS5_IJSB_SC_EEEEEENS5_IJNS5_IJNS5_IJSS_SY_EEESX_EEESW_NS5_IJSO_SY_EEEEEEEEEEEvNS4_8identityENS5_IJNS4_13SM90_TMA_LOADES25_EEENS5_IJS1T_NSM_INS5_IJNS5_IJNS5_IJSP_SC_EEESS_EEESB_S1W_EEENS5_IJS1Z_SW_NS5_IJSO_NSA_ILi1024EEEEEEEEEEEEEEvS24_EENS_8epilogue10collective18CollectiveEpilogueINS2G_23Sm100TmaWarpSpecializedILi4ELi2ELi64ELb1ELb0EEEJSH_NS5_IJNSM_ISF_SB_EENSM_INSA_ILi64EEESB_EEEEENS_10bfloat16_tESL_S2P_SL_NS2G_6fusion15FusionCallbacksIS2K_NS2Q_17LinearCombinationIS2P_fS2P_fLNS_15FloatRoundStyleE2EEESH_S2O_JEEENS4_5SM1004TMEM4LOAD26SM100_TMEM_LOAD_32dp32b64xES25_NS1K_INS1L_ILi3ELi4ELi3EEENS1N_ILi16EEENSM_INS5_IJS1P_S2M_EEENS5_IJS2M_SB_EEEEEEENS4_39AutoVectorizingCopyWithAssumedAlignmentILi128EEENS4_14SM90_TMA_STOREES35_S37_S37_EEEvvEEEEvNT_6ParamsE:
[----:B------:R-:W1:Y:S01]  /*0000*/  LDC R1, c[0x0][0x37c] ;  /* 0x0000df00ff017b82 */ /* 0x000e620000000800 */
[----:B------:R-:W2:Y:S01]  /*0010*/  S2R R165, SR_TID.X ;  /* 0x0000000000a57919 */ /* 0x000ea20000002100 */
[----:B------:R-:W3:Y:S01]  /*0020*/  LDCU.64 UR4, c[0x0][0xc90] ;  /* 0x00019200ff0477ac */ /* 0x000ee20008000a00 */
[----:B------:R-:W-:Y:S02]  /*0030*/  PRMT R151, RZ, 0x7610, R151 ;  /* 0x00007610ff977816 */ /* 0x000fe40000000097 */
[----:B------:R-:W-:Y:S01]  /*0040*/  ELECT P5, URZ, PT ;  /* 0x0000000000ff782f */ /* 0x000fe200038a0000 */
[----:B------:R-:W4:Y:S01]  /*0050*/  LDCU.64 UR42, c[0x0][0x358] ;  /* 0x00006b00ff2a77ac */ /* 0x000f220008000a00 */
[----:B---3--:R-:W-:-:S04]  /*0060*/  UISETP.NE.U32.AND UP0, UPT, UR4, URZ, UPT ;  /* 0x000000ff0400728c */ /* 0x008fc8000bf05070 */
[----:B------:R-:W-:Y:S01]  /*0070*/  UISETP.NE.AND.EX UP0, UPT, UR5, URZ, UPT, UP0 ;  /* 0x000000ff0500728c */ /* 0x000fe2000bf05300 */
[----:B--2---:R-:W-:-:S05]  /*0080*/  SHF.R.U32.HI R158, RZ, 0x5, R165 ;  /* 0x00000005ff9e7819 */ /* 0x004fca00000116a5 */
[----:B------:R-:W2:Y:S02]  /*0090*/  SHFL.IDX PT, R0, R158, RZ, 0x1f ;  /* 0x00001fff9e007589 */ /* 0x000ea400000e0000 */
[----:B--2---:R-:W-:Y:S01]  /*00a0*/  R2UR UR7, R0 ;  /* 0x00000000000772ca */ /* 0x004fe200000e0000 */
[----:B-1--4-:R-:W-:-:S14]  /*00b0*/  BRA.U UP0, `(.L_x_0) ;  /* 0x00000001002c7547 */ /* 0x012fdc000b800000 */
[----:B------:R-:W1:Y:S02]  /*00c0*/  LDCU.64 UR8, c[0x0][0xc88] ;  /* 0x00019100ff0877ac */ /* 0x000e640008000a00 */
[----:B-1----:R-:W-:-:S04]  /*00d0*/  UISETP.NE.U32.AND UP0, UPT, UR8, URZ, UPT ;  /* 0x000000ff0800728c */ /* 0x002fc8000bf05070 */
[----:B------:R-:W-:-:S09]  /*00e0*/  UISETP.NE.AND.EX UP0, UPT, UR9, URZ, UPT, UP0 ;  /* 0x000000ff0900728c */ /* 0x000fd2000bf05300 */
[----:B------:R-:W-:Y:S05]  /*00f0*/  BRA.U !UP0, `(.L_x_1) ;  /* 0x0000000108107547 */ /* 0x000fea000b800000 */
[----:B------:R-:W1:Y:S02]  /*0100*/  LDC.64 R2, c[0x0][0xc88] ;  /* 0x00032200ff027b82 */ /* 0x000e640000000a00 */
[----:B-1----:R1:W5:Y:S01]  /*0110*/  LDG.E R83, desc[UR42][R2.64] ;  /* 0x0000002a02537981 */ /* 0x002362000c1e1900 */
[----:B------:R-:W-:Y:S01]  /*0120*/  HFMA2 R151, -RZ, RZ, 0, 5.9604644775390625e-08 ;  /* 0x00000001ff977431 */ /* 0x000fe200000001ff */
[----:B------:R-:W-:Y:S05]  /*0130*/  BRA `(.L_x_0) ;  /* 0x00000000000c7947 */ /* 0x000fea0003800000 */
.L_x_1:
[----:B------:R-:W1:Y:S01]  /*0140*/  LDCU UR6, c[0x0][0xc80] ;  /* 0x00019000ff0677ac */ /* 0x000e620008000800 */
[----:B------:R-:W-:Y:S01]  /*0150*/  HFMA2 R151, -RZ, RZ, 0, 5.9604644775390625e-08 ;  /* 0x00000001ff977431 */ /* 0x000fe200000001ff */
[----:B-1----:R-:W-:Y:S02]  /*0160*/  MOV R83, UR6 ;  /* 0x0000000600537c02 */ /* 0x002fe40008000f00 */
.L_x_0:
[----:B------:R-:W2:Y:S02]  /*0170*/  LDCU.64 UR8, c[0x0][0xcb0] ;  /* 0x00019600ff0877ac */ /* 0x000ea40008000a00 */
[----:B--2---:R-:W-:-:S04]  /*0180*/  UISETP.NE.U32.AND UP0, UPT, UR8, URZ, UPT ;  /* 0x000000ff0800728c */ /* 0x004fc8000bf05070 */
[----:B------:R-:W-:-:S09]  /*0190*/  UISETP.NE.AND.EX UP0, UPT, UR9, URZ, UPT, UP0 ;  /* 0x000000ff0900728c */ /* 0x000fd2000bf05300 */
[----:B------:R-:W-:Y:S05]  /*01a0*/  BRA.U UP0, `(.L_x_2) ;  /* 0x0000000100247547 */ /* 0x000fea000b800000 */
[----:B------:R-:W2:Y:S02]  /*01b0*/  LDCU.64 UR8, c[0x0][0xca8] ;  /* 0x00019500ff0877ac */ /* 0x000ea40008000a00 */
[----:B--2---:R-:W-:-:S04]  /*01c0*/  UISETP.NE.U32.AND UP0, UPT, UR8, URZ, UPT ;  /* 0x000000ff0800728c */ /* 0x004fc8000bf05070 */
[----:B------:R-:W-:-:S09]  /*01d0*/  UISETP.NE.AND.EX UP0, UPT, UR9, URZ, UPT, UP0 ;  /* 0x000000ff0900728c */ /* 0x000fd2000bf05300 */
[----:B------:R-:W-:Y:S05]  /*01e0*/  BRA.U !UP0, `(.L_x_3) ;  /* 0x00000001080c7547 */ /* 0x000fea000b800000 */
[----:B------:R-:W2:Y:S02]  /*01f0*/  LDC.64 R76, c[0x0][0xca8] ;  /* 0x00032a00ff4c7b82 */ /* 0x000ea40000000a00 */
[----:B--2---:R2:W5:Y:S01]  /*0200*/  LDG.E R76, desc[UR42][R76.64] ;  /* 0x0000002a4c4c7981 */ /* 0x004562000c1e1900 */
[----:B------:R-:W-:Y:S05]  /*0210*/  BRA `(.L_x_2) ;  /* 0x0000000000087947 */ /* 0x000fea0003800000 */
.L_x_3:
[----:B------:R-:W2:Y:S02]  /*0220*/  LDCU UR6, c[0x0][0xca0] ;  /* 0x00019400ff0677ac */ /* 0x000ea40008000800 */
[----:B--2---:R-:W-:Y:S02]  /*0230*/  MOV R76, UR6 ;  /* 0x00000006004c7c02 */ /* 0x004fe40008000f00 */
.L_x_2:
[----:B------:R-:W-:Y:S01]  /*0240*/  IMAD.U32 R0, RZ, RZ, UR7 ;  /* 0x00000007ff007e24 */ /* 0x000fe2000f8e00ff */
[----:B------:R-:W-:Y:S04]  /*0250*/  BSSY.RECONVERGENT B0, `(.L_x_4) ;  /* 0x0000012000007945 */ /* 0x000fe80003800200 */
[C---:B------:R-:W-:Y:S02]  /*0260*/  ISETP.NE.OR P1, PT, R0.reuse, 0x1, !P5 ;  /* 0x000000010000780c */ /* 0x040fe40006f25670 */
[----:B------:R-:W-:-:S11]  /*0270*/  ISETP.NE.OR P0, PT, R0, 0x3, !P5 ;  /* 0x000000030000780c */ /* 0x000fd60006f05670 */
[----:B------:R-:W-:Y:S05]  /*0280*/  @P1 BRA `(.L_x_5) ;  /* 0x0000000000381947 */ /* 0x000fea0003800000 */
[----:B------:R-:W3:Y:S02]  /*0290*/  LDCU.64 UR8, c[0x0][0x348] ;  /* 0x00006900ff0877ac */ /* 0x000ee40008000a00 */
[----:B---3--:R-:W-:Y:S02]  /*02a0*/  UIADD3 UR14, UP3, UPT, UR8, 0x80, URZ ;  /* 0x00000080080e7890 */ /* 0x008fe4000ff7e0ff */
[----:B------:R-:W-:Y:S02]  /*02b0*/  UIADD3 UR12, UP2, UPT, UR8, 0x180, URZ ;  /* 0x00000180080c7890 */ /* 0x000fe4000ff5e0ff */
[----:B------:R-:W-:Y:S02]  /*02c0*/  UIADD3 UR10, UP1, UPT, UR8, 0x280, URZ ;  /* 0x00000280080a7890 */ /* 0x000fe4000ff3e0ff */
[----:B------:R-:W-:Y:S02]  /*02d0*/  UIADD3 UR8, UP0, UPT, UR8, 0x380, URZ ;  /* 0x0000038008087890 */ /* 0x000fe4000ff1e0ff */
[----:B------:R-:W-:-:S02]  /*02e0*/  UIADD3.X UR15, UPT, UPT, URZ, UR9, URZ, UP3, !UPT ;  /* 0x00000009ff0f7290 */ /* 0x000fc40009ffe4ff */
[----:B------:R-:W-:Y:S02]  /*02f0*/  UIADD3.X UR13, UPT, UPT, URZ, UR9, URZ, UP2, !UPT ;  /* 0x00000009ff0d7290 */ /* 0x000fe400097fe4ff */
[----:B------:R-:W-:Y:S02]  /*0300*/  UIADD3.X UR11, UPT, UPT, URZ, UR9, URZ, UP1, !UPT ;  /* 0x00000009ff0b7290 */ /* 0x000fe40008ffe4ff */
[----:B------:R-:W-:-:S03]  /*0310*/  UIADD3.X UR9, UPT, UPT, URZ, UR9, URZ, UP0, !UPT ;  /* 0x00000009ff097290 */ /* 0x000fc600087fe4ff */
[----:B------:R3:W-:Y:S02]  /*0320*/  UTMACCTL.PF [UR14] ;  /* 0x000000000e0079b9 */ /* 0x0007e40008040000 */
[----:B------:R3:W-:Y:S02]  /*0330*/  UTMACCTL.PF [UR12] ;  /* 0x000000000c0079b9 */ /* 0x0007e40008040000 */
[----:B------:R3:W-:Y:S02]  /*0340*/  UTMACCTL.PF [UR10] ;  /* 0x000000000a0079b9 */ /* 0x0007e40008040000 */
[----:B------:R3:W-:Y:S02]  /*0350*/  UTMACCTL.PF [UR8] ;  /* 0x00000000080079b9 */ /* 0x0007e40008040000 */
[----:B---3--:R-:W-:Y:S01]  /*0360*/  NOP ;  /* 0x0000000000007918 */ /* 0x008fe20000000000 */
.L_x_5:
[----:B------:R-:W-:Y:S05]  /*0370*/  BSYNC.RECONVERGENT B0 ;  /* 0x0000000000007941 */ /* 0x000fea0003800200 */
.L_x_4:
[----:B------:R-:W-:Y:S04]  /*0380*/  BSSY.RECONVERGENT B0, `(.L_x_6) ;  /* 0x000000a000007945 */ /* 0x000fe80003800200 */
[----:B------:R-:W-:Y:S05]  /*0390*/  @P0 BRA `(.L_x_7) ;  /* 0x0000000000200947 */ /* 0x000fea0003800000 */
[----:B------:R-:W3:Y:S02]  /*03a0*/  LDCU.64 UR8, c[0x0][0x348] ;  /* 0x00006900ff0877ac */ /* 0x000ee40008000a00 */
[----:B---3--:R-:W-:Y:S02]  /*03b0*/  UIADD3 UR10, UP1, UPT, UR8, 0x980, URZ ;  /* 0x00000980080a7890 */ /* 0x008fe4000ff3e0ff */
[----:B------:R-:W-:Y:S02]  /*03c0*/  UIADD3 UR8, UP0, UPT, UR8, 0xa80, URZ ;  /* 0x00000a8008087890 */ /* 0x000fe4000ff1e0ff */
[----:B------:R-:W-:Y:S02]  /*03d0*/  UIADD3.X UR11, UPT, UPT, URZ, UR9, URZ, UP1, !UPT ;  /* 0x00000009ff0b7290 */ /* 0x000fe40008ffe4ff */
[----:B------:R-:W-:-:S07]  /*03e0*/  UIADD3.X UR9, UPT, UPT, URZ, UR9, URZ, UP0, !UPT ;  /* 0x00000009ff097290 */ /* 0x000fce00087fe4ff */
[----:B------:R3:W-:Y:S02]  /*03f0*/  UTMACCTL.PF [UR10] ;  /* 0x000000000a0079b9 */ /* 0x0007e40008040000 */
[----:B------:R3:W-:Y:S02]  /*0400*/  UTMACCTL.PF [UR8] ;  /* 0x00000000080079b9 */ /* 0x0007e40008040000 */
[----:B---3--:R-:W-:Y:S01]  /*0410*/  NOP ;  /* 0x0000000000007918 */ /* 0x008fe20000000000 */
.L_x_7:
[----:B------:R-:W-:Y:S05]  /*0420*/  BSYNC.RECONVERGENT B0 ;  /* 0x0000000000007941 */ /* 0x000fea0003800200 */
.L_x_6:
[----:B------:R-:W3:Y:S01]  /*0430*/  LDCU.64 UR8, c[0x0][0xc88] ;  /* 0x00019100ff0877ac */ /* 0x000ee20008000a00 */
[----:B------:R-:W-:Y:S02]  /*0440*/  UISETP.EQ.U32.AND UP1, UPT, UR4, URZ, UPT ;  /* 0x000000ff0400728c */ /* 0x000fe4000bf22070 */
[----:B------:R-:W-:Y:S02]  /*0450*/  UPLOP3.LUT UP4, UPT, UPT, UPT, UPT, 0x80, 0x8 ;  /* 0x000000000008789c */ /* 0x000fe40003f8f070 */
[----:B---3--:R-:W-:-:S04]  /*0460*/  UISETP.NE.U32.AND UP0, UPT, UR8, URZ, UPT ;  /* 0x000000ff0800728c */ /* 0x008fc8000bf05070 */
[----:B------:R-:W-:-:S04]  /*0470*/  UISETP.NE.AND.EX UP0, UPT, UR9, URZ, UPT, UP0 ;  /* 0x000000ff0900728c */ /* 0x000fc8000bf05300 */
[----:B------:R-:W-:-:S04]  /*0480*/  UISETP.EQ.OR.EX UP2, UPT, UR5, URZ, !UP0, UP1 ;  /* 0x000000ff0500728c */ /* 0x000fc8000c742710 */
[----:B------:R-:W-:-:S05]  /*0490*/  UP2UR UR50, UPR, URZ, 0x4 ;  /* 0x00000004ff327883 */ /* 0x000fca0008000000 */
[----:B------:R-:W-:Y:S07]  /*04a0*/  BRA.U !UP2, `(.L_x_8) ;  /* 0x000000010a207547 */ /* 0x000fee000b800000 */
[----:B------:R-:W-:Y:S01]  /*04b0*/  UISETP.NE.U32.AND UP1, UPT, UR4, URZ, UPT ;  /* 0x000000ff0400728c */ /* 0x000fe2000bf25070 */
[----:B-----5:R-:W-:Y:S01]  /*04c0*/  FSETP.NEU.AND P0, PT, R83, RZ, PT ;  /* 0x000000ff5300720b */ /* 0x020fe20003f0d000 */
[----:B------:R-:W-:Y:S02]  /*04d0*/  USEL UR4, URZ, 0xffffffff, UP0 ;  /* 0xffffffffff047887 */ /* 0x000fe40008000000 */
[----:B------:R-:W-:-:S10]  /*04e0*/  UISETP.NE.AND.EX UP1, UPT, UR5, URZ, UPT, UP1 ;  /* 0x000000ff0500728c */ /* 0x000fd4000bf25310 */
[----:B------:R-:W-:Y:S01]  /*04f0*/  VOTEU.ANY UP0, P0 ;  /* 0x0000000000ff7886 */ /* 0x000fe20000000100 */
[----:B------:R-:W-:-:S04]  /*0500*/  @!UP1 USEL UR4, URZ, 0xffffffff, UP0 ;  /* 0xffffffffff049887 */ /* 0x000fc80008000000 */
[----:B------:R-:W-:-:S04]  /*0510*/  ULOP3.LUT UR4, UR4, 0x1, URZ, 0xc0, !UPT ;  /* 0x0000000104047892 */ /* 0x000fc8000f8ec0ff */
[----:B------:R-:W-:-:S11]  /*0520*/  UISETP.NE.U32.AND UP4, UPT, UR4, 0x1, UPT ;  /* 0x000000010400788c */ /* 0x000fd6000bf85070 */
.L_x_8:
[----:B-1----:R-:W1:Y:S01]  /*0530*/  SHFL.IDX PT, R2, R158, RZ, 0x1f ;  /* 0x00001fff9e027589 */ /* 0x002e6200000e0000 */
[----:B------:R-:W-:-:S04]  /*0540*/  UISETP.NE.AND UP0, UPT, UR7, 0x2, UPT ;  /* 0x000000020700788c */ /* 0x000fc8000bf05270 */
[----:B------:R-:W-:Y:S01]  /*0550*/  USEL UR15, URZ, 0x1, UP0 ;  /* 0x00000001ff0f7887 */ /* 0x000fe20008000000 */
[----:B-1----:R-:W-:-:S13]  /*0560*/  ISETP.NE.AND P0, PT, R2, RZ, PT ;  /* 0x000000ff0200720c */ /* 0x002fda0003f05270 */
[----:B------:R-:W-:Y:S05]  /*0570*/  @P0 BRA `(.L_x_9) ;  /* 0x0000000000600947 */ /* 0x000fea0003800000 */
[----:B------:R-:W1:Y:S01]  /*0580*/  S2UR UR6, SR_CgaCtaId ;  /* 0x00000000000679c3 */ /* 0x000e620000008800 */
[----:B------:R-:W-:Y:S01]  /*0590*/  UMOV UR8, 0x400 ;  /* 0x0000040000087882 */ /* 0x000fe20000000000 */
[----:B------:R-:W-:Y:S01]  /*05a0*/  UMOV UR5, 0x1 ;  /* 0x0000000100057882 */ /* 0x000fe20000000000 */
[----:B------:R-:W-:Y:S01]  /*05b0*/  UMOV UR4, 0x2 ;  /* 0x0000000200047882 */ /* 0x000fe20000000000 */
[----:B------:R-:W-:Y:S01]  /*05c0*/  ELECT P0, URZ, PT ;  /* 0x0000000000ff782f */ /* 0x000fe20003800000 */
[----:B-1----:R-:W-:Y:S02]  /*05d0*/  ULEA UR6, UR6, UR8, 0x18 ;  /* 0x0000000806067291 */ /* 0x002fe4000f8ec0ff */
[----:B------:R-:W-:-:S04]  /*05e0*/  UIADD3 UR8, UPT, UPT, -UR5, 0x100000, URZ ;  /* 0x0010000005087890 */ /* 0x000fc8000fffe1ff */
[----:B------:R-:W-:Y:S02]  /*05f0*/  USHF.L.U32 UR9, UR8, 0xb, URZ ;  /* 0x0000000b08097899 */ /* 0x000fe400080006ff */
[----:B------:R-:W-:Y:S02]  /*0600*/  USHF.L.U32 UR8, UR8, 0x1, URZ ;  /* 0x0000000108087899 */ /* 0x000fe400080006ff */
[----:B------:R-:W-:-:S04]  /*0610*/  UIADD3 UR4, UPT, UPT, -UR4, 0x100000, URZ ;  /* 0x0010000004047890 */ /* 0x000fc8000fffe1ff */
[----:B------:R-:W-:Y:S02]  /*0620*/  USHF.L.U32 UR5, UR4, 0xb, URZ ;  /* 0x0000000b04057899 */ /* 0x000fe400080006ff */
[----:B------:R-:W-:Y:S01]  /*0630*/  USHF.L.U32 UR4, UR4, 0x1, URZ ;  /* 0x0000000104047899 */ /* 0x000fe200080006ff */
[----:B------:R-:W1:Y:S03]  /*0640*/  FENCE.VIEW.ASYNC.S ;  /* 0x00000000000073c6 */ /* 0x000e660000000000 */
[----:B-1----:R1:W3:Y:S08]  /*0650*/  SYNCS.EXCH.64 URZ, [UR6], UR8 ;  /* 0x0000000806ff75b2 */ /* 0x0022f00008000100 */
[----:B------:R1:W4:Y:S01]  /*0660*/  SYNCS.EXCH.64 URZ, [UR6+0x28], UR4 ;  /* 0x0000280406ff75b2 */ /* 0x0003220008000100 */
[----:B------:R1:W1:Y:S01]  /*0670*/  SYNCS.EXCH.64 URZ, [UR6+0x8], UR8 ;  /* 0x0000080806ff75b2 */ /* 0x0002620008000100 */
[----:B------:R1:W1:Y:S01]  /*0680*/  SYNCS.EXCH.64 URZ, [UR6+0x30], UR4 ;  /* 0x0000300406ff75b2 */ /* 0x0002620008000100 */
[----:B------:R1:W1:Y:S01]  /*0690*/  SYNCS.EXCH.64 URZ, [UR6+0x10], UR8 ;  /* 0x0000100806ff75b2 */ /* 0x0002620008000100 */
[----:B------:R1:W1:Y:S01]  /*06a0*/  SYNCS.EXCH.64 URZ, [UR6+0x38], UR4 ;  /* 0x0000380406ff75b2 */ /* 0x0002620008000100 */
[----:B------:R1:W1:Y:S01]  /*06b0*/  SYNCS.EXCH.64 URZ, [UR6+0x18], UR8 ;  /* 0x0000180806ff75b2 */ /* 0x0002620008000100 */
[----:B------:R1:W1:Y:S01]  /*06c0*/  SYNCS.EXCH.64 URZ, [UR6+0x40], UR4 ;  /* 0x0000400406ff75b2 */ /* 0x0002620008000100 */
[----:B------:R1:W1:Y:S01]  /*06d0*/  SYNCS.EXCH.64 URZ, [UR6+0x20], UR8 ;  /* 0x0000200806ff75b2 */ /* 0x0002620008000100 */
[----:B------:R1:W1:Y:S01]  /*06e0*/  SYNCS.EXCH.64 URZ, [UR6+0x48], UR4 ;  /* 0x0000480406ff75b2 */ /* 0x0002620008000100 */
[----:B------:R-:W-:Y:S01]  /*06f0*/  NOP ;  /* 0x0000000000007918 */ /* 0x000fe20000000000 */
.L_x_9:
[----:B------:R-:W2:Y:S01]  /*0700*/  SHFL.IDX PT, R2, R158, RZ, 0x1f ;  /* 0x00001fff9e027589 */ /* 0x000ea200000e0000 */
[----:B------:R-:W-:Y:S01]  /*0710*/  NOP ;  /* 0x0000000000007918 */ /* 0x000fe20000000000 */
[----:B--2---:R-:W-:-:S13]  /*0720*/  ISETP.NE.AND P0, PT, R2, 0x1, PT ;  /* 0x000000010200780c */ /* 0x004fda0003f05270 */
[----:B------:R-:W-:Y:S05]  /*0730*/  @P0 BRA `(.L_x_10) ;  /* 0x0000000000580947 */ /* 0x000fea0003800000 */
[----:B-1----:R-:W1:Y:S01]  /*0740*/  S2UR UR6, SR_CgaCtaId ;  /* 0x00000000000679c3 */ /* 0x002e620000008800 */
        /* <DEDUP_REMOVED lines=12> */
[----:B-1----:R2:W1:Y:S08]  /*0810*/  SYNCS.EXCH.64 URZ, [UR6+0x50], UR8 ;  /* 0x0000500806ff75b2 */ /* 0x0024700008000100 */
[----:B------:R2:W1:Y:S01]  /*0820*/  SYNCS.EXCH.64 URZ, [UR6+0x70], UR4 ;  /* 0x0000700406ff75b2 */ /* 0x0004620008000100 */
[----:B------:R2:W1:Y:S01]  /*0830*/  SYNCS.EXCH.64 URZ, [UR6+0x58], UR8 ;  /* 0x0000580806ff75b2 */ /* 0x0004620008000100 */
[----:B------:R2:W1:Y:S01]  /*0840*/  SYNCS.EXCH.64 URZ, [UR6+0x78], UR4 ;  /* 0x0000780406ff75b2 */ /* 0x0004620008000100 */
[----:B------:R2:W1:Y:S01]  /*0850*/  SYNCS.EXCH.64 URZ, [UR6+0x60], UR8 ;  /* 0x0000600806ff75b2 */ /* 0x0004620008000100 */
[----:B------:R2:W1:Y:S01]  /*0860*/  SYNCS.EXCH.64 URZ, [UR6+0x80], UR4 ;  /* 0x0000800406ff75b2 */ /* 0x0004620008000100 */
[----:B------:R2:W1:Y:S01]  /*0870*/  SYNCS.EXCH.64 URZ, [UR6+0x68], UR8 ;  /* 0x0000680806ff75b2 */ /* 0x0004620008000100 */
[----:B------:R2:W1:Y:S02]  /*0880*/  SYNCS.EXCH.64 URZ, [UR6+0x88], UR4 ;  /* 0x0000880406ff75b2 */ /* 0x0004640008000100 */
[----:B--2---:R-:W-:Y:S01]  /*0890*/  NOP ;  /* 0x0000000000007918 */ /* 0x004fe20000000000 */
.L_x_10:
[----:B------:R-:W2:Y:S01]  /*08a0*/  SHFL.IDX PT, R2, R158, RZ, 0x1f ;  /* 0x00001fff9e027589 */ /* 0x000ea200000e0000 */
[----:B------:R-:W-:Y:S01]  /*08b0*/  NOP ;  /* 0x0000000000007918 */ /* 0x000fe20000000000 */
[----:B--2---:R-:W-:-:S13]  /*08c0*/  ISETP.NE.AND P0, PT, R2, 0x3, PT ;  /* 0x000000030200780c */ /* 0x004fda0003f05270 */
[----:B------:R-:W-:Y:S05]  /*08d0*/  @P0 BRA `(.L_x_11) ;  /* 0x0000000000300947 */ /* 0x000fea0003800000 */
[----:B-1----:R-:W1:Y:S01]  /*08e0*/  S2UR UR5, SR_CgaCtaId ;  /* 0x00000000000579c3 */ /* 0x002e620000008800 */
[----:B------:R-:W-:Y:S01]  /*08f0*/  UMOV UR6, 0x400 ;  /* 0x0000040000067882 */ /* 0x000fe20000000000 */
[----:B------:R-:W-:Y:S01]  /*0900*/  UMOV UR4, 0x20 ;  /* 0x0000002000047882 */ /* 0x000fe20000000000 */
[----:B------:R-:W-:Y:S01]  /*0910*/  ELECT P0, URZ, PT ;  /* 0x0000000000ff782f */ /* 0x000fe20003800000 */
[----:B------:R-:W-:-:S04]  /*0920*/  UIADD3 UR8, UPT, UPT, -UR4, 0x100000, URZ ;  /* 0x0010000004087890 */ /* 0x000fc8000fffe1ff */
[----:B------:R-:W-:Y:S02]  /*0930*/  USHF.L.U32 UR9, UR8, 0xb, URZ ;  /* 0x0000000b08097899 */ /* 0x000fe400080006ff */
[----:B------:R-:W-:Y:S02]  /*0940*/  USHF.L.U32 UR8, UR8, 0x1, URZ ;  /* 0x0000000108087899 */ /* 0x000fe400080006ff */
[----:B-1----:R-:W-:Y:S01]  /*0950*/  ULEA UR5, UR5, UR6, 0x18 ;  /* 0x0000000605057291 */ /* 0x002fe2000f8ec0ff */
[----:B------:R-:W1:Y:S11]  /*0960*/  FENCE.VIEW.ASYNC.S ;  /* 0x00000000000073c6 */ /* 0x000e760000000000 */
[----:B-1----:R2:W1:Y:S01]  /*0970*/  SYNCS.EXCH.64 URZ, [UR5+0x90], UR8 ;  /* 0x0000900805ff75b2 */ /* 0x0024620008000100 */
[----:B------:R2:W1:Y:S02]  /*0980*/  SYNCS.EXCH.64 URZ, [UR5+0x98], UR8 ;  /* 0x0000980805ff75b2 */ /* 0x0004640008000100 */
[----:B--2---:R-:W-:Y:S01]  /*0990*/  NOP ;  /* 0x0000000000007918 */ /* 0x004fe20000000000 */
.L_x_11:
[----:B------:R-:W2:Y:S01]  /*09a0*/  SHFL.IDX PT, R2, R158, RZ, 0x1f ;  /* 0x00001fff9e027589 */ /* 0x000ea200000e0000 */
[----:B------:R-:W-:Y:S01]  /*09b0*/  NOP ;  /* 0x0000000000007918 */ /* 0x000fe20000000000 */
[----:B--2---:R-:W-:-:S13]  /*09c0*/  ISETP.NE.AND P0, PT, R2, 0x4, PT ;  /* 0x000000040200780c */ /* 0x004fda0003f05270 */
[----:B------:R-:W-:Y:S05]  /*09d0*/  @P0 BRA `(.L_x_12) ;  /* 0x00000000004c0947 */ /* 0x000fea0003800000 */
[----:B-1----:R-:W1:Y:S01]  /*09e0*/  S2UR UR5, SR_CgaCtaId ;  /* 0x00000000000579c3 */ /* 0x002e620000008800 */
[----:B------:R-:W-:Y:S01]  /*09f0*/  UMOV UR8, 0x1e0 ;  /* 0x000001e000087882 */ /* 0x000fe20000000000 */
[----:B------:R-:W-:Y:S01]  /*0a00*/  UMOV UR6, 0x400 ;  /* 0x0000040000067882 */ /* 0x000fe20000000000 */
[----:B------:R-:W-:Y:S01]  /*0a10*/  USEL UR8, UR8, 0x1a0, UP4 ;  /* 0x000001a008087887 */ /* 0x000fe2000a000000 */
[----:B------:R-:W-:Y:S01]  /*0a20*/  UMOV UR4, 0x1 ;  /* 0x0000000100047882 */ /* 0x000fe20000000000 */
[----:B------:R-:W-:Y:S01]  /*0a30*/  ELECT P0, URZ, PT ;  /* 0x0000000000ff782f */ /* 0x000fe20003800000 */
[----:B------:R-:W-:-:S04]  /*0a40*/  UIADD3 UR10, UPT, UPT, -UR4, 0x100000, URZ ;  /* 0x00100000040a7890 */ /* 0x000fc8000fffe1ff */
[----:B------:R-:W-:Y:S02]  /*0a50*/  USHF.L.U32 UR11, UR10, 0xb, URZ ;  /* 0x0000000b0a0b7899 */ /* 0x000fe400080006ff */
[----:B------:R-:W-:Y:S02]  /*0a60*/  USHF.L.U32 UR10, UR10, 0x1, URZ ;  /* 0x000000010a0a7899 */ /* 0x000fe400080006ff */
[----:B------:R-:W-:-:S04]  /*0a70*/  UIADD3 UR8, UPT, UPT, -UR8, 0x100000, URZ ;  /* 0x0010000008087890 */ /* 0x000fc8000fffe1ff */
[----:B------:R-:W-:Y:S02]  /*0a80*/  USHF.L.U32 UR9, UR8, 0xb, URZ ;  /* 0x0000000b08097899 */ /* 0x000fe400080006ff */
[----:B------:R-:W-:Y:S02]  /*0a90*/  USHF.L.U32 UR8, UR8, 0x1, URZ ;  /* 0x0000000108087899 */ /* 0x000fe400080006ff */
[----:B-1----:R-:W-:Y:S01]  /*0aa0*/  ULEA UR5, UR5, UR6, 0x18 ;  /* 0x0000000605057291 */ /* 0x002fe2000f8ec0ff */
[----:B------:R-:W1:Y:S11]  /*0ab0*/  FENCE.VIEW.ASYNC.S ;  /* 0x00000000000073c6 */ /* 0x000e760000000000 */
[----:B-1----:R2:W1:Y:S01]  /*0ac0*/  SYNCS.EXCH.64 URZ, [UR5+0xa0], UR10 ;  /* 0x0000a00a05ff75b2 */ /* 0x0024620008000100 */
[----:B------:R2:W1:Y:S01]  /*0ad0*/  SYNCS.EXCH.64 URZ, [UR5+0xb0], UR8 ;  /* 0x0000b00805ff75b2 */ /* 0x0004620008000100 */
[----:B------:R2:W1:Y:S01]  /*0ae0*/  SYNCS.EXCH.64 URZ, [UR5+0xa8], UR10 ;  /* 0x0000a80a05ff75b2 */ /* 0x0004620008000100 */
[----:B------:R2:W1:Y:S02]  /*0af0*/  SYNCS.EXCH.64 URZ, [UR5+0xb8], UR8 ;  /* 0x0000b80805ff75b2 */ /* 0x0004640008000100 */
[----:B--2---:R-:W-:Y:S01]  /*0b00*/  NOP ;  /* 0x0000000000007918 */ /* 0x004fe20000000000 */
.L_x_12:
        /* <DEDUP_REMOVED lines=18> */
[----:B------:R2:W1:Y:S02]  /*0c30*/  SYNCS.EXCH.64 URZ, [UR6+0xc8], UR4 ;  /* 0x0000c80406ff75b2 */ /* 0x0004640008000100 */
[----:B--2---:R-:W-:Y:S01]  /*0c40*/  NOP ;  /* 0x0000000000007918 */ /* 0x004fe20000000000 */
.L_x_13:
[----:B------:R-:W2:Y:S01]  /*0c50*/  SHFL.IDX PT, R2, R158, RZ, 0x1f ;  /* 0x00001fff9e027589 */ /* 0x000ea200000e0000 */
[----:B------:R-:W1:Y:S01]  /*0c60*/  S2UR UR37, SR_CgaCtaId ;  /* 0x00000000002579c3 */ /* 0x000e620000008800 */
[----:B------:R-:W-:Y:S01]  /*0c70*/  ISETP.NE.OR P1, PT, RZ, UR7, !P5 ;  /* 0x00000007ff007c0c */ /* 0x000fe2000ef25670 */
[----:B------:R-:W-:Y:S01]  /*0c80*/  NOP ;  /* 0x0000000000007918 */ /* 0x000fe20000000000 */
[----:B--2---:R-:W-:-:S13]  /*0c90*/  ISETP.NE.AND P0, PT, R2, 0x3, PT ;  /* 0x000000030200780c */ /* 0x004fda0003f05270 */
[----:B-1----:R-:W-:Y:S05]  /*0ca0*/  @P0 BRA `(.L_x_14) ;  /* 0x0000000000380947 */ /* 0x002fea0003800000 */
[----:B------:R-:W1:Y:S01]  /*0cb0*/  S2UR UR5, SR_CgaCtaId ;  /* 0x00000000000579c3 */ /* 0x000e620000008800 */
        /* <DEDUP_REMOVED lines=8> */
[----:B-1----:R1:W2:Y:S01]  /*0d40*/  SYNCS.EXCH.64 URZ, [UR5+0xd0], UR8 ;  /* 0x0000d00805ff75b2 */ /* 0x0022a20008000100 */
[----:B------:R1:W1:Y:S01]  /*0d50*/  SYNCS.EXCH.64 URZ, [UR5+0xe0], UR8 ;  /* 0x0000e00805ff75b2 */ /* 0x0002620008000100 */
[----:B------:R1:W1:Y:S01]  /*0d60*/  SYNCS.EXCH.64 URZ, [UR5+0xd8], UR8 ;  /* 0x0000d80805ff75b2 */ /* 0x0002620008000100 */
[----:B------:R1:W1:Y:S01]  /*0d70*/  SYNCS.EXCH.64 URZ, [UR5+0xe8], UR8 ;  /* 0x0000e80805ff75b2 */ /* 0x0002620008000100 */
[----:B------:R-:W-:Y:S01]  /*0d80*/  NOP ;  /* 0x0000000000007918 */ /* 0x000fe20000000000 */
.L_x_14:
[----:B------:R-:W-:Y:S01]  /*0d90*/  VOTEU.ALL UP0, P1 ;  /* 0x0000000000ff7886 */ /* 0x000fe20000800000 */
[----:B-1----:R-:W1:Y:S01]  /*0da0*/  LDCU UR5, c[0x0][0x36c] ;  /* 0x00006d80ff0577ac */ /* 0x002e620008000800 */
[----:B------:R-:W-:Y:S01]  /*0db0*/  NOP ;  /* 0x0000000000007918 */ /* 0x000fe20000000000 */
[----:B------:R-:W-:Y:S01]  /*0dc0*/  ISETP.NE.OR P5, PT, R0, 0x2, !P5 ;  /* 0x000000020000780c */ /* 0x000fe20006fa5670 */
[----:B------:R-:W-:Y:S01]  /*0dd0*/  UMOV UR8, 0x80 ;  /* 0x0000008000087882 */ /* 0x000fe20000000000 */
[----:B------:R-:W-:Y:S01]  /*0de0*/  @!UP0 UMOV UR4, 0x400 ;  /* 0x0000040000048882 */ /* 0x000fe20000000000 */
[----:B------:R-:W-:-:S04]  /*0df0*/  @!UP0 UIADD3 UR8, UPT, UPT, -UR8, 0x100000, URZ ;  /* 0x0010000008088890 */ /* 0x000fc8000fffe1ff */
[----:B------:R-:W-:Y:S02]  /*0e00*/  @!UP0 USHF.L.U32 UR9, UR8, 0xb, URZ ;  /* 0x0000000b08098899 */ /* 0x000fe400080006ff */
[----:B------:R-:W-:Y:S01]  /*0e10*/  @!UP0 USHF.L.U32 UR8, UR8, 0x1, URZ ;  /* 0x0000000108088899 */ /* 0x000fe200080006ff */
[----:B------:R-:W-:Y:S01]  /*0e20*/  LOP3.LUT R8, R165, 0x1f, RZ, 0xc0, !PT ;  /* 0x0000001fa5087812 */ /* 0x000fe200078ec0ff */
[----:B------:R-:W-:Y:S01]  /*0e30*/  @!UP0 ULEA UR4, UR37, UR4, 0x18 ;  /* 0x0000000425048291 */ /* 0x000fe2000f8ec0ff */
[----:B------:R-:W-:Y:S01]  /*0e40*/  VOTEU.ALL UP0, P1 ;  /* 0x0000000000ff7886 */ /* 0x000fe20000800000 */
[----:B------:R-:W-:Y:S01]  /*0e50*/  UISETP.NE.AND UP3, UPT, UR7, URZ, UPT ;  /* 0x000000ff0700728c */ /* 0x000fe2000bf65270 */
[----:B------:R-:W3:Y:S09]  /*0e60*/  FENCE.VIEW.ASYNC.S ;  /* 0x00000000000073c6 */ /* 0x000ef20000000000 */
[----:B---3--:R3:W2:Y:S01]  /*0e70*/  @!UP0 SYNCS.EXCH.64 URZ, [UR4+0xf0], UR8 ;  /* 0x0000f00804ff85b2 */ /* 0x0086a20008000100 */
[----:B-1----:R-:W-:-:S09]  /*0e80*/  UISETP.EQ.U32.AND UP0, UPT, UR5, 0x1, UPT ;  /* 0x000000010500788c */ /* 0x002fd2000bf02070 */
[----:B------:R-:W-:Y:S05]  /*0e90*/  BRA.U !UP0, `(.L_x_15) ;  /* 0x0000000108087547 */ /* 0x000fea000b800000 */
[----:B--2-4-:R-:W-:Y:S01]  /*0ea0*/  UCGABAR_ARV ;  /* 0x00000000000079c7 */ /* 0x014fe20008000000 */
[----:B------:R-:W-:Y:S05]  /*0eb0*/  BRA `(.L_x_16) ;  /* 0x0000000000047947 */ /* 0x000fea0003800000 */
.L_x_15:
[----:B--2-4-:R-:W-:Y:S01]  /*0ec0*/  NOP ;  /* 0x0000000000007918 */ /* 0x014fe20000000000 */
.L_x_16:
[----:B------:R-:W1:Y:S01]  /*0ed0*/  S2UR UR20, SR_CTAID.X ;  /* 0x00000000001479c3 */ /* 0x000e620000002500 */
[----:B------:R-:W-:-:S05]  /*0ee0*/  CS2R.32 R152, SR_CgaSize ;  /* 0x0000000000987805 */ /* 0x000fca0000008a00 */
[----:B------:R-:W-:-:S05]  /*0ef0*/  IMAD R152, R152, -0xa0, RZ ;  /* 0xffffff6098987824 */ /* 0x000fca00078e02ff */
[----:B------:R-:W-:-:S14]  /*0f00*/  R2UR UR5, R152 ;  /* 0x00000000980572ca */ /* 0x000fdc00000e0000 */
[----:B------:R-:W2:Y:S01]  /*0f10*/  LDCU UR5, c[0x0][UR5+0x2b0] ;  /* 0x00005600050577ac */ /* 0x000ea20008000800 */
[----:B------:R-:W-:-:S05]  /*0f20*/  CS2R.32 R152, SR_CgaSize ;  /* 0x0000000000987805 */ /* 0x000fca0000008a00 */
[----:B------:R-:W-:-:S05]  /*0f30*/  IMAD R152, R152, -0xa0, RZ ;  /* 0xffffff6098987824 */ /* 0x000fca00078e02ff */
[----:B---3--:R-:W-:-:S14]  /*0f40*/  R2UR UR4, R152 ;  /* 0x00000000980472ca */ /* 0x008fdc00000e0000 */
[----:B------:R-:W3:Y:S01]  /*0f50*/  LDCU UR4, c[0x0][UR4+0x2b4] ;  /* 0x00005680040477ac */ /* 0x000ee20008000800 */
[----:B------:R-:W4:Y:S01]  /*0f60*/  S2UR UR9, SR_CTAID.Y ;  /* 0x00000000000979c3 */ /* 0x000f220000002600 */
[----:B------:R-:W2:Y:S01]  /*0f70*/  LDCU UR8, c[0x0][0xf30] ;  /* 0x0001e600ff0877ac */ /* 0x000ea20008000800 */
[----:B------:R-:W-:Y:S02]  /*0f80*/  ULOP3.LUT UR6, UR37, 0x1, URZ, 0xc0, !UPT ;  /* 0x0000000125067892 */ /* 0x000fe4000f8ec0ff */
[----:B------:R-:W-:-:S04]  /*0f90*/  UISETP.NE.AND UP1, UPT, UR7, 0x2, UPT ;  /* 0x000000020700788c */ /* 0x000fc8000bf25270 */
[----:B------:R-:W3:Y:S01]  /*0fa0*/  LDC R11, c[0x0][0xf24] ;  /* 0x0003c900ff0b7b82 */ /* 0x000ee20000000800 */
[----:B-1----:R-:W-:Y:S02]  /*0fb0*/  I2FP.F32.U32 R152, UR20 ;  /* 0x0000001400987c45 */ /* 0x002fe40008201000 */
[----:B------:R-:W-:-:S05]  /*0fc0*/  CS2R.32 R5, SR_CgaSize ;  /* 0x0000000000057805 */ /* 0x000fca0000008a00 */
[----:B------:R-:W-:-:S06]  /*0fd0*/  IMAD R5, R5, -0xa0, RZ ;  /* 0xffffff6005057824 */ /* 0x000fcc00078e02ff */
[----:B------:R-:W1:Y:S01]  /*0fe0*/  LDC R5, c[0x0][R5+0x2a0] ;  /* 0x0000a80005057b82 */ /* 0x000e620000000800 */
[----:B--2---:R-:W-:Y:S01]  /*0ff0*/  UISETP.NE.AND UP2, UPT, UR8, 0x1, UPT ;  /* 0x000000010800788c */ /* 0x004fe2000bf45270 */
[----:B------:R-:W-:Y:S01]  /*1000*/  FMUL R152, R152, UR5 ;  /* 0x0000000598987c20 */ /* 0x000fe20008400000 */
[----:B------:R-:W-:Y:S01]  /*1010*/  USHF.L.U32 UR5, UR37, 0xc, URZ ;  /* 0x0000000c25057899 */ /* 0x000fe200080006ff */
[----:B----4-:R-:W-:Y:S02]  /*1020*/  I2FP.F32.U32 R0, UR9 ;  /* 0x0000000900007c45 */ /* 0x010fe40008201000 */
[----:B------:R-:W-:-:S05]  /*1030*/  CS2R.32 R3, SR_CgaSize ;  /* 0x0000000000037805 */ /* 0x000fca0000008a00 */
[----:B------:R-:W-:-:S06]  /*1040*/  IMAD R3, R3, -0xa0, RZ ;  /* 0xffffff6003037824 */ /* 0x000fcc00078e02ff */
[----:B------:R-:W2:Y:S01]  /*1050*/  LDC R3, c[0x0][R3+0x2a4] ;  /* 0x0000a90003037b82 */ /* 0x000ea20000000800 */
[----:B------:R-:W-:Y:S01]  /*1060*/  MOV R20, UR9 ;  /* 0x0000000900147c02 */ /* 0x000fe20008000f00 */
[----:B------:R-:W4:Y:S01]  /*1070*/  F2I.U32.TRUNC.NTZ R152, R152 ;  /* 0x0000009800987305 */ /* 0x000f22000020f000 */
[----:B------:R-:W-:Y:S01]  /*1080*/  ULOP3.LUT UR5, UR5, 0x1000, URZ, 0xc0, !UPT ;  /* 0x0000100005057892 */ /* 0x000fe2000f8ec0ff */
[----:B---3--:R-:W-:Y:S01]  /*1090*/  FMUL R0, R0, UR4 ;  /* 0x0000000400007c20 */ /* 0x008fe20008400000 */
[----:B------:R-:W-:Y:S01]  /*10a0*/  USHF.L.U32 UR4, UR37, 0x9, URZ ;  /* 0x0000000925047899 */ /* 0x000fe200080006ff */
[----:B------:R-:W-:Y:S02]  /*10b0*/  ISETP.GE.AND P0, PT, R11, 0x1, PT ;  /* 0x000000010b00780c */ /* 0x000fe40003f06270 */
[----:B------:R-:W3:Y:S01]  /*10c0*/  LDC R72, c[0x0][0xf24] ;  /* 0x0003c900ff487b82 */ /* 0x000ee20000000800 */
[----:B------:R-:W-:Y:S01]  /*10d0*/  ULOP3.LUT UR4, UR4, 0x200, URZ, 0xc0, !UPT ;  /* 0x0000020004047892 */ /* 0x000fe2000f8ec0ff */
[----:B------:R-:W1:Y:S06]  /*10e0*/  F2I.U32.TRUNC.NTZ R150, R0 ;  /* 0x0000000000967305 */ /* 0x000e6c000020f000 */
[----:B------:R-:W3:Y:S01]  /*10f0*/  S2UR UR36, SR_CTAID.Z ;  /* 0x00000000002479c3 */ /* 0x000ee20000002700 */
[----:B----4-:R-:W-:-:S05]  /*1100*/  IADD3 R152, PT, PT, -R152, RZ, RZ ;  /* 0x000000ff98987210 */ /* 0x010fca0007ffe1ff */
[----:B-1----:R-:W-:Y:S01]  /*1110*/  IMAD R152, R5, R152, UR20 ;  /* 0x0000001405987e24 */ /* 0x002fe2000f8e0298 */
[----:B------:R-:W-:Y:S02]  /*1120*/  IADD3 R150, PT, PT, -R150, RZ, RZ ;  /* 0x000000ff96967210 */ /* 0x000fe40007ffe1ff */
[----:B------:R-:W-:-:S03]  /*1130*/  PRMT R0, RZ, 0x7610, R0 ;  /* 0x00007610ff007816 */ /* 0x000fc60000000000 */
[----:B--2---:R-:W-:Y:S01]  /*1140*/  IMAD R150, R3, R150, UR9 ;  /* 0x0000000903967e24 */ /* 0x004fe2000f8e0296 */
[----:B------:R-:W-:Y:S06]  /*1150*/  BRA.U UP3, `(.L_x_17) ;  /* 0x0000000103207547 */ /* 0x000fec000b800000 */
[C---:B------:R-:W-:Y:S02]  /*1160*/  ISETP.NE.AND P2, PT, R150.reuse, 0x1, PT ;  /* 0x000000019600780c */ /* 0x040fe40003f45270 */
[----:B------:R-:W-:Y:S02]  /*1170*/  ISETP.NE.AND P1, PT, R150, RZ, PT ;  /* 0x000000ff9600720c */ /* 0x000fe40003f25270 */
[C---:B------:R-:W-:Y:S02]  /*1180*/  ISETP.NE.AND P3, PT, R152.reuse, RZ, PT ;  /* 0x000000ff9800720c */ /* 0x040fe40003f65270 */
[----:B------:R-:W-:Y:S02]  /*1190*/  SEL R0, RZ, 0x2, P2 ;  /* 0x00000002ff007807 */ /* 0x000fe40001000000 */
[----:B------:R-:W-:Y:S02]  /*11a0*/  ISETP.EQ.OR P1, PT, R152, RZ, !P1 ;  /* 0x000000ff9800720c */ /* 0x000fe40004f22670 */
[----:B------:R-:W-:-:S02]  /*11b0*/  SEL R0, R0, 0x2, P3 ;  /* 0x0000000200007807 */ /* 0x000fc40001800000 */
[----:B------:R-:W-:-:S05]  /*11c0*/  SEL R3, RZ, 0x1, !P1 ;  /* 0x00000001ff037807 */ /* 0x000fca0004800000 */
[----:B------:R-:W-:Y:S02]  /*11d0*/  IMAD.IADD R0, R3, 0x1, R0 ;  /* 0x0000000103007824 */ /* 0x000fe400078e0200 */
.L_x_17:
[----:B------:R-:W-:Y:S05]  /*11e0*/  @!P0 BRA `(.L_x_18) ;  /* 0x0000000000c08947 */ /* 0x000fea0003800000 */
[----:B------:R-:W1:Y:S01]  /*11f0*/  LDC.64 R4, c[0x0][0xf18] ;  /* 0x0003c600ff047b82 */ /* 0x000e620000000a00 */
[----:B------:R-:W-:-:S07]  /*1200*/  ISETP.NE.AND P0, PT, R11, 0x1, PT ;  /* 0x000000010b00780c */ /* 0x000fce0003f05270 */
[----:B------:R-:W2:Y:S08]  /*1210*/  LDC R10, c[0x0][0xf0c] ;  /* 0x0003c300ff0a7b82 */ /* 0x000eb00000000800 */
[----:B------:R-:W4:Y:S08]  /*1220*/  LDC R13, c[0x0][0x370] ;  /* 0x0000dc00ff0d7b82 */ /* 0x000f300000000800 */
[----:B------:R-:W3:Y:S01]  /*1230*/  LDC R12, c[0x0][0x374] ;  /* 0x0000dd00ff0c7b82 */ /* 0x000ee20000000800 */
[----:B-1----:R-:W-:Y:S01]  /*1240*/  ISETP.NE.AND P1, PT, R4, 0x1, PT ;  /* 0x000000010400780c */ /* 0x002fe20003f25270 */
[----:B------:R-:W-:-:S06]  /*1250*/  IMAD.HI.U32 R18, R20, R5, RZ ;  /* 0x0000000514127227 */ /* 0x000fcc00078e00ff */
[----:B------:R-:W4:Y:S01]  /*1260*/  LDC.64 R6, c[0x0][0xf10] ;  /* 0x0003c400ff067b82 */ /* 0x000f220000000a00 */
[----:B--2---:R-:W-:-:S07]  /*1270*/  ISETP.NE.AND P2, PT, R10, 0x1, PT ;  /* 0x000000010a00780c */ /* 0x004fce0003f45270 */
[----:B------:R-:W1:Y:S08]  /*1280*/  LDC R9, c[0x0][0xf20] ;  /* 0x0003c800ff097b82 */ /* 0x000e700000000800 */
[----:B------:R-:W2:Y:S01]  /*1290*/  LDC.64 R2, c[0x0][0xf28] ;  /* 0x0003ca00ff027b82 */ /* 0x000ea20000000a00 */
[----:B---3--:R-:W-:-:S04]  /*12a0*/  IMAD.HI.U32 R14, R12, R5, RZ ;  /* 0x000000050c0e7227 */ /* 0x008fc800078e00ff */
[----:B------:R-:W-:Y:S02]  /*12b0*/  IMAD.U32 R5, RZ, RZ, UR20 ;  /* 0x00000014ff057e24 */ /* 0x000fe4000f8e00ff */
[----:B----4-:R-:W-:-:S04]  /*12c0*/  IMAD.HI.U32 R16, R13, R6, RZ ;  /* 0x000000060d107227 */ /* 0x010fc800078e00ff */
[----:B------:R-:W-:Y:S01]  /*12d0*/  IMAD.HI.U32 R6, R6, UR20, RZ ;  /* 0x0000001406067c27 */ /* 0x000fe2000f8e00ff */
[----:B------:R-:W-:Y:S02]  /*12e0*/  @P2 SHF.R.U32.HI R13, RZ, R7, R16 ;  /* 0x00000007ff0d2219 */ /* 0x000fe40000011610 */
[-C--:B-1----:R-:W-:Y:S02]  /*12f0*/  @P1 SHF.R.U32.HI R12, RZ, R9.reuse, R14 ;  /* 0x00000009ff0c1219 */ /* 0x082fe4000001160e */
[----:B------:R-:W-:Y:S02]  /*1300*/  SHF.R.U32.HI R9, RZ, R9, R18 ;  /* 0x00000009ff097219 */ /* 0x000fe40000011612 */
[----:B------:R-:W-:Y:S02]  /*1310*/  SHF.R.U32.HI R6, RZ, R7, R6 ;  /* 0x00000007ff067219 */ /* 0x000fe40000011606 */
[----:B------:R-:W-:Y:S01]  /*1320*/  SEL R9, R20, R9, !P1 ;  /* 0x0000000914097207 */ /* 0x000fe20004800000 */
[----:B--2---:R-:W-:Y:S01]  /*1330*/  IMAD.HI.U32 R14, R12, R2, RZ ;  /* 0x000000020c0e7227 */ /* 0x004fe200078e00ff */
[----:B------:R-:W-:-:S03]  /*1340*/  SEL R5, R5, R6, !P2 ;  /* 0x0000000605057207 */ /* 0x000fc60005000000 */
[----:B------:R-:W-:Y:S01]  /*1350*/  IMAD.HI.U32 R16, R13, R2, RZ ;  /* 0x000000020d107227 */ /* 0x000fe200078e00ff */
[----:B------:R-:W-:-:S03]  /*1360*/  @P0 SHF.R.U32.HI R12, RZ, R3, R14 ;  /* 0x00000003ff0c0219 */ /* 0x000fc6000001160e */
[----:B------:R-:W-:Y:S01]  /*1370*/  IMAD.MOV R7, RZ, RZ, -R5 ;  /* 0x000000ffff077224 */ /* 0x000fe200078e0a05 */
[----:B------:R-:W-:Y:S01]  /*1380*/  @P0 SHF.R.U32.HI R13, RZ, R3, R16 ;  /* 0x00000003ff0d0219 */ /* 0x000fe20000011610 */
[----:B------:R-:W-:Y:S02]  /*1390*/  IMAD R12, R12, R11, RZ ;  /* 0x0000000b0c0c7224 */ /* 0x000fe400078e02ff */
[----:B------:R-:W-:Y:S02]  /*13a0*/  IMAD R7, R10, R7, UR20 ;  /* 0x000000140a077e24 */ /* 0x000fe4000f8e0207 */
[----:B------:R-:W-:Y:S01]  /*13b0*/  IMAD R6, R13, R11, RZ ;  /* 0x0000000b0d067224 */ /* 0x000fe200078e02ff */
[----:B------:R-:W-:-:S04]  /*13c0*/  ISETP.GE.AND P1, PT, R9, R12, PT ;  /* 0x0000000c0900720c */ /* 0x000fc80003f26270 */
[----:B------:R-:W-:Y:S01]  /*13d0*/  ISETP.GE.OR P1, PT, R5, R6, P1 ;  /* 0x000000060500720c */ /* 0x000fe20000f26670 */
[----:B------:R-:W-:-:S05]  /*13e0*/  IMAD.HI.U32 R6, R9, R2, RZ ;  /* 0x0000000209067227 */ /* 0x000fca00078e00ff */
[----:B------:R-:W-:-:S04]  /*13f0*/  SHF.R.U32.HI R6, RZ, R3, R6 ;  /* 0x00000003ff067219 */ /* 0x000fc80000011606 */
[----:B------:R-:W-:-:S03]  /*1400*/  SEL R6, R9, R6, !P0 ;  /* 0x0000000609067207 */ /* 0x000fc60004000000 */
[----:B------:R-:W-:-:S04]  /*1410*/  @!P1 IMAD.HI.U32 R12, R5, R2, RZ ;  /* 0x00000002050c9227 */ /* 0x000fc800078e00ff */
[----:B------:R-:W-:Y:S01]  /*1420*/  IMAD.MOV R2, RZ, RZ, -R6 ;  /* 0x000000ffff027224 */ /* 0x000fe200078e0a06 */
[----:B------:R-:W-:-:S03]  /*1430*/  @!P1 SHF.R.U32.HI R12, RZ, R3, R12 ;  /* 0x00000003ff0c9219 */ /* 0x000fc6000001160c */
[----:B------:R-:W-:Y:S01]  /*1440*/  IMAD R2, R11, R2, R9 ;  /* 0x000000020b027224 */ /* 0x000fe200078e0209 */
[----:B------:R-:W-:-:S04]  /*1450*/  @!P1 SEL R3, R5, R12, !P0 ;  /* 0x0000000c05039207 */ /* 0x000fc80004000000 */
[----:B------:R-:W-:Y:S01]  /*1460*/  @!P1 IADD3 R6, PT, PT, R6, -R3, RZ ;  /* 0x8000000306069210 */ /* 0x000fe20007ffe0ff */
[----:B------:R-:W-:Y:S01]  /*1470*/  @!P1 IMAD R2, R2, R13, R3 ;  /* 0x0000000d02029224 */ /* 0x000fe200078e0203 */
[----:B------:R-:W-:-:S03]  /*1480*/  IADD3 R3, PT, PT, -R9, RZ, RZ ;  /* 0x000000ff09037210 */ /* 0x000fc60007ffe1ff */
[----:B------:R-:W-:Y:S01]  /*1490*/  @!P1 IMAD R9, R6, R11, R5 ;  /* 0x0000000b06099224 */ /* 0x000fe200078e0205 */
[----:B------:R-:W-:Y:S01]  /*14a0*/  @!P1 MOV R5, R2 ;  /* 0x0000000200059202 */ /* 0x000fe20000000f00 */
[----:B------:R-:W-:-:S04]  /*14b0*/  IMAD R3, R4, R3, R20 ;  /* 0x0000000304037224 */ /* 0x000fc800078e0214 */
[----:B------:R-:W-:Y:S02]  /*14c0*/  IMAD R7, R5, R10, R7 ;  /* 0x0000000a05077224 */ /* 0x000fe400078e0207 */
[----:B------:R-:W-:-:S03]  /*14d0*/  IMAD R20, R9, R4, R3 ;  /* 0x0000000409147224 */ /* 0x000fc600078e0203 */
[----:B------:R-:W-:-:S15]  /*14e0*/  R2UR UR20, R7 ;  /* 0x00000000071472ca */ /* 0x000fde00000e0000 */
.L_x_18:
[----:B------:R-:W-:Y:S05]  /*14f0*/  BRA.U UP2, `(.L_x_19) ;  /* 0x0000000102487547 */ /* 0x000fea000b800000 */
[----:B------:R-:W1:Y:S08]  /*1500*/  LDC.64 R4, c[0x0][0xf10] ;  /* 0x0003c400ff047b82 */ /* 0x000e700000000a00 */
[----:B------:R-:W2:Y:S08]  /*1510*/  LDC.64 R2, c[0x0][0xf18] ;  /* 0x0003c600ff027b82 */ /* 0x000eb00000000a00 */
[----:B------:R-:W4:Y:S08]  /*1520*/  LDC R6, c[0x0][0xf20] ;  /* 0x0003c800ff067b82 */ /* 0x000f300000000800 */
[----:B------:R-:W3:Y:S01]  /*1530*/  LDC R7, c[0x0][0xf0c] ;  /* 0x0003c300ff077b82 */ /* 0x000ee20000000800 */
[----:B-1----:R-:W-:-:S05]  /*1540*/  IMAD.HI.U32 R4, R4, UR20, RZ ;  /* 0x0000001404047c27 */ /* 0x002fca000f8e00ff */
[----:B------:R-:W-:Y:S01]  /*1550*/  SHF.R.U32.HI R4, RZ, R5, R4 ;  /* 0x00000005ff047219 */ /* 0x000fe20000011604 */
[----:B--2---:R-:W-:Y:S01]  /*1560*/  IMAD.HI.U32 R3, R20, R3, RZ ;  /* 0x0000000314037227 */ /* 0x004fe200078e00ff */
[----:B------:R-:W-:-:S04]  /*1570*/  ISETP.NE.AND P0, PT, R2, 0x1, PT ;  /* 0x000000010200780c */ /* 0x000fc80003f05270 */
[----:B----4-:R-:W-:Y:S01]  /*1580*/  SHF.R.U32.HI R5, RZ, R6, R3 ;  /* 0x00000006ff057219 */ /* 0x010fe20000011603 */
[----:B------:R-:W-:Y:S01]  /*1590*/  IMAD.U32 R3, RZ, RZ, UR20 ;  /* 0x00000014ff037e24 */ /* 0x000fe2000f8e00ff */
[----:B---3--:R-:W-:-:S04]  /*15a0*/  ISETP.NE.AND P1, PT, R7, 0x1, PT ;  /* 0x000000010700780c */ /* 0x008fc80003f25270 */
[----:B------:R-:W-:Y:S02]  /*15b0*/  SEL R3, R3, R4, !P1 ;  /* 0x0000000403037207 */ /* 0x000fe40004800000 */
[----:B------:R-:W-:-:S05]  /*15c0*/  SEL R4, R20, R5, !P0 ;  /* 0x0000000514047207 */ /* 0x000fca0004000000 */
[----:B------:R-:W-:Y:S02]  /*15d0*/  IMAD.IADD R6, R4, 0x1, -R3 ;  /* 0x0000000104067824 */ /* 0x000fe400078e0a03 */
[----:B------:R-:W-:Y:S02]  /*15e0*/  IMAD.IADD R3, R3, 0x1, -R4 ;  /* 0x0000000103037824 */ /* 0x000fe400078e0a04 */
[----:B------:R-:W-:Y:S02]  /*15f0*/  IMAD R6, R6, R7, UR20 ;  /* 0x0000001406067e24 */ /* 0x000fe4000f8e0207 */
[----:B------:R-:W-:-:S03]  /*1600*/  IMAD R20, R3, R2, R20 ;  /* 0x0000000203147224 */ /* 0x000fc600078e0214 */
[----:B------:R-:W-:-:S15]  /*1610*/  R2UR UR20, R6 ;  /* 0x00000000061472ca */ /* 0x000fde00000e0000 */
.L_x_19:
[----:B------:R-:W-:Y:S05]  /*1620*/  BRA.U !UP0, `(.L_x_20) ;  /* 0x00000001080c7547 */ /* 0x000fea000b800000 */
[----:B------:R-:W-:Y:S01]  /*1630*/  UCGABAR_WAIT ;  /* 0x0000000000007dc7 */ /* 0x000fe20008000000 */
[----:B------:R-:W-:Y:S01]  /*1640*/  CCTL.IVALL ;  /* 0x00000000ff00798f */ /* 0x000fe20002000000 */
[----:B------:R-:W-:Y:S05]  /*1650*/  BRA `(.L_x_21) ;  /* 0x0000000000047947 */ /* 0x000fea0003800000 */
.L_x_20:
[----:B------:R-:W-:Y:S06]  /*1660*/  BAR.SYNC.DEFER_BLOCKING 0x0 ;  /* 0x0000000000007b1d */ /* 0x000fec0000010000 */
.L_x_21:
[----:B------:R-:W-:Y:S05]  /*1670*/  BRA.U UP1, `(.L_x_22) ;  /* 0x00000015015c7547 */ /* 0x000fea000b800000 */
[----:B------:R-:W1:Y:S01]  /*1680*/  LDCU UR30, c[0x0][0x38c] ;  /* 0x00007180ff1e77ac */ /* 0x000e620008000800 */
[----:B------:R-:W2:Y:S01]  /*1690*/  LDC R9, c[0x0][0x370] ;  /* 0x0000dc00ff097b82 */ /* 0x000ea20000000800 */
[----:B------:R-:W-:Y:S01]  /*16a0*/  PLOP3.LUT P1, PT, PT, PT, UP4, 0x80, 0x8 ;  /* 0x000000000008781c */ /* 0x000fe20003f2f048 */
[----:B------:R-:W-:Y:S01]  /*16b0*/  HFMA2 R12, -RZ, RZ, 0, 0 ;  /* 0x00000000ff0c7431 */ /* 0x000fe200000001ff */
[----:B------:R-:W-:Y:S01]  /*16c0*/  UISETP.NE.AND UP1, UPT, UR7, URZ, UPT ;  /* 0x000000ff0700728c */ /* 0x000fe2000bf25270 */
[----:B------:R-:W-:Y:S01]  /*16d0*/  ISETP.EQ.OR P4, PT, R8, RZ, P5 ;  /* 0x000000ff0800720c */ /* 0x000fe20002f82670 */
[----:B------:R-:W-:Y:S01]  /*16e0*/  IMAD.MOV.U32 R15, RZ, RZ, 0x1 ;  /* 0x00000001ff0f7424 */ /* 0x000fe200078e00ff */
[----:B------:R-:W-:Y:S01]  /*16f0*/  PLOP3.LUT P1, PT, P1, PT, PT, 0x8, 0x80 ;  /* 0x000000000080781c */ /* 0x000fe20000f2e170 */
[----:B------:R-:W-:Y:S01]  /*1700*/  IMAD.MOV.U32 R14, RZ, RZ, RZ ;  /* 0x000000ffff0e7224 */ /* 0x000fe200078e00ff */
[----:B------:R-:W4:Y:S01]  /*1710*/  LDC R0, c[0x0][0x374] ;  /* 0x0000dd00ff007b82 */ /* 0x000f220000000800 */
[----:B------:R-:W-:Y:S01]  /*1720*/  IMAD.MOV.U32 R10, RZ, RZ, RZ ;  /* 0x000000ffff0a7224 */ /* 0x000fe200078e00ff */
[----:B------:R-:W-:Y:S01]  /*1730*/  MOV R8, 0x1 ;  /* 0x0000000100087802 */ /* 0x000fe20000000f00 */
[----:B------:R-:W2:Y:S01]  /*1740*/  LDCU.64 UR40, c[0x0][0x348] ;  /* 0x00006900ff2877ac */ /* 0x000ea20008000a00 */
[----:B------:R-:W-:-:S02]  /*1750*/  USEL UR15, UR15, 0x2, UP1 ;  /* 0x000000020f0f7887 */ /* 0x000fc40008800000 */
[----:B-1----:R-:W-:Y:S02]  /*1760*/  UIADD3 UR8, UPT, UPT, UR30, 0x7f, URZ ;  /* 0x0000007f1e087890 */ /* 0x002fe4000fffe0ff */
[----:B------:R-:W-:Y:S02]  /*1770*/  UIADD3 UR9, UPT, UPT, UR30, -0x1, URZ ;  /* 0xffffffff1e097890 */ /* 0x000fe4000fffe0ff */
[----:B------:R-:W-:Y:S02]  /*1780*/  USHF.R.S32.HI UR38, URZ, 0x1f, UR8 ;  /* 0x0000001fff267899 */ /* 0x000fe40008011408 */
[----:B------:R-:W-:Y:S02]  /*1790*/  UISETP.GE.U32.AND UP2, UPT, UR9, -0xff, UPT ;  /* 0xffffff010900788c */ /* 0x000fe4000bf46070 */
[----:B------:R-:W-:Y:S02]  /*17a0*/  ULEA.HI UR38, UR38, UR8, URZ, 0x7 ;  /* 0x0000000826267291 */ /* 0x000fe4000f8f38ff */
[----:B------:R-:W-:-:S02]  /*17b0*/  UIADD3 UR30, UPT, UPT, UR30, 0xfe, URZ ;  /* 0x000000fe1e1e7890 */ /* 0x000fc4000fffe0ff */
[----:B------:R-:W-:Y:S01]  /*17c0*/  USHF.R.S32.HI UR38, URZ, 0x7, UR38 ;  /* 0x00000007ff267899 */ /* 0x000fe20008011426 */
[----:B------:R-:W-:Y:S01]  /*17d0*/  UMOV UR8, 0x400 ;  /* 0x0000040000087882 */ /* 0x000fe20000000000 */
[----:B------:R-:W-:Y:S02]  /*17e0*/  UMOV UR22, URZ ;  /* 0x000000ff00167c82 */ /* 0x000fe40008000000 */
[----:B------:R-:W-:Y:S02]  /*17f0*/  UISETP.LT.U32.AND UP0, UPT, UR38, 0x5, UPT ;  /* 0x000000052600788c */ /* 0x000fe4000bf01070 */
[----:B------:R-:W-:Y:S02]  /*1800*/  ULEA UR7, UR37, UR8, 0x18 ;  /* 0x0000000825077291 */ /* 0x000fe4000f8ec0ff */
[----:B------:R-:W-:Y:S02]  /*1810*/  USEL UR31, UR38, 0x5, UP0 ;  /* 0x00000005261f7887 */ /* 0x000fe40008000000 */
[----:B------:R-:W-:-:S02]  /*1820*/  UIADD3 UR29, UPT, UPT, UR7, 0x2e800, UR4 ;  /* 0x0002e800071d7890 */ /* 0x000fc4000fffe004 */
[----:B------:R-:W-:Y:S02]  /*1830*/  UIADD3 UR14, UPT, UPT, UR31, -0x1, URZ ;  /* 0xffffffff1f0e7890 */ /* 0x000fe4000fffe0ff */
[----:B------:R-:W-:Y:S02]  /*1840*/  @UP2 UIADD3 UR14, UPT, UPT, UR31, URZ, URZ ;  /* 0x000000ff1f0e2290 */ /* 0x000fe4000fffe0ff */
[----:B------:R-:W-:Y:S02]  /*1850*/  UIADD3 UR23, UPT, UPT, UR38, -UR31, URZ ;  /* 0x8000001f26177290 */ /* 0x000fe4000fffe0ff */
[----:B------:R-:W-:-:S12]  /*1860*/  UIADD3 UR14, UPT, UPT, UR14, 0x1, URZ ;  /* 0x000000010e0e7890 */ /* 0x000fd8000fffe0ff */
.L_x_46:
[----:B------:R-:W-:-:S09]  /*1870*/  UISETP.NE.AND UP0, UPT, UR37, URZ, UPT ;  /* 0x000000ff2500728c */ /* 0x000fd2000bf05270 */
[----:B------:R-:W-:Y:S05]  /*1880*/  BRA.U UP0, `(.L_x_23) ;  /* 0x0000000100287547 */ /* 0x000fea000b800000 */
[----:B------:R-:W-:Y:S02]  /*1890*/  LEA R2, R10, UR7, 0x3 ;  /* 0x000000070a027c11 */ /* 0x000fe4000f8e18ff */
[----:B------:R-:W-:-:S04]  /*18a0*/  SHF.L.U32 R3, R8, 0x1f, RZ ;  /* 0x0000001f08037819 */ /* 0x000fc800000006ff */
[----:B------:R-:W1:Y:S02]  /*18b0*/  SYNCS.PHASECHK.TRANS64.TRYWAIT P0, [R2+URZ+0xe0], R3 ;  /* 0x0000e003020075a7 */ /* 0x000e6400080011ff */
[----:B-1----:R-:W-:Y:S05]  /*18c0*/  @!P0 BRA `(.L_x_24) ;  /* 0x000000a000208947 */ /* 0x002fea0003800000 */
.L_x_144:
[----:B------:R1:W-:Y:S01]  /*18d0*/  SYNCS.ARRIVE.TRANS64.A1T0 RZ, [R2+URZ+0xd0], RZ ;  /* 0x0000d0ff02ff79a7 */ /* 0x0003e200081000ff */
[----:B------:R-:W-:-:S05]  /*18e0*/  VIADD R10, R10, 0x1 ;  /* 0x000000010a0a7836 */ /* 0x000fca0000000000 */
[----:B------:R-:W-:-:S04]  /*18f0*/  ISETP.NE.AND P0, PT, R10, 0x2, PT ;  /* 0x000000020a00780c */ /* 0x000fc80003f05270 */
[----:B------:R-:W-:Y:S02]  /*1900*/  SEL R3, RZ, 0x1, P0 ;  /* 0x00000001ff037807 */ /* 0x000fe40000000000 */
[----:B------:R-:W-:Y:S02]  /*1910*/  SEL R10, R10, RZ, P0 ;  /* 0x000000ff0a0a7207 */ /* 0x000fe40000000000 */
[----:B------:R-:W-:Y:S02]  /*1920*/  LOP3.LUT R8, R8, R3, RZ, 0x3c, !PT ;  /* 0x0000000308087212 */ /* 0x000fe400078e3cff */
.L_x_23:
[----:B------:R-:W-:Y:S01]  /*1930*/  ULEA UR8, UR22, UR7, 0x3 ;  /* 0x0000000716087291 */ /* 0x000fe2000f8e18ff */
[----:B-1----:R-:W-:Y:S01]  /*1940*/  SHF.L.U32 R2, R15, 0x1f, RZ ;  /* 0x0000001f0f027819 */ /* 0x002fe200000006ff */
[----:B------:R-:W-:Y:S01]  /*1950*/  UISETP.GE.U32.AND UP0, UPT, UR30, 0xff, UPT ;  /* 0x000000ff1e00788c */ /* 0x000fe2000bf06070 */
[----:B------:R-:W-:Y:S01]  /*1960*/  R2UR UR11, R20 ;  /* 0x00000000140b72ca */ /* 0x000fe200000e0000 */
[----:B------:R-:W-:Y:S01]  /*1970*/  ULEA UR35, UR20, UR6, 0x1 ;  /* 0x0000000614237291 */ /* 0x000fe2000f8e08ff */
[----:B------:R-:W-:-:S03]  /*1980*/  UMOV UR43, URZ ;  /* 0x000000ff002b7c82 */ /* 0x000fc60008000000 */
[----:B------:R-:W-:Y:S01]  /*1990*/  USHF.L.U32 UR35, UR35, 0x6, URZ ;  /* 0x0000000623237899 */ /* 0x000fe200080006ff */
[----:B------:R1:W1:Y:S07]  /*19a0*/  SYNCS.PHASECHK.TRANS64.TRYWAIT P2, [UR8+0x28], R2 ;  /* 0x00002802ff0075a7 */ /* 0x00026e0008041108 */
[----:B------:R-:W-:Y:S02]  /*19b0*/  USHF.L.U32 UR27, UR11, 0x8, URZ ;  /* 0x000000080b1b7899 */ /* 0x000fe400080006ff */
[----:B------:R-:W-:Y:S01]  /*19c0*/  USHF.L.U32 UR11, UR11, 0x1, URZ ;  /* 0x000000010b0b7899 */ /* 0x000fe200080006ff */
[----:B------:R-:W-:Y:S11]  /*19d0*/  BRA.U !UP0, `(.L_x_25) ;  /* 0x0000000508187547 */ /* 0x000ff6000b800000 */
[----:B------:R-:W-:Y:S01]  /*19e0*/  UMOV UR42, URZ ;  /* 0x000000ff002a7c82 */ /* 0x000fe20008000000 */
[----:B------:R-:W-:-:S05]  /*19f0*/  UMOV UR39, UR22 ;  /* 0x0000001600277c82 */ /* 0x000fca0008000000 */
.L_x_33:
[----:B------:R-:W-:Y:S01]  /*1a00*/  ULEA UR33, UR39, UR7, 0x3 ;  /* 0x0000000727217291 */ /* 0x000fe2000f8e18ff */
[----:B-1----:R-:W-:Y:S01]  /*1a10*/  @!P5 MOV R3, 0x6c00 ;  /* 0x00006c000003d802 */ /* 0x002fe20000000f00 */
[----:B-123--:R-:W-:Y:S10]  /*1a20*/  @P2 BRA `(.L_x_26) ;  /* 0x00000000000c2947 */ /* 0x00eff40003800000 */
[----:B------:R-:W-:-:S04]  /*1a30*/  SHF.L.U32 R5, R15, 0x1f, RZ ;  /* 0x0000001f0f057819 */ /* 0x000fc800000006ff */
[----:B------:R-:W1:Y:S02]  /*1a40*/  SYNCS.PHASECHK.TRANS64.TRYWAIT P0, [UR33+0x28], R5 ;  /* 0x00002805ff0075a7 */ /* 0x000e640008001121 */
[----:B-1----:R-:W-:Y:S05]  /*1a50*/  @!P0 BRA `(.L_x_27) ;  /* 0x0000009c00d08947 */ /* 0x002fea0003800000 */
.L_x_26:
[----:B------:R1:W-:Y:S01]  /*1a60*/  @!P5 SYNCS.ARRIVE.TRANS64 RZ, [UR33], R3 ;  /* 0x00000003ffffd9a7 */ /* 0x0003e20008000021 */
[----:B------:R-:W-:-:S04]  /*1a70*/  ULOP3.LUT UR8, UR15, 0x2, URZ, 0xfc, !UPT ;  /* 0x000000020f087892 */ /* 0x000fc8000f8efcff */
[----:B------:R-:W-:-:S09]  /*1a80*/  UISETP.NE.AND UP0, UPT, UR8, 0x2, UPT ;  /* 0x000000020800788c */ /* 0x000fd2000bf05270 */
[----:B------:R-:W-:Y:S05]  /*1a90*/  BRA.U UP0, `(.L_x_28) ;  /* 0x0000000100047547 */ /* 0x000fea000b800000 */
[----:B--23--:R-:W-:Y:S05]  /*1aa0*/  BPT.TRAP 0x1 ;  /* 0x000000040000795c */ /* 0x00cfea0000300000 */
.L_x_28:
[----:B------:R-:W-:Y:S04]  /*1ab0*/  BSSY.RECONVERGENT B0, `(.L_x_29) ;  /* 0x0000003000007945 */ /* 0x000fe80003800200 */
[----:B------:R-:W-:Y:S05]  /*1ac0*/  @P4 BRA `(.L_x_30) ;  /* 0x0000000000044947 */ /* 0x000fea0003800000 */
[----:B--23--:R-:W-:Y:S05]  /*1ad0*/  BPT.TRAP 0x1 ;  /* 0x000000040000795c */ /* 0x00cfea0000300000 */
.L_x_30:
[----:B--23--:R-:W-:Y:S05]  /*1ae0*/  BSYNC.RECONVERGENT B0 ;  /* 0x0000000000007941 */ /* 0x00cfea0003800200 */
.L_x_29:
[----:B------:R-:W-:Y:S01]  /*1af0*/  UIADD3 UR22, UPT, UPT, UR39, 0x1, URZ ;  /* 0x0000000127167890 */ /* 0x000fe2000fffe0ff */
[----:B------:R-:W-:Y:S01]  /*1b00*/  BSSY.RECONVERGENT B0, `(.L_x_31) ;  /* 0x000002e000007945 */ /* 0x000fe20003800200 */
[----:B------:R-:W-:Y:S02]  /*1b10*/  ELECT P0, URZ, PT ;  /* 0x0000000000ff782f */ /* 0x000fe40003800000 */
[----:B------:R-:W-:-:S04]  /*1b20*/  UISETP.NE.AND UP0, UPT, UR22, 0x5, UPT ;  /* 0x000000051600788c */ /* 0x000fc8000bf05270 */
[----:B------:R-:W-:Y:S02]  /*1b30*/  USEL UR9, URZ, 0x1, UP0 ;  /* 0x00000001ff097887 */ /* 0x000fe40008000000 */
[----:B------:R-:W-:-:S04]  /*1b40*/  USEL UR22, UR22, URZ, UP0 ;  /* 0x000000ff16167287 */ /* 0x000fc80008000000 */
[----:B------:R-:W-:Y:S01]  /*1b50*/  ULEA UR8, UR22, UR7, 0x3 ;  /* 0x0000000716087291 */ /* 0x000fe2000f8e18ff */
[----:B------:R-:W-:-:S04]  /*1b60*/  LOP3.LUT R15, R15, UR9, RZ, 0x3c, !PT ;  /* 0x000000090f0f7c12 */ /* 0x000fc8000f8e3cff */
[----:B------:R-:W-:-:S04]  /*1b70*/  SHF.L.U32 R2, R15, 0x1f, RZ ;  /* 0x0000001f0f027819 */ /* 0x000fc800000006ff */
[----:B------:R2:W3:Y:S01]  /*1b80*/  SYNCS.PHASECHK.TRANS64.TRYWAIT P2, [UR8+0x28], R2 ;  /* 0x00002802ff0075a7 */ /* 0x0004e20008041108 */
[----:B------:R-:W-:Y:S05]  /*1b90*/  @!P0 BRA `(.L_x_32) ;  /* 0x0000000000908947 */ /* 0x000fea0003800000 */
[----:B------:R-:W-:Y:S02]  /*1ba0*/  ULEA UR32, UR39, UR5, 0xd ;  /* 0x0000000527207291 */ /* 0x000fe4000f8e68ff */
[----:B------:R-:W-:Y:S02]  /*1bb0*/  UIADD3 UR52, UP3, UPT, UR40, 0x80, URZ ;  /* 0x0000008028347890 */ /* 0x000fe4000ff7e0ff */
[----:B------:R-:W-:Y:S02]  /*1bc0*/  ULEA UR24, UR39, UR7, 0xe ;  /* 0x0000000727187291 */ /* 0x000fe4000f8e70ff */
[----:B------:R-:W-:Y:S02]  /*1bd0*/  UIADD3 UR50, UP2, UPT, UR40, 0x180, URZ ;  /* 0x0000018028327890 */ /* 0x000fe4000ff5e0ff */
[----:B------:R-:W-:Y:S02]  /*1be0*/  ULEA UR16, UR39, UR4, 0xa ;  /* 0x0000000427107291 */ /* 0x000fe4000f8e50ff */
[----:B------:R-:W-:-:S02]  /*1bf0*/  UIADD3 UR48, UP1, UPT, UR40, 0x280, URZ ;  /* 0x0000028028307890 */ /* 0x000fc4000ff3e0ff */
[----:B------:R-:W-:Y:S02]  /*1c00*/  USHF.L.U32 UR12, UR42, 0x1, URZ ;  /* 0x000000012a0c7899 */ /* 0x000fe400080006ff */
[----:B------:R-:W-:Y:S02]  /*1c10*/  ULEA UR8, UR39, UR7, 0xb ;  /* 0x0000000727087291 */ /* 0x000fe4000f8e58ff */
[----:B------:R-:W-:Y:S02]  /*1c20*/  UIADD3 UR46, UP0, UPT, UR40, 0x380, URZ ;  /* 0x00000380282e7890 */ /* 0x000fe4000ff1e0ff */
[----:B------:R-:W-:Y:S02]  /*1c30*/  USHF.L.U32 UR34, UR42, 0x7, URZ ;  /* 0x000000072a227899 */ /* 0x000fe400080006ff */
[----:B------:R-:W-:Y:S02]  /*1c40*/  UIADD3.X UR53, UPT, UPT, URZ, UR41, URZ, UP3, !UPT ;  /* 0x00000029ff357290 */ /* 0x000fe40009ffe4ff */
[----:B------:R-:W-:-:S02]  /*1c50*/  UIADD3 UR32, UPT, UPT, UR7, 0x10800, UR32 ;  /* 0x0001080007207890 */ /* 0x000fc4000fffe020 */
[----:B------:R-:W-:Y:S02]  /*1c60*/  UIADD3.X UR51, UPT, UPT, URZ, UR41, URZ, UP2, !UPT ;  /* 0x00000029ff337290 */ /* 0x000fe400097fe4ff */
[----:B------:R-:W-:Y:S02]  /*1c70*/  UIADD3 UR24, UPT, UPT, UR24, 0x1a800, URZ ;  /* 0x0001a80018187890 */ /* 0x000fe4000fffe0ff */
[----:B------:R-:W-:Y:S02]  /*1c80*/  UIADD3.X UR49, UPT, UPT, URZ, UR41, URZ, UP1, !UPT ;  /* 0x00000029ff317290 */ /* 0x000fe40008ffe4ff */
[----:B------:R-:W-:Y:S02]  /*1c90*/  ULOP3.LUT UR19, UR12, 0x1, UR37, 0xf8, !UPT ;  /* 0x000000010c137892 */ /* 0x000fe4000f8ef825 */
[----:B------:R-:W-:Y:S02]  /*1ca0*/  UIADD3 UR16, UPT, UPT, UR7, 0x2e800, UR16 ;  /* 0x0002e80007107890 */ /* 0x000fe4000fffe010 */
[----:B------:R-:W-:-:S02]  /*1cb0*/  UIADD3.X UR47, UPT, UPT, URZ, UR41, URZ, UP0, !UPT ;  /* 0x00000029ff2f7290 */ /* 0x000fc400087fe4ff */
[----:B------:R-:W-:Y:S01]  /*1cc0*/  UIADD3 UR8, UPT, UPT, UR8, 0x2fc00, URZ ;  /* 0x0002fc0008087890 */ /* 0x000fe2000fffe0ff */
[----:B------:R-:W-:Y:S01]  /*1cd0*/  UMOV UR43, 0x30000 ;  /* 0x00030000002b7882 */ /* 0x000fe20000000000 */
[----:B------:R-:W-:Y:S01]  /*1ce0*/  UMOV UR44, 0x0 ;  /* 0x00000000002c7882 */ /* 0x000fe20000000000 */
[----:B------:R-:W-:Y:S01]  /*1cf0*/  UMOV UR45, 0x10000000 ;  /* 0x10000000002d7882 */ /* 0x000fe20000000000 */
[----:B------:R-:W-:Y:S01]  /*1d00*/  UMOV UR25, UR33 ;  /* 0x0000002100197c82 */ /* 0x000fe20008000000 */
[----:B------:R-:W-:Y:S01]  /*1d10*/  UMOV UR28, UR36 ;  /* 0x00000024001c7c82 */ /* 0x000fe20008000000 */
[----:B------:R-:W-:Y:S01]  /*1d20*/  UMOV UR18, URZ ;  /* 0x000000ff00127c82 */ /* 0x000fe20008000000 */
[----:B------:R-:W-:Y:S01]  /*1d30*/  UMOV UR26, UR34 ;  /* 0x00000022001a7c82 */ /* 0x000fe20008000000 */
[----:B------:R-:W-:Y:S01]  /*1d40*/  UMOV UR17, UR33 ;  /* 0x0000002100117c82 */ /* 0x000fe20008000000 */
[----:B------:R-:W-:Y:S01]  /*1d50*/  UMOV UR21, UR36 ;  /* 0x0000002400157c82 */ /* 0x000fe20008000000 */
[----:B------:R1:W-:Y:S01]  /*1d60*/  UTMALDG.3D.MULTICAST [UR32], [UR52], UR43, desc[UR44] ;  /* 0x00002c20340073b4 */ /* 0x0003e2000801182b */
[----:B------:R-:W-:Y:S01]  /*1d70*/  UMOV UR9, UR33 ;  /* 0x0000002100097c82 */ /* 0x000fe20008000000 */
[----:B------:R-:W-:Y:S01]  /*1d80*/  UMOV UR13, UR36 ;  /* 0x00000024000d7c82 */ /* 0x000fe20008000000 */
[----:B------:R-:W-:Y:S01]  /*1d90*/  UMOV UR10, UR18 ;  /* 0x00000012000a7c82 */ /* 0x000fe20008000000 */
[----:B------:R1:W-:Y:S01]  /*1da0*/  UTMALDG.3D [UR24], [UR50], desc[UR44] ;  /* 0x00002c18320075b4 */ /* 0x0003e20008011000 */
[----:B------:R1:W-:Y:S01]  /*1db0*/  UTMALDG.4D.MULTICAST [UR16], [UR48], UR43, desc[UR44] ;  /* 0x00002c10300073b4 */ /* 0x0003e2000801982b */
[----:B------:R1:W-:Y:S02]  /*1dc0*/  UTMALDG.4D [UR8], [UR46], desc[UR44] ;  /* 0x00002c082e0075b4 */ /* 0x0003e40008019000 */
[----:B-1----:R-:W-:Y:S01]  /*1dd0*/  NOP ;  /* 0x0000000000007918 */ /* 0x002fe20000000000 */
.L_x_32:
[----:B------:R-:W-:Y:S05]  /*1de0*/  BSYNC.RECONVERGENT B0 ;  /* 0x0000000000007941 */ /* 0x000fea0003800200 */
.L_x_31:
[----:B------:R-:W-:Y:S01]  /*1df0*/  UIADD3 UR42, UPT, UPT, UR42, 0x1, URZ ;  /* 0x000000012a2a7890 */ /* 0x000fe2000fffe0ff */
[----:B------:R-:W-:Y:S01]  /*1e00*/  UMOV UR39, UR22 ;  /* 0x0000001600277c82 */ /* 0x000fe20008000000 */
[----:B------:R-:W-:Y:S02]  /*1e10*/  UMOV UR43, UR14 ;  /* 0x0000000e002b7c82 */ /* 0x000fe40008000000 */
[----:B------:R-:W-:-:S09]  /*1e20*/  UISETP.NE.AND UP0, UPT, UR42, UR14, UPT ;  /* 0x0000000e2a00728c */ /* 0x000fd2000bf05270 */
[----:B------:R-:W-:Y:S05]  /*1e30*/  BRA.U UP0, `(.L_x_33) ;  /* 0xfffffff900f07547 */ /* 0x000fea000b83ffff */
.L_x_25:
[----:B------:R-:W-:Y:S01]  /*1e40*/  ULEA UR8, UR22, UR7, 0x3 ;  /* 0x0000000716087291 */ /* 0x000fe2000f8e18ff */
[----:B-12---:R-:W-:Y:S01]  /*1e50*/  SHF.L.U32 R2, R15, 0x1f, RZ ;  /* 0x0000001f0f027819 */ /* 0x006fe200000006ff */
[----:B------:R-:W-:Y:S01]  /*1e60*/  @!P1 SYNCS.ARRIVE.TRANS64.A1T0 RZ, [UR7+0x98], RZ ;  /* 0x000098ffffff99a7 */ /* 0x000fe20008100007 */
[----:B------:R-:W-:-:S06]  /*1e70*/  UISETP.GT.AND UP0, UPT, UR38, UR31, UPT ;  /* 0x0000001f2600728c */ /* 0x000fcc000bf04270 */
[----:B------:R1:W2:Y:S03]  /*1e80*/  SYNCS.PHASECHK.TRANS64.TRYWAIT P1, [UR8+0x28], R2 ;  /* 0x00002802ff0075a7 */ /* 0x0002a60008021108 */
[----:B------:R-:W-:Y:S05]  /*1e90*/  BRA.U !UP0, `(.L_x_34) ;  /* 0x0000000508107547 */ /* 0x000fea000b800000 */
[----:B------:R-:W-:Y:S01]  /*1ea0*/  UIADD3 UR39, UPT, UPT, UR23, UR43, URZ ;  /* 0x0000002b17277290 */ /* 0x000fe2000fffe0ff */
[----:B------:R-:W-:-:S11]  /*1eb0*/  UMOV UR42, UR22 ;  /* 0x00000016002a7c82 */ /* 0x000fd60008000000 */
.L_x_42:
[----:B------:R-:W-:Y:S01]  /*1ec0*/  ULEA UR33, UR42, UR7, 0x3 ;  /* 0x000000072a217291 */ /* 0x000fe2000f8e18ff */
[----:B--2---:R-:W-:Y:S01]  /*1ed0*/  @!P5 MOV R3, 0x6c00 ;  /* 0x00006c000003d802 */ /* 0x004fe20000000f00 */
[----:B--23--:R-:W-:Y:S10]  /*1ee0*/  @P1 BRA `(.L_x_35) ;  /* 0x00000000000c1947 */ /* 0x00cff40003800000 */
[----:B------:R-:W-:-:S04]  /*1ef0*/  SHF.L.U32 R5, R15, 0x1f, RZ ;  /* 0x0000001f0f057819 */ /* 0x000fc800000006ff */
[----:B------:R-:W2:Y:S02]  /*1f00*/  SYNCS.PHASECHK.TRANS64.TRYWAIT P0, [UR33+0x28], R5 ;  /* 0x00002805ff0075a7 */ /* 0x000ea40008001121 */
[----:B--2---:R-:W-:Y:S05]  /*1f10*/  @!P0 BRA `(.L_x_36) ;  /* 0x0000009800b88947 */ /* 0x004fea0003800000 */
.L_x_35:
[----:B------:R2:W-:Y:S01]  /*1f20*/  @!P5 SYNCS.ARRIVE.TRANS64 RZ, [UR33], R3 ;  /* 0x00000003ffffd9a7 */ /* 0x0005e20008000021 */
[----:B------:R-:W-:-:S04]  /*1f30*/  ULOP3.LUT UR8, UR15, 0x2, URZ, 0xfc, !UPT ;  /* 0x000000020f087892 */ /* 0x000fc8000f8efcff */
[----:B------:R-:W-:-:S09]  /*1f40*/  UISETP.NE.AND UP0, UPT, UR8, 0x2, UPT ;  /* 0x000000020800788c */ /* 0x000fd2000bf05270 */
[----:B------:R-:W-:Y:S05]  /*1f50*/  BRA.U UP0, `(.L_x_37) ;  /* 0x0000000100047547 */ /* 0x000fea000b800000 */
[----:B---3--:R-:W-:Y:S05]  /*1f60*/  BPT.TRAP 0x1 ;  /* 0x000000040000795c */ /* 0x008fea0000300000 */
.L_x_37:
[----:B------:R-:W-:Y:S04]  /*1f70*/  BSSY.RECONVERGENT B0, `(.L_x_38) ;  /* 0x0000003000007945 */ /* 0x000fe80003800200 */
[----:B------:R-:W-:Y:S05]  /*1f80*/  @P4 BRA `(.L_x_39) ;  /* 0x0000000000044947 */ /* 0x000fea0003800000 */
[----:B---3--:R-:W-:Y:S05]  /*1f90*/  BPT.TRAP 0x1 ;  /* 0x000000040000795c */ /* 0x008fea0000300000 */
.L_x_39:
[----:B---3--:R-:W-:Y:S05]  /*1fa0*/  BSYNC.RECONVERGENT B0 ;  /* 0x0000000000007941 */ /* 0x008fea0003800200 */
.L_x_38:
        /* <DEDUP_REMOVED lines=8> */
[----:B-1----:R-:W-:-:S04]  /*2030*/  SHF.L.U32 R2, R15, 0x1f, RZ ;  /* 0x0000001f0f027819 */ /* 0x002fc800000006ff */
[----:B------:R1:W3:Y:S01]  /*2040*/  SYNCS.PHASECHK.TRANS64.TRYWAIT P1, [UR8+0x28], R2 ;  /* 0x00002802ff0075a7 */ /* 0x0002e20008021108 */
[----:B------:R-:W-:Y:S05]  /*2050*/  @!P0 BRA `(.L_x_41) ;  /* 0x00000000008c8947 */ /* 0x000fea0003800000 */
[----:B------:R-:W-:Y:S02]  /*2060*/  ULEA UR32, UR42, UR5, 0xd ;  /* 0x000000052a207291 */ /* 0x000fe4000f8e68ff */
[----:B------:R-:W-:Y:S02]  /*2070*/  UIADD3 UR54, UP3, UPT, UR40, 0x80, URZ ;  /* 0x0000008028367890 */ /* 0x000fe4000ff7e0ff */
[----:B------:R-:W-:Y:S02]  /*2080*/  ULEA UR24, UR42, UR7, 0xe ;  /* 0x000000072a187291 */ /* 0x000fe4000f8e70ff */
[----:B------:R-:W-:Y:S02]  /*2090*/  UIADD3 UR52, UP2, UPT, UR40, 0x180, URZ ;  /* 0x0000018028347890 */ /* 0x000fe4000ff5e0ff */
[----:B------:R-:W-:Y:S02]  /*20a0*/  UIADD3 UR50, UP1, UPT, UR40, 0x280, URZ ;  /* 0x0000028028327890 */ /* 0x000fe4000ff3e0ff */
[----:B------:R-:W-:-:S02]  /*20b0*/  USHF.L.U32 UR12, UR43, 0x1, URZ ;  /* 0x000000012b0c7899 */ /* 0x000fc400080006ff */
[----:B------:R-:W-:Y:S02]  /*20c0*/  ULEA UR8, UR42, UR7, 0xb ;  /* 0x000000072a087291 */ /* 0x000fe4000f8e58ff */
[----:B------:R-:W-:Y:S02]  /*20d0*/  UIADD3 UR48, UP0, UPT, UR40, 0x380, URZ ;  /* 0x0000038028307890 */ /* 0x000fe4000ff1e0ff */
[----:B------:R-:W-:Y:S02]  /*20e0*/  USHF.L.U32 UR34, UR43, 0x7, URZ ;  /* 0x000000072b227899 */ /* 0x000fe400080006ff */
[----:B------:R-:W-:Y:S02]  /*20f0*/  UIADD3.X UR55, UPT, UPT, URZ, UR41, URZ, UP3, !UPT ;  /* 0x00000029ff377290 */ /* 0x000fe40009ffe4ff */
[----:B------:R-:W-:Y:S02]  /*2100*/  UIADD3 UR32, UPT, UPT, UR7, 0x10800, UR32 ;  /* 0x0001080007207890 */ /* 0x000fe4000fffe020 */
[----:B------:R-:W-:-:S02]  /*2110*/  UIADD3.X UR53, UPT, UPT, URZ, UR41, URZ, UP2, !UPT ;  /* 0x00000029ff357290 */ /* 0x000fc400097fe4ff */
[----:B------:R-:W-:Y:S02]  /*2120*/  UIADD3 UR24, UPT, UPT, UR24, 0x1a800, URZ ;  /* 0x0001a80018187890 */ /* 0x000fe4000fffe0ff */
[----:B------:R-:W-:Y:S02]  /*2130*/  ULEA UR16, UR42, UR29, 0xa ;  /* 0x0000001d2a107291 */ /* 0x000fe4000f8e50ff */
[----:B------:R-:W-:Y:S02]  /*2140*/  UIADD3.X UR51, UPT, UPT, URZ, UR41, URZ, UP1, !UPT ;  /* 0x00000029ff337290 */ /* 0x000fe40008ffe4ff */
[----:B------:R-:W-:Y:S02]  /*2150*/  ULOP3.LUT UR19, UR12, 0x1, UR37, 0xf8, !UPT ;  /* 0x000000010c137892 */ /* 0x000fe4000f8ef825 */
[----:B------:R-:W-:Y:S02]  /*2160*/  UIADD3 UR8, UPT, UPT, UR8, 0x2fc00, URZ ;  /* 0x0002fc0008087890 */ /* 0x000fe4000fffe0ff */
[----:B------:R-:W-:Y:S01]  /*2170*/  UIADD3.X UR49, UPT, UPT, URZ, UR41, URZ, UP0, !UPT ;  /* 0x00000029ff317290 */ /* 0x000fe200087fe4ff */
        /* <DEDUP_REMOVED lines=17> */
.L_x_41:
[----:B------:R-:W-:Y:S05]  /*2290*/  BSYNC.RECONVERGENT B0 ;  /* 0x0000000000007941 */ /* 0x000fea0003800200 */
.L_x_40:
[----:B------:R-:W-:Y:S01]  /*22a0*/  UIADD3 UR43, UPT, UPT, UR43, 0x1, URZ ;  /* 0x000000012b2b7890 */ /* 0x000fe2000fffe0ff */
[----:B------:R-:W-:-:S03]  /*22b0*/  UMOV UR42, UR22 ;  /* 0x00000016002a7c82 */ /* 0x000fc60008000000 */
[----:B------:R-:W-:-:S09]  /*22c0*/  UISETP.NE.AND UP0, UPT, UR43, UR39, UPT ;  /* 0x000000272b00728c */ /* 0x000fd2000bf05270 */
[----:B------:R-:W-:Y:S05]  /*22d0*/  BRA.U UP0, `(.L_x_42) ;  /* 0xfffffff900f87547 */ /* 0x000fea000b83ffff */
.L_x_34:
[----:B-1----:R-:W-:Y:S01]  /*22e0*/  LEA R2, R14, UR7, 0x3 ;  /* 0x000000070e027c11 */ /* 0x002fe2000f8e18ff */
[----:B------:R-:W-:Y:S01]  /*22f0*/  NOP ;  /* 0x0000000000007918 */ /* 0x000fe20000000000 */
[----:B--2---:R-:W-:Y:S02]  /*2300*/  SHF.L.U32 R3, R12, 0x1f, RZ ;  /* 0x0000001f0c037819 */ /* 0x004fe400000006ff */
[----:B------:R-:W-:Y:S02]  /*2310*/  LEA R4, R14, UR7, 0x4 ;  /* 0x000000070e047c11 */ /* 0x000fe4000f8e20ff */
[----:B------:R-:W1:Y:S02]  /*2320*/  SYNCS.PHASECHK.TRANS64.TRYWAIT P0, [R2+URZ+0xa0], R3 ;  /* 0x0000a003020075a7 */ /* 0x000e6400080011ff */
[----:B-1----:R-:W-:Y:S05]  /*2330*/  @!P0 BRA `(.L_x_43) ;  /* 0x0000009400c88947 */ /* 0x002fea0003800000 */
.L_x_147:
[----:B------:R-:W2:Y:S01]  /*2340*/  LDS.128 R4, [R4+0x100] ;  /* 0x0001000004047984 */ /* 0x000ea20000000c00 */
[----:B---3--:R-:W-:Y:S01]  /*2350*/  ISETP.GE.AND P0, PT, R72, 0x1, PT ;  /* 0x000000014800780c */ /* 0x008fe20003f06270 */
[----:B-1----:R-:W-:Y:S01]  /*2360*/  VIADD R2, R2, 0xb0 ;  /* 0x000000b002027836 */ /* 0x002fe20000000000 */
[----:B------:R-:W-:Y:S01]  /*2370*/  @!PT LDS RZ, [RZ] ;  /* 0x00000000fffff984 */ /* 0x000fe20000000800 */
[----:B------:R-:W-:Y:S01]  /*2380*/  @!PT LDS RZ, [RZ] ;  /* 0x00000000fffff984 */ /* 0x000fe20000000800 */
[----:B------:R-:W-:Y:S01]  /*2390*/  @!PT LDS RZ, [RZ] ;  /* 0x00000000fffff984 */ /* 0x000fe20000000800 */
[----:B------:R-:W-:Y:S01]  /*23a0*/  @!PT LDS RZ, [RZ] ;  /* 0x00000000fffff984 */ /* 0x000fe20000000800 */
[----:B------:R1:W-:Y:S06]  /*23b0*/  MEMBAR.ALL.CTA ;  /* 0x0000000000007992 */ /* 0x0003ec0000008000 */
[----:B-1----:R-:W1:Y:S01]  /*23c0*/  FENCE.VIEW.ASYNC.S ;  /* 0x00000000000073c6 */ /* 0x002e620000000000 */
[----:B------:R-:W-:-:S04]  /*23d0*/  PRMT R2, RZ, 0x654, R2 ;  /* 0x00000654ff027816 */ /* 0x000fc80000000002 */
[----:B-1----:R1:W-:Y:S01]  /*23e0*/  SYNCS.ARRIVE.TRANS64.RED.A1T0 RZ, [R2+URZ], RZ ;  /* 0x000000ff02ff79a7 */ /* 0x0023e200081004ff */
[----:B--2---:R-:W-:-:S13]  /*23f0*/  LOP3.LUT P2, RZ, R6, 0x1, RZ, 0xc0, !PT ;  /* 0x0000000106ff7812 */ /* 0x004fda000784c0ff */
[----:B------:R-:W-:Y:S01]  /*2400*/  @P2 SHF.R.U32.HI R3, RZ, 0x10, R5 ;  /* 0x00000010ff032819 */ /* 0x000fe20000011605 */
[----:B------:R-:W-:Y:S01]  /*2410*/  VOTEU.ANY UP0, P2 ;  /* 0x0000000000ff7886 */ /* 0x000fe20001000100 */
[----:B------:R-:W-:Y:S02]  /*2420*/  @P2 MOV R13, R4 ;  /* 0x00000004000d2202 */ /* 0x000fe40000000f00 */
[----:B------:R-:W-:Y:S02]  /*2430*/  @P2 R2UR.BROADCAST UR8, R3 ;  /* 0x00000000030822ca */ /* 0x000fe400008e0000 */
[----:B------:R-:W-:-:S11]  /*2440*/  @P2 LOP3.LUT R11, R5, 0xffff, RZ, 0xc0, !PT ;  /* 0x0000ffff050b2812 */ /* 0x000fd600078ec0ff */
[----:B------:R-:W-:Y:S01]  /*2450*/  @UP0 UMOV UR36, UR8 ;  /* 0x0000000800240c82 */ /* 0x000fe20008000000 */
[----:B-1----:R-:W-:Y:S05]  /*2460*/  @!P0 BRA `(.L_x_44) ;  /* 0x0000000000b88947 */ /* 0x002fea0003800000 */
[----:B------:R-:W4:Y:S01]  /*2470*/  LDC.64 R4, c[0x0][0xf18] ;  /* 0x0003c600ff047b82 */ /* 0x000f220000000a00 */
[----:B------:R-:W-:-:S07]  /*2480*/  ISETP.NE.AND P3, PT, R72, 0x1, PT ;  /* 0x000000014800780c */ /* 0x000fce0003f65270 */
[----:B------:R-:W1:Y:S08]  /*2490*/  LDC.64 R6, c[0x0][0xf10] ;  /* 0x0003c400ff067b82 */ /* 0x000e700000000a00 */
[----:B------:R-:W2:Y:S08]  /*24a0*/  LDC R16, c[0x0][0xf20] ;  /* 0x0003c800ff107b82 */ /* 0x000eb00000000800 */
[----:B------:R-:W3:Y:S01]  /*24b0*/  LDC R18, c[0x0][0xf0c] ;  /* 0x0003c300ff127b82 */ /* 0x000ee20000000800 */
[----:B----4-:R-:W-:Y:S01]  /*24c0*/  IMAD.HI.U32 R17, R0, R5, RZ ;  /* 0x0000000500117227 */ /* 0x010fe200078e00ff */
[----:B------:R-:W-:-:S03]  /*24d0*/  ISETP.NE.AND P0, PT, R4, 0x1, PT ;  /* 0x000000010400780c */ /* 0x000fc60003f05270 */
[----:B------:R-:W-:-:S03]  /*24e0*/  IMAD.HI.U32 R5, R11, R5, RZ ;  /* 0x000000050b057227 */ /* 0x000fc600078e00ff */
[----:B------:R-:W4:Y:S01]  /*24f0*/  LDC.64 R2, c[0x0][0xf28] ;  /* 0x0003ca00ff027b82 */ /* 0x000f220000000a00 */
[----:B-1----:R-:W-:-:S04]  /*2500*/  IMAD.HI.U32 R20, R9, R6, RZ ;  /* 0x0000000609147227 */ /* 0x002fc800078e00ff */
[----:B------:R-:W-:Y:S01]  /*2510*/  IMAD.HI.U32 R22, R13, R6, RZ ;  /* 0x000000060d167227 */ /* 0x000fe200078e00ff */
[----:B------:R-:W-:Y:S02]  /*2520*/  SHF.R.U32.HI R20, RZ, R7, R20 ;  /* 0x00000007ff147219 */ /* 0x000fe40000011614 */
[-C--:B--2---:R-:W-:Y:S02]  /*2530*/  SHF.R.U32.HI R17, RZ, R16.reuse, R17 ;  /* 0x00000010ff117219 */ /* 0x084fe40000011611 */
[----:B------:R-:W-:Y:S02]  /*2540*/  SHF.R.U32.HI R16, RZ, R16, R5 ;  /* 0x00000010ff107219 */ /* 0x000fe40000011605 */
[----:B------:R-:W-:Y:S02]  /*2550*/  SEL R17, R0, R17, !P0 ;  /* 0x0000001100117207 */ /* 0x000fe40004000000 */
[----:B------:R-:W-:Y:S02]  /*2560*/  SHF.R.U32.HI R22, RZ, R7, R22 ;  /* 0x00000007ff167219 */ /* 0x000fe40000011616 */
[----:B---3--:R-:W-:-:S02]  /*2570*/  ISETP.NE.AND P1, PT, R18, 0x1, PT ;  /* 0x000000011200780c */ /* 0x008fc40003f25270 */
[----:B------:R-:W-:Y:S02]  /*2580*/  SEL R5, R11, R16, !P0 ;  /* 0x000000100b057207 */ /* 0x000fe40004000000 */
[----:B------:R-:W-:Y:S02]  /*2590*/  SEL R19, R9, R20, !P1 ;  /* 0x0000001409137207 */ /* 0x000fe40004800000 */
[----:B------:R-:W-:Y:S01]  /*25a0*/  SEL R7, R13, R22, !P1 ;  /* 0x000000160d077207 */ /* 0x000fe20004800000 */
[----:B----4-:R-:W-:-:S04]  /*25b0*/  IMAD.HI.U32 R20, R17, R2, RZ ;  /* 0x0000000211147227 */ /* 0x010fc800078e00ff */
[----:B------:R-:W-:Y:S01]  /*25c0*/  IMAD.HI.U32 R6, R19, R2, RZ ;  /* 0x0000000213067227 */ /* 0x000fe200078e00ff */
[----:B------:R-:W-:-:S04]  /*25d0*/  @P3 SHF.R.U32.HI R17, RZ, R3, R20 ;  /* 0x00000003ff113219 */ /* 0x000fc80000011614 */
[----:B------:R-:W-:Y:S01]  /*25e0*/  @P3 SHF.R.U32.HI R19, RZ, R3, R6 ;  /* 0x00000003ff133219 */ /* 0x000fe20000011606 */
[----:B------:R-:W-:-:S04]  /*25f0*/  IMAD R17, R72, R17, RZ ;  /* 0x0000001148117224 */ /* 0x000fc800078e02ff */
        /* <DEDUP_REMOVED lines=10> */
[----:B------:R-:W-:Y:S02]  /*26a0*/  @!P0 SEL R3, R7, R16, !P3 ;  /* 0x0000001007038207 */ /* 0x000fe40005800000 */
[----:B------:R-:W-:-:S03]  /*26b0*/  IADD3 R16, PT, PT, -R5, RZ, RZ ;  /* 0x000000ff05107210 */ /* 0x000fc60007ffe1ff */
[--C-:B------:R-:W-:Y:S02]  /*26c0*/  @!P0 IMAD.IADD R6, R6, 0x1, -R3.reuse ;  /* 0x0000000106068824 */ /* 0x100fe400078e0a03 */
[----:B------:R-:W-:Y:S01]  /*26d0*/  @!P0 IMAD R3, R2, R19, R3 ;  /* 0x0000001302038224 */ /* 0x000fe200078e0203 */
[----:B------:R-:W-:Y:S01]  /*26e0*/  IADD3 R2, PT, PT, -R7, RZ, RZ ;  /* 0x000000ff07027210 */ /* 0x000fe20007ffe1ff */
[----:B------:R-:W-:Y:S02]  /*26f0*/  @!P0 IMAD R5, R72, R6, R7 ;  /* 0x0000000648058224 */ /* 0x000fe400078e0207 */
[----:B------:R-:W-:Y:S02]  /*2700*/  IMAD R11, R4, R16, R11 ;  /* 0x00000010040b7224 */ /* 0x000fe400078e020b */
[----:B------:R-:W-:Y:S02]  /*2710*/  @!P0 IMAD.MOV.U32 R7, RZ, RZ, R3 ;  /* 0x000000ffff078224 */ /* 0x000fe400078e0003 */
[----:B------:R-:W-:-:S02]  /*2720*/  IMAD R2, R18, R2, R13 ;  /* 0x0000000212027224 */ /* 0x000fc400078e020d */
[----:B------:R-:W-:Y:S02]  /*2730*/  IMAD R11, R5, R4, R11 ;  /* 0x00000004050b7224 */ /* 0x000fe400078e020b */
[----:B------:R-:W-:Y:S02]  /*2740*/  IMAD R13, R7, R18, R2 ;  /* 0x00000012070d7224 */ /* 0x000fe400078e0202 */
.L_x_44:
[----:B------:R-:W1:Y:S02]  /*2750*/  LDCU UR8, c[0x0][0xf30] ;  /* 0x0001e600ff0877ac */ /* 0x000e640008000800 */
[----:B-1----:R-:W-:-:S09]  /*2760*/  UISETP.NE.AND UP0, UPT, UR8, 0x1, UPT ;  /* 0x000000010800788c */ /* 0x002fd2000bf05270 */
[----:B------:R-:W-:Y:S05]  /*2770*/  BRA.U UP0, `(.L_x_45) ;  /* 0x0000000100407547 */ /* 0x000fea000b800000 */
[----:B------:R-:W1:Y:S08]  /*2780*/  LDC.64 R4, c[0x0][0xf10] ;  /* 0x0003c400ff047b82 */ /* 0x000e700000000a00 */
[----:B------:R-:W2:Y:S08]  /*2790*/  LDC.64 R2, c[0x0][0xf18] ;  /* 0x0003c600ff027b82 */ /* 0x000eb00000000a00 */
[----:B------:R-:W3:Y:S08]  /*27a0*/  LDC R6, c[0x0][0xf20] ;  /* 0x0003c800ff067b82 */ /* 0x000ef00000000800 */
[----:B------:R-:W4:Y:S01]  /*27b0*/  LDC R16, c[0x0][0xf0c] ;  /* 0x0003c300ff107b82 */ /* 0x000f220000000800 */
[----:B-1----:R-:W-:-:S05]  /*27c0*/  IMAD.HI.U32 R4, R13, R4, RZ ;  /* 0x000000040d047227 */ /* 0x002fca00078e00ff */
[----:B------:R-:W-:Y:S01]  /*27d0*/  SHF.R.U32.HI R4, RZ, R5, R4 ;  /* 0x00000005ff047219 */ /* 0x000fe20000011604 */
[----:B--2---:R-:W-:Y:S01]  /*27e0*/  IMAD.HI.U32 R3, R11, R3, RZ ;  /* 0x000000030b037227 */ /* 0x004fe200078e00ff */
[----:B------:R-:W-:-:S04]  /*27f0*/  ISETP.NE.AND P0, PT, R2, 0x1, PT ;  /* 0x000000010200780c */ /* 0x000fc80003f05270 */
[----:B---3--:R-:W-:-:S04]  /*2800*/  SHF.R.U32.HI R6, RZ, R6, R3 ;  /* 0x00000006ff067219 */ /* 0x008fc80000011603 */
[----:B------:R-:W-:Y:S02]  /*2810*/  SEL R3, R11, R6, !P0 ;  /* 0x000000060b037207 */ /* 0x000fe40004000000 */
[----:B----4-:R-:W-:-:S04]  /*2820*/  ISETP.NE.AND P1, PT, R16, 0x1, PT ;  /* 0x000000011000780c */ /* 0x010fc80003f25270 */
[----:B------:R-:W-:-:S05]  /*2830*/  SEL R4, R13, R4, !P1 ;  /* 0x000000040d047207 */ /* 0x000fca0004800000 */
[----:B------:R-:W-:Y:S02]  /*2840*/  IMAD.IADD R5, R3, 0x1, -R4 ;  /* 0x0000000103057824 */ /* 0x000fe400078e0a04 */
[----:B------:R-:W-:Y:S02]  /*2850*/  IMAD.IADD R3, R4, 0x1, -R3 ;  /* 0x0000000104037824 */ /* 0x000fe400078e0a03 */
[----:B------:R-:W-:Y:S02]  /*2860*/  IMAD R13, R5, R16, R13 ;  /* 0x00000010050d7224 */ /* 0x000fe400078e020d */
[----:B------:R-:W-:-:S07]  /*2870*/  IMAD R11, R3, R2, R11 ;  /* 0x00000002030b7224 */ /* 0x000fce00078e020b */
.L_x_45:
[----:B------:R-:W-:Y:S01]  /*2880*/  VIADD R14, R14, 0x1 ;  /* 0x000000010e0e7836 */ /* 0x000fe20000000000 */
[----:B------:R-:W-:Y:S01]  /*2890*/  PLOP3.LUT P1, PT, PT, PT, PT, 0x80, 0x8 ;  /* 0x000000000008781c */ /* 0x000fe20003f2f070 */
[----:B------:R-:W-:Y:S02]  /*28a0*/  IMAD.IADD R2, R13, 0x1, R152 ;  /* 0x000000010d027824 */ /* 0x000fe400078e0298 */
[----:B------:R-:W-:Y:S01]  /*28b0*/  IMAD.IADD R20, R11, 0x1, R150 ;  /* 0x000000010b147824 */ /* 0x000fe200078e0296 */
[----:B------:R-:W-:Y:S02]  /*28c0*/  ISETP.NE.AND P0, PT, R14, 0x2, PT ;  /* 0x000000020e00780c */ /* 0x000fe40003f05270 */
[----:B------:R-:W-:Y:S02]  /*28d0*/  R2UR UR20, R2 ;  /* 0x00000000021472ca */ /* 0x000fe400000e0000 */
[----:B------:R-:W-:Y:S02]  /*28e0*/  SEL R3, RZ, 0x1, P0 ;  /* 0x00000001ff037807 */ /* 0x000fe40000000000 */
[----:B------:R-:W-:-:S02]  /*28f0*/  SEL R14, R14, RZ, P0 ;  /* 0x000000ff0e0e7207 */ /* 0x000fc40000000000 */
[----:B------:R-:W-:Y:S01]  /*2900*/  LOP3.LUT R12, R12, R3, RZ, 0x3c, !PT ;  /* 0x000000030c0c7212 */ /* 0x000fe200078e3cff */
[----:B------:R-:W-:Y:S08]  /*2910*/  @P2 BRA `(.L_x_46) ;  /* 0xffffffec00d42947 */ /* 0x000ff0000383ffff */
[----:B------:R-:W-:Y:S01]  /*2920*/  UIADD3 UR7, UPT, UPT, UR7, 0x28, URZ ;  /* 0x0000002807077890 */ /* 0x000fe2000fffe0ff */
[----:B------:R-:W-:-:S03]  /*2930*/  SHF.L.U32 R3, R15, 0x1f, RZ ;  /* 0x0000001f0f037819 */ /* 0x000fc600000006ff */
[----:B------:R-:W-:-:S09]  /*2940*/  ULEA UR4, UR22, UR7, 0x3 ;  /* 0x0000000716047291 */ /* 0x000fd2000f8e18ff */
[----:B------:R-:W1:Y:S02]  /*2950*/  SYNCS.PHASECHK.TRANS64.TRYWAIT P0, [UR4], R3 ;  /* 0x00000003ff0075a7 */ /* 0x000e640008001104 */
[----:B-1----:R-:W-:Y:S05]  /*2960*/  @!P0 BRA `(.L_x_47) ;  /* 0x0000009000508947 */ /* 0x002fea0003800000 */
.L_x_149:
[----:B------:R-:W-:-:S04]  /*2970*/  UIADD3 UR5, UPT, UPT, UR22, 0x1, URZ ;  /* 0x0000000116057890 */ /* 0x000fc8000fffe0ff */
[----:B------:R-:W-:-:S04]  /*2980*/  UISETP.NE.AND UP0, UPT, UR5, 0x5, UPT ;  /* 0x000000050500788c */ /* 0x000fc8000bf05270 */
[----:B------:R-:W-:Y:S02]  /*2990*/  USEL UR6, URZ, 0x1, UP0 ;  /* 0x00000001ff067887 */ /* 0x000fe40008000000 */
[----:B------:R-:W-:-:S04]  /*29a0*/  USEL UR5, UR5, URZ, UP0 ;  /* 0x000000ff05057287 */ /* 0x000fc80008000000 */
[----:B------:R-:W-:Y:S01]  /*29b0*/  ULEA UR4, UR5, UR7, 0x3 ;  /* 0x0000000705047291 */ /* 0x000fe2000f8e18ff */
[----:B------:R-:W-:-:S04]  /*29c0*/  LOP3.LUT R2, R15, UR6, RZ, 0x3c, !PT ;  /* 0x000000060f027c12 */ /* 0x000fc8000f8e3cff */
[----:B-1----:R-:W-:-:S04]  /*29d0*/  SHF.L.U32 R3, R2, 0x1f, RZ ;  /* 0x0000001f02037819 */ /* 0x002fc800000006ff */
[----:B------:R-:W1:Y:S02]  /*29e0*/  SYNCS.PHASECHK.TRANS64.TRYWAIT P0, [UR4], R3 ;  /* 0x00000003ff0075a7 */ /* 0x000e640008001104 */
[----:B-1----:R-:W-:Y:S05]  /*29f0*/  @!P0 BRA `(.L_x_48) ;  /* 0x0000009000448947 */ /* 0x002fea0003800000 */
.L_x_151:
        /* <DEDUP_REMOVED lines=9> */
.L_x_153:
        /* <DEDUP_REMOVED lines=9> */
.L_x_155:
[----:B------:R-:W-:-:S04]  /*2b20*/  UIADD3 UR5, UPT, UPT, UR5, 0x1, URZ ;  /* 0x0000000105057890 */ /* 0x000fc8000fffe0ff */
[----:B------:R-:W-:-:S04]  /*2b30*/  UISETP.NE.AND UP0, UPT, UR5, 0x5, UPT ;  /* 0x000000050500788c */ /* 0x000fc8000bf05270 */
[----:B------:R-:W-:Y:S02]  /*2b40*/  USEL UR4, URZ, 0x1, UP0 ;  /* 0x00000001ff047887 */ /* 0x000fe40008000000 */
[----:B------:R-:W-:-:S04]  /*2b50*/  USEL UR5, UR5, URZ, UP0 ;  /* 0x000000ff05057287 */ /* 0x000fc80008000000 */
[----:B------:R-:W-:Y:S01]  /*2b60*/  ULEA UR5, UR5, UR7, 0x3 ;  /* 0x0000000705057291 */ /* 0x000fe2000f8e18ff */
[----:B-1----:R-:W-:-:S04]  /*2b70*/  LOP3.LUT R3, R2, UR4, RZ, 0x3c, !PT ;  /* 0x0000000402037c12 */ /* 0x002fc8000f8e3cff */
[----:B------:R-:W-:Y:S01]  /*2b80*/  SHF.L.U32 R3, R3, 0x1f, RZ ;  /* 0x0000001f03037819 */ /* 0x000fe200000006ff */
[----:B----4-:R-:W-:-:S07]  /*2b90*/  IMAD.U32 R0, RZ, RZ, UR5 ;  /* 0x00000005ff007e24 */ /* 0x010fce000f8e00ff */
.L_x_51:
[----:B-1----:R1:W2:Y:S02]  /*2ba0*/  SYNCS.PHASECHK.TRANS64.TRYWAIT P0, [R0+URZ], R3 ;  /* 0x00000003000075a7 */ /* 0x0022a400080011ff */
[----:B--2---:R-:W-:Y:S05]  /*2bb0*/  @!P0 NANOSLEEP.SYNCS 0x989680 ;  /* 0x009896800000895d */ /* 0x004fea0003900000 */
[----:B------:R-:W2:Y:S02]  /*2bc0*/  @!P0 SYNCS.PHASECHK.TRANS64 P0, [R0+URZ], R3 ;  /* 0x00000003000085a7 */ /* 0x000ea400080010ff */
[----:B--2---:R-:W-:Y:S05]  /*2bd0*/  @P0 EXIT ;  /* 0x000000000000094d */ /* 0x004fea0003800000 */
[----:B------:R-:W-:Y:S05]  /*2be0*/  BRA `(.L_x_51) ;  /* 0xfffffffc00ec7947 */ /* 0x000fea000383ffff */
.L_x_22:
[----:B------:R-:W-:-:S04]  /*2bf0*/  UISETP.NE.AND UP0, UPT, UR37, URZ, UPT ;  /* 0x000000ff2500728c */ /* 0x000fc8000bf05270 */
[----:B------:R-:W-:-:S09]  /*2c00*/  UISETP.NE.OR UP0, UPT, UR7, 0x1, UP0 ;  /* 0x000000010700788c */ /* 0x000fd20008705670 */
[----:B------:R-:W-:Y:S05]  /*2c10*/  BRA.U UP0, `(.L_x_52) ;  /* 0x00000005004c7547 */ /* 0x000fea000b800000 */
[----:B------:R-:W-:Y:S01]  /*2c20*/  HFMA2 R3, -RZ, RZ, 0, 0 ;  /* 0x00000000ff037431 */ /* 0x000fe200000001ff */
[----:B------:R-:W-:Y:S01]  /*2c30*/  ISETP.GE.U32.AND P2, PT, R8, 0x2, PT ;  /* 0x000000020800780c */ /* 0x000fe20003f46070 */
[----:B------:R-:W-:Y:S01]  /*2c40*/  IMAD.MOV.U32 R12, RZ, RZ, 0x1 ;  /* 0x00000001ff0c7424 */ /* 0x000fe200078e00ff */
[----:B------:R-:W-:Y:S01]  /*2c50*/  CS2R R10, SRZ ;  /* 0x00000000000a7805 */ /* 0x000fe2000001ff00 */
[----:B------:R-:W-:Y:S01]  /*2c60*/  IMAD.MOV.U32 R9, RZ, RZ, RZ ;  /* 0x000000ffff097224 */ /* 0x000fe200078e00ff */
[----:B------:R-:W-:Y:S01]  /*2c70*/  UMOV UR4, 0x400 ;  /* 0x0000040000047882 */ /* 0x000fe20000000000 */
[----:B------:R-:W-:Y:S01]  /*2c80*/  UMOV UR6, URZ ;  /* 0x000000ff00067c82 */ /* 0x000fe20008000000 */
[----:B------:R-:W-:-:S12]  /*2c90*/  ULEA UR37, UR37, UR4, 0x18 ;  /* 0x0000000425257291 */ /* 0x000fd8000f8ec0ff */
.L_x_56:
[----:B------:R-:W-:Y:S02]  /*2ca0*/  LEA R0, R3, UR37, 0x3 ;  /* 0x0000002503007c11 */ /* 0x000fe4000f8e18ff */
[----:B------:R-:W-:-:S03]  /*2cb0*/  SHF.L.U32 R5, R9, 0x1f, RZ ;  /* 0x0000001f09057819 */ /* 0x000fc600000006ff */
[----:B------:R-:W-:Y:S01]  /*2cc0*/  VIADD R4, R0, 0xe0 ;  /* 0x000000e000047836 */ /* 0x000fe20000000000 */
[----:B------:R-:W1:Y:S02]  /*2cd0*/  SYNCS.PHASECHK.TRANS64.TRYWAIT P0, [R0+URZ+0xd0], R5 ;  /* 0x0000d005000075a7 */ /* 0x000e6400080011ff */
[----:B-1----:R-:W-:Y:S05]  /*2ce0*/  @!P0 BRA `(.L_x_53) ;  /* 0x0000008c00d08947 */ /* 0x002fea0003800000 */
.L_x_156:
[----:B------:R-:W-:Y:S01]  /*2cf0*/  ULEA UR5, UR6, UR37, 0x3 ;  /* 0x0000002506057291 */ /* 0x000fe2000f8e18ff */
[----:B------:R-:W-:Y:S01]  /*2d00*/  PRMT R4, RZ, 0x654, R4 ;  /* 0x00000654ff047816 */ /* 0x000fe20000000004 */
[----:B-1----:R-:W-:Y:S01]  /*2d10*/  @!P2 IMAD.MOV.U32 R5, RZ, RZ, 0x10 ;  /* 0x00000010ff05a424 */ /* 0x002fe200078e00ff */
[----:B------:R-:W-:Y:S01]  /*2d20*/  SHF.L.U32 R7, R12, 0x1f, RZ ;  /* 0x0000001f0c077819 */ /* 0x000fe200000006ff */
[----:B------:R-:W-:Y:S01]  /*2d30*/  UIADD3 UR4, UPT, UPT, UR5, 0xa0, URZ ;  /* 0x000000a005047890 */ /* 0x000fe2000fffe0ff */
[----:B------:R1:W-:Y:S05]  /*2d40*/  SYNCS.ARRIVE.TRANS64.RED.A1T0 RZ, [R4+URZ], RZ ;  /* 0x000000ff04ff79a7 */ /* 0x0003ea00081004ff */
[----:B------:R-:W-:Y:S01]  /*2d50*/  IMAD.U32 R13, RZ, RZ, UR4 ;  /* 0x00000004ff0d7e24 */ /* 0x000fe2000f8e00ff */
[----:B------:R-:W2:Y:S04]  /*2d60*/  SYNCS.PHASECHK.TRANS64.TRYWAIT P0, [UR5+0xb0], R7 ;  /* 0x0000b007ff0075a7 */ /* 0x000ea80008001105 */
[----:B------:R-:W-:Y:S01]  /*2d70*/  PRMT R13, R8, 0x654, R13 ;  /* 0x00000654080d7816 */ /* 0x000fe2000000000d */
[----:B-12---:R-:W-:Y:S06]  /*2d80*/  @!P0 BRA `(.L_x_54) ;  /* 0x0000008c00bc8947 */ /* 0x006fec0003800000 */
.L_x_158:
[----:B------:R-:W-:Y:S01]  /*2d90*/  ULEA UR4, UR6, UR37, 0x4 ;  /* 0x0000002506047291 */ /* 0x000fe2000f8e20ff */
[----:B------:R-:W-:Y:S01]  /*2da0*/  SEL R2, R13, R2, !P2 ;  /* 0x000000020d027207 */ /* 0x000fe20005000000 */
[----:B------:R-:W-:Y:S01]  /*2db0*/  UIADD3 UR5, UPT, UPT, UR5, 0xa0, URZ ;  /* 0x000000a005057890 */ /* 0x000fe2000fffe0ff */
[----:B-1----:R-:W-:Y:S01]  /*2dc0*/  LEA R0, R11, UR37, 0x3 ;  /* 0x000000250b007c11 */ /* 0x002fe2000f8e18ff */
[----:B------:R-:W-:Y:S01]  /*2dd0*/  UIADD3 UR4, UPT, UPT, UR4, 0x100, URZ ;  /* 0x0000010004047890 */ /* 0x000fe2000fffe0ff */
[----:B------:R1:W-:Y:S01]  /*2de0*/  @!P2 SYNCS.ARRIVE.TRANS64.RED RZ, [R2+URZ], R5 ;  /* 0x0000000502ffa9a7 */ /* 0x0003e200080004ff */
[----:B------:R-:W-:Y:S01]  /*2df0*/  UIADD3 UR6, UPT, UPT, UR6, 0x1, URZ ;  /* 0x0000000106067890 */ /* 0x000fe2000fffe0ff */
[----:B------:R-:W-:-:S03]  /*2e00*/  VIADD R3, R3, 0x1 ;  /* 0x0000000103037836 */ /* 0x000fc60000000000 */
[----:B------:R-:W-:Y:S02]  /*2e10*/  UISETP.NE.AND UP0, UPT, UR6, 0x2, UPT ;  /* 0x000000020600788c */ /* 0x000fe4000bf05270 */
[----:B------:R-:W-:Y:S01]  /*2e20*/  ISETP.NE.AND P0, PT, R3, 0x2, PT ;  /* 0x000000020300780c */ /* 0x000fe20003f05270 */
[----:B------:R-:W-:Y:S06]  /*2e30*/  UGETNEXTWORKID.BROADCAST [UR4], [UR5] ;  /* 0x00000000040073ca */ /* 0x000fec0008000100 */
[----:B------:R-:W-:Y:S02]  /*2e40*/  USEL UR4, URZ, 0x1, UP0 ;  /* 0x00000001ff047887 */ /* 0x000fe40008000000 */
[----:B------:R-:W-:-:S04]  /*2e50*/  USEL UR6, UR6, URZ, UP0 ;  /* 0x000000ff06067287 */ /* 0x000fc80008000000 */
[----:B------:R-:W-:Y:S02]  /*2e60*/  LOP3.LUT R12, R12, UR4, RZ, 0x3c, !PT ;  /* 0x000000040c0c7c12 */ /* 0x000fe4000f8e3cff */
[----:B-1----:R-:W-:-:S04]  /*2e70*/  SHF.L.U32 R5, R10, 0x1f, RZ ;  /* 0x0000001f0a057819 */ /* 0x002fc800000006ff */
[----:B------:R-:W1:Y:S02]  /*2e80*/  SYNCS.PHASECHK.TRANS64.TRYWAIT P1, [R0+URZ+0xa0], R5 ;  /* 0x0000a005000075a7 */ /* 0x000e6400080211ff */
[----:B-1----:R-:W-:Y:S05]  /*2e90*/  @!P1 BRA `(.L_x_55) ;  /* 0x0000008c00909947 */ /* 0x002fea0003800000 */
.L_x_159:
[----:B------:R-:W-:Y:S01]  /*2ea0*/  LEA R4, R11, UR37, 0x4 ;  /* 0x000000250b047c11 */ /* 0x000fe2000f8e20ff */
[----:B-1----:R-:W-:Y:S01]  /*2eb0*/  VIADD R0, R0, 0xb0 ;  /* 0x000000b000007836 */ /* 0x002fe20000000000 */
[----:B------:R-:W-:Y:S01]  /*2ec0*/  SEL R3, R3, RZ, P0 ;  /* 0x000000ff03037207 */ /* 0x000fe20000000000 */
[----:B------:R-:W-:-:S03]  /*2ed0*/  VIADD R11, R11, 0x1 ;  /* 0x000000010b0b7836 */ /* 0x000fc60000000000 */
[----:B------:R-:W1:Y:S01]  /*2ee0*/  LDS.128 R4, [R4+0x100] ;  /* 0x0001000004047984 */ /* 0x000e620000000c00 */
[----:B------:R-:W-:Y:S02]  /*2ef0*/  PRMT R0, RZ, 0x654, R0 ;  /* 0x00000654ff007816 */ /* 0x000fe40000000000 */
[C---:B------:R-:W-:Y:S01]  /*2f00*/  ISETP.NE.AND P1, PT, R11.reuse, 0x2, PT ;  /* 0x000000020b00780c */ /* 0x040fe20003f25270 */
[----:B------:R-:W-:Y:S01]  /*2f10*/  @!PT LDS RZ, [RZ] ;  /* 0x00000000fffff984 */ /* 0x000fe20000000800 */
[----:B------:R-:W-:Y:S01]  /*2f20*/  @!PT LDS RZ, [RZ] ;  /* 0x00000000fffff984 */ /* 0x000fe20000000800 */
[----:B------:R-:W-:Y:S01]  /*2f30*/  @!PT LDS RZ, [RZ] ;  /* 0x00000000fffff984 */ /* 0x000fe20000000800 */
[----:B------:R-:W-:Y:S01]  /*2f40*/  @!PT LDS RZ, [RZ] ;  /* 0x00000000fffff984 */ /* 0x000fe20000000800 */
[----:B------:R2:W-:Y:S06]  /*2f50*/  MEMBAR.ALL.CTA ;  /* 0x0000000000007992 */ /* 0x0005ec0000008000 */
[----:B--2---:R-:W2:Y:S01]  /*2f60*/  FENCE.VIEW.ASYNC.S ;  /* 0x00000000000073c6 */ /* 0x004ea20000000000 */
[----:B------:R-:W-:Y:S01]  /*2f70*/  SEL R11, R11, RZ, P1 ;  /* 0x000000ff0b0b7207 */ /* 0x000fe20000800000 */
[----:B--2---:R2:W-:Y:S01]  /*2f80*/  SYNCS.ARRIVE.TRANS64.RED.A1T0 RZ, [R0+URZ], RZ ;  /* 0x000000ff00ff79a7 */ /* 0x0045e200081004ff */
[----:B-1----:R-:W-:-:S02]  /*2f90*/  LOP3.LUT P3, RZ, R6, 0x1, RZ, 0xc0, !PT ;  /* 0x0000000106ff7812 */ /* 0x002fc4000786c0ff */
[----:B------:R-:W-:-:S04]  /*2fa0*/  SEL R5, RZ, 0x1, P1 ;  /* 0x00000001ff057807 */ /* 0x000fc80000800000 */
[----:B------:R-:W-:Y:S02]  /*2fb0*/  LOP3.LUT R10, R10, R5, RZ, 0x3c, !PT ;  /* 0x000000050a0a7212 */ /* 0x000fe400078e3cff */
[----:B--2---:R-:W-:-:S04]  /*2fc0*/  SEL R0, RZ, 0x1, P0 ;  /* 0x00000001ff007807 */ /* 0x004fc80000000000 */
[----:B------:R-:W-:Y:S01]  /*2fd0*/  LOP3.LUT R9, R9, R0, RZ, 0x3c, !PT ;  /* 0x0000000009097212 */ /* 0x000fe200078e3cff */
[----:B------:R-:W-:Y:S06]  /*2fe0*/  @P3 BRA `(.L_x_56) ;  /* 0xfffffffc002c3947 */ /* 0x000fec000383ffff */
[----:B------:R-:W-:Y:S01]  /*2ff0*/  ULEA UR5, UR6, UR37, 0x3 ;  /* 0x0000002506057291 */ /* 0x000fe2000f8e18ff */
[----:B------:R-:W-:-:S08]  /*3000*/  SHF.L.U32 R3, R12, 0x1f, RZ ;  /* 0x0000001f0c037819 */ /* 0x000fd000000006ff */
[----:B------:R-:W1:Y:S02]  /*3010*/  SYNCS.PHASECHK.TRANS64 P0, [UR5+0xb0], R3 ;  /* 0x0000b003ff0075a7 */ /* 0x000e640008001005 */
[----:B-1----:R-:W-:Y:S05]  /*3020*/  @P0 BRA `(.L_x_57) ;  /* 0x0000000000080947 */ /* 0x002fea0003800000 */
[----:B------:R-:W1:Y:S02]  /*3030*/  SYNCS.PHASECHK.TRANS64.TRYWAIT P0, [UR5+0xb0], R3 ;  /* 0x0000b003ff0075a7 */ /* 0x000e640008001105 */
[----:B-1----:R-:W-:Y:S05]  /*3040*/  @!P0 BRA `(.L_x_58) ;  /* 0x0000008c00388947 */ /* 0x002fea0003800000 */
.L_x_57:
[----:B------:R-:W-:-:S04]  /*3050*/  UIADD3 UR4, UPT, UPT, UR6, 0x1, URZ ;  /* 0x0000000106047890 */ /* 0x000fc8000fffe0ff */
[----:B------:R-:W-:-:S04]  /*3060*/  UISETP.NE.AND UP0, UPT, UR4, 0x2, UPT ;  /* 0x000000020400788c */ /* 0x000fc8000bf05270 */
[----:B------:R-:W-:Y:S02]  /*3070*/  USEL UR7, URZ, 0x1, UP0 ;  /* 0x00000001ff077887 */ /* 0x000fe40008000000 */
[----:B------:R-:W-:-:S04]  /*3080*/  USEL UR4, UR4, URZ, UP0 ;  /* 0x000000ff04047287 */ /* 0x000fc80008000000 */
[----:B------:R-:W-:Y:S01]  /*3090*/  ULEA UR4, UR4, UR37, 0x3 ;  /* 0x0000002504047291 */ /* 0x000fe2000f8e18ff */
[----:B-1----:R-:W-:-:S04]  /*30a0*/  LOP3.LUT R3, R12, UR7, RZ, 0x3c, !PT ;  /* 0x000000070c037c12 */ /* 0x002fc8000f8e3cff */
[----:B------:R-:W-:-:S04]  /*30b0*/  SHF.L.U32 R0, R3, 0x1f, RZ ;  /* 0x0000001f03007819 */ /* 0x000fc800000006ff */
[----:B------:R-:W1:Y:S02]  /*30c0*/  SYNCS.PHASECHK.TRANS64 P0, [UR4+0xb0], R0 ;  /* 0x0000b000ff0075a7 */ /* 0x000e640008001004 */
[----:B-1-3--:R-:W-:Y:S05]  /*30d0*/  @P0 EXIT ;  /* 0x000000000000094d */ /* 0x00afea0003800000 */
[----:B------:R-:W-:Y:S02]  /*30e0*/  SHF.L.U32 R3, R3, 0x1f, RZ ;  /* 0x0000001f03037819 */ /* 0x000fe400000006ff */
[----:B------:R-:W-:-:S07]  /*30f0*/  MOV R0, UR4 ;  /* 0x0000000400007c02 */ /* 0x000fce0008000f00 */
.L_x_59:
[----:B-1----:R1:W2:Y:S02]  /*3100*/  SYNCS.PHASECHK.TRANS64.TRYWAIT P0, [R0+URZ+0xb0], R3 ;  /* 0x0000b003000075a7 */ /* 0x0022a400080011ff */
[----:B--2---:R-:W-:Y:S05]  /*3110*/  @!P0 NANOSLEEP.SYNCS 0x989680 ;  /* 0x009896800000895d */ /* 0x004fea0003900000 */
[----:B------:R-:W2:Y:S02]  /*3120*/  @!P0 SYNCS.PHASECHK.TRANS64 P0, [R0+URZ+0xb0], R3 ;  /* 0x0000b003000085a7 */ /* 0x000ea400080010ff */
[----:B--2---:R-:W-:Y:S05]  /*3130*/  @P0 EXIT ;  /* 0x000000000000094d */ /* 0x004fea0003800000 */
[----:B------:R-:W-:Y:S05]  /*3140*/  BRA `(.L_x_59) ;  /* 0xfffffffc00ec7947 */ /* 0x000fea000383ffff */
.L_x_52:
[----:B------:R-:W-:Y:S05]  /*3150*/  BRA.U UP3, `(.L_x_60) ;  /* 0x00000011039c7547 */ /* 0x000fea000b800000 */
[----:B------:R-:W-:Y:S01]  /*3160*/  UMOV UR4, 0x40 ;  /* 0x0000004000047882 */ /* 0x000fe20000000000 */
[----:B------:R-:W-:Y:S01]  /*3170*/  NOP ;  /* 0x0000000000007918 */ /* 0x000fe20000000000 */
[----:B------:R-:W-:Y:S01]  /*3180*/  ULEA UR4, UR37, UR4, 0x18 ;  /* 0x0000000425047291 */ /* 0x000fe2000f8ec0ff */
[----:B------:R-:W-:Y:S02]  /*3190*/  UMOV UR5, 0x400 ;  /* 0x0000040000057882 */ /* 0x000fe40000000000 */
[----:B------:R-:W-:-:S06]  /*31a0*/  ULEA UR37, UR37, UR5, 0x18 ;  /* 0x0000000525257291 */ /* 0x000fcc000f8ec0ff */
[----:B------:R-:W1:Y:S02]  /*31b0*/  LDS.U8 R2, [UR4+0x1c] ;  /* 0x00001c04ff027984 */ /* 0x000e640008000000 */
[----:B-1----:R-:W-:-:S13]  /*31c0*/  ISETP.NE.AND P0, PT, R2, RZ, PT ;  /* 0x000000ff0200720c */ /* 0x002fda0003f05270 */
[----:B------:R-:W-:Y:S05]  /*31d0*/  @P0 BRA `(.L_x_61) ;  /* 0x0000000000580947 */ /* 0x000fea0003800000 */
[----:B------:R-:W-:-:S13]  /*31e0*/  ELECT P0, URZ, PT ;  /* 0x0000000000ff782f */ /* 0x000fda0003800000 */
[----:B------:R-:W-:Y:S05]  /*31f0*/  @!P0 BRA `(.L_x_62) ;  /* 0x0000000000608947 */ /* 0x000fea0003800000 */
[----:B------:R-:W-:Y:S01]  /*3200*/  UMOV UR5, 0x10 ;  /* 0x0000001000057882 */ /* 0x000fe20000000000 */
[----:B------:R-:W-:Y:S01]  /*3210*/  HFMA2 R2, -RZ, RZ, 0, 5.9604644775390625e-08 ;  /* 0x00000001ff027431 */ /* 0x000fe200000001ff */
[----:B------:R-:W-:-:S03]  /*3220*/  MOV R3, 0xffff ;  /* 0x0000ffff00037802 */ /* 0x000fc60000000f00 */
[----:B------:R-:W-:Y:S04]  /*3230*/  DEPBAR.LE SB1, 0x36 ;  /* 0x00009d800000791a */ /* 0x000fe80000000000 */
[----:B------:R-:W1:Y:S02]  /*3240*/  UTCATOMSWS.FIND_AND_SET.ALIGN UP0, UR5, UR5 ;  /* 0x00000005000575e3 */ /* 0x000e640008000800 */
[----:B-1----:R-:W-:Y:S01]  /*3250*/  MOV R4, UR5 ;  /* 0x0000000500047c02 */ /* 0x002fe20008000f00 */
[----:B------:R-:W-:Y:S06]  /*3260*/  BRA.U UP0, `(.L_x_63) ;  /* 0x0000000100187547 */ /* 0x000fec000b800000 */
.L_x_64:
[----:B------:R-:W-:Y:S05]  /*3270*/  NANOSLEEP 0x64 ;  /* 0x000000640000795d */ /* 0x000fea0003800000 */
[----:B------:R-:W-:-:S05]  /*3280*/  UMOV UR5, 0x10 ;  /* 0x0000001000057882 */ /* 0x000fca0000000000 */
[----:B------:R-:W-:Y:S04]  /*3290*/  DEPBAR.LE SB1, 0x36 ;  /* 0x00009d800000791a */ /* 0x000fe80000000000 */
[----:B------:R-:W1:Y:S02]  /*32a0*/  UTCATOMSWS.FIND_AND_SET.ALIGN UP0, UR5, UR5 ;  /* 0x00000005000575e3 */ /* 0x000e640008000800 */
[----:B-1----:R-:W-:Y:S01]  /*32b0*/  MOV R4, UR5 ;  /* 0x0000000500047c02 */ /* 0x002fe20008000f00 */
[----:B------:R-:W-:Y:S05]  /*32c0*/  BRA.U !UP0, `(.L_x_64) ;  /* 0xfffffffd08e87547 */ /* 0x000fea000b83ffff */
.L_x_63:
[-C--:B------:R-:W-:Y:S02]  /*32d0*/  SHF.L.U32 R3, R3, R4.reuse, RZ ;  /* 0x0000000403037219 */ /* 0x080fe400000006ff */
[----:B------:R-:W-:Y:S01]  /*32e0*/  SHF.L.U32 R2, R2, R4, RZ ;  /* 0x0000000402027219 */ /* 0x000fe200000006ff */
[----:B------:R-:W-:Y:S02]  /*32f0*/  IMAD.SHL.U32 R4, R4, 0x20, RZ ;  /* 0x0000002004047824 */ /* 0x000fe400078e00ff */
[----:B------:R1:W-:Y:S04]  /*3300*/  ATOMS.OR RZ, [UR4+0x14], R3 ;  /* 0x00001403ffff798c */ /* 0x0003e8000b000004 */
[----:B------:R1:W-:Y:S04]  /*3310*/  ATOMS.OR RZ, [UR4+0x18], R2 ;  /* 0x00001802ffff798c */ /* 0x0003e8000b000004 */
[----:B------:R1:W-:Y:S01]  /*3320*/  STS [UR37+0x120], R4 ;  /* 0x00012004ff007988 */ /* 0x0003e20008000825 */
[----:B------:R-:W-:Y:S05]  /*3330*/  BRA `(.L_x_62) ;  /* 0x0000000000107947 */ /* 0x000fea0003800000 */
.L_x_61:
[----:B------:R-:W-:-:S05]  /*3340*/  MOV R2, 0xffffffff ;  /* 0xffffffff00027802 */ /* 0x000fca0000000f00 */
[----:B------:R1:W-:Y:S02]  /*3350*/  STS [UR37+0x120], R2 ;  /* 0x00012002ff007988 */ /* 0x0003e40008000825 */
[----:B-1----:R-:W-:Y:S02]  /*3360*/  MOV R2, 0x3380 ;  /* 0x0000338000027802 */ /* 0x002fe40000000f00 */
[----:B---3-5:R-:W-:Y:S05]  /*3370*/  CALL.REL.NOINC `($__internal_1_$__cuda_sm10x_tcgen05_guardrail_trap_phase_invalid_during_alloc) ;  /* 0x0000009000587944 */ /* 0x028fea0003c00000 */
.L_x_62:
[----:B------:R-:W-:Y:S05]  /*3380*/  WARPSYNC.ALL ;  /* 0x0000000000007948 */ /* 0x000fea0003800000 */
[----:B------:R-:W2:Y:S01]  /*3390*/  S2UR UR9, SR_CgaCtaId ;  /* 0x00000000000979c3 */ /* 0x000ea20000008800 */
[----:B------:R-:W-:Y:S01]  /*33a0*/  UMOV UR4, 0x400 ;  /* 0x0000040000047882 */ /* 0x000fe20000000000 */
[----:B------:R-:W-:-:S06]  /*33b0*/  NOP ;  /* 0x0000000000007918 */ /* 0x000fcc0000000000 */
[----:B------:R-:W-:Y:S06]  /*33c0*/  BAR.ARV 0x6, 0xa0 ;  /* 0x0182800000007b1d */ /* 0x000fec0000002000 */
[----:B------:R-:W4:Y:S01]  /*33d0*/  LDCU UR10, c[0x0][0x38c] ;  /* 0x00007180ff0a77ac */ /* 0x000f220008000800 */
[----:B------:R-:W-:Y:S01]  /*33e0*/  CS2R R8, SRZ ;  /* 0x0000000000087805 */ /* 0x000fe2000001ff00 */
[----:B-1----:R-:W-:Y:S01]  /*33f0*/  IMAD.MOV.U32 R3, RZ, RZ, RZ ;  /* 0x000000ffff037224 */ /* 0x002fe200078e00ff */
[----:B------:R-:W-:Y:S01]  /*3400*/  UMOV UR18, 0x1 ;  /* 0x0000000100127882 */ /* 0x000fe20000000000 */
[----:B------:R-:W-:Y:S01]  /*3410*/  UMOV UR21, URZ ;  /* 0x000000ff00157c82 */ /* 0x000fe20008000000 */
[----:B------:R-:W-:Y:S01]  /*3420*/  UMOV UR26, URZ ;  /* 0x000000ff001a7c82 */ /* 0x000fe20008000000 */
[----:B------:R-:W-:Y:S01]  /*3430*/  UMOV UR24, URZ ;  /* 0x000000ff00187c82 */ /* 0x000fe20008000000 */
[----:B--2---:R-:W-:Y:S01]  /*3440*/  ULEA UR9, UR9, UR4, 0x18 ;  /* 0x0000000409097291 */ /* 0x004fe2000f8ec0ff */
[----:B------:R-:W1:Y:S03]  /*3450*/  LDCU UR4, c[0x0][0x38c] ;  /* 0x00007180ff0477ac */ /* 0x000e660008000800 */
[----:B------:R-:W-:-:S02]  /*3460*/  UIADD3 UR13, UPT, UPT, UR9, 0x10800, URZ ;  /* 0x00010800090d7890 */ /* 0x000fc4000fffe0ff */
[----:B------:R-:W-:-:S03]  /*3470*/  UIADD3 UR14, UPT, UPT, UR9, 0x1a800, URZ ;  /* 0x0001a800090e7890 */ /* 0x000fc6000fffe0ff */
[----:B------:R-:W2:Y:S01]  /*3480*/  LDS R2, [UR9+0x120] ;  /* 0x00012009ff027984 */ /* 0x000ea20008000800 */
[----:B------:R-:W-:Y:S02]  /*3490*/  UIADD3 UR15, UPT, UPT, UR9, 0x2e800, URZ ;  /* 0x0002e800090f7890 */ /* 0x000fe4000fffe0ff */
[----:B------:R-:W-:Y:S02]  /*34a0*/  UIADD3 UR16, UPT, UPT, UR9, 0x2fc00, URZ ;  /* 0x0002fc0009107890 */ /* 0x000fe4000fffe0ff */
[----:B------:R-:W-:Y:S02]  /*34b0*/  USHF.R.U32.HI UR13, URZ, 0x4, UR13 ;  /* 0x00000004ff0d7899 */ /* 0x000fe4000801160d */
[----:B------:R-:W-:Y:S02]  /*34c0*/  USHF.R.U32.HI UR14, URZ, 0x4, UR14 ;  /* 0x00000004ff0e7899 */ /* 0x000fe4000801160e */
[----:B------:R-:W-:Y:S02]  /*34d0*/  USHF.R.U32.HI UR15, URZ, 0x4, UR15 ;  /* 0x00000004ff0f7899 */ /* 0x000fe4000801160f */
[----:B-1----:R-:W-:-:S02]  /*34e0*/  UIADD3 UR4, UPT, UPT, UR4, 0x7f, URZ ;  /* 0x0000007f04047890 */ /* 0x002fc4000fffe0ff */
[----:B------:R-:W-:Y:S02]  /*34f0*/  USHF.R.U32.HI UR16, URZ, 0x4, UR16 ;  /* 0x00000004ff107899 */ /* 0x000fe40008011610 */
[----:B------:R-:W-:Y:S02]  /*3500*/  USHF.R.S32.HI UR8, URZ, 0x1f, UR4 ;  /* 0x0000001fff087899 */ /* 0x000fe40008011404 */
[----:B------:R-:W-:Y:S02]  /*3510*/  ULOP3.LUT UR13, UR13, 0x3fff, URZ, 0xc0, !UPT ;  /* 0x00003fff0d0d7892 */ /* 0x000fe4000f8ec0ff */
[----:B------:R-:W-:Y:S02]  /*3520*/  ULEA.HI UR8, UR8, UR4, URZ, 0x7 ;  /* 0x0000000408087291 */ /* 0x000fe4000f8f38ff */
[----:B------:R-:W-:Y:S02]  /*3530*/  ULOP3.LUT UR14, UR14, 0x3fff, URZ, 0xc0, !UPT ;  /* 0x00003fff0e0e7892 */ /* 0x000fe4000f8ec0ff */
[----:B------:R-:W-:-:S02]  /*3540*/  ULOP3.LUT UR15, UR15, 0x3fff, URZ, 0xc0, !UPT ;  /* 0x00003fff0f0f7892 */ /* 0x000fc4000f8ec0ff */
[----:B------:R-:W-:Y:S02]  /*3550*/  ULOP3.LUT UR16, UR16, 0x3fff, URZ, 0xc0, !UPT ;  /* 0x00003fff10107892 */ /* 0x000fe4000f8ec0ff */
[----:B------:R-:W-:Y:S02]  /*3560*/  USHF.R.S32.HI UR8, URZ, 0x7, UR8 ;  /* 0x00000007ff087899 */ /* 0x000fe40008011408 */
[----:B----4-:R-:W-:Y:S02]  /*3570*/  UISETP.GE.AND UP0, UPT, UR10, 0x1, UPT ;  /* 0x000000010a00788c */ /* 0x010fe4000bf06270 */
[----:B------:R-:W-:Y:S02]  /*3580*/  UIADD3 UR17, UPT, UPT, UR9, 0xc0, URZ ;  /* 0x000000c009117890 */ /* 0x000fe4000fffe0ff */
[----:B------:R-:W-:Y:S02]  /*3590*/  ULOP3.LUT UR13, UR13, 0x10000, URZ, 0xfc, !UPT ;  /* 0x000100000d0d7892 */ /* 0x000fe4000f8efcff */
[----:B------:R-:W-:-:S02]  /*35a0*/  ULOP3.LUT UR14, UR14, 0x10000, URZ, 0xfc, !UPT ;  /* 0x000100000e0e7892 */ /* 0x000fc4000f8efcff */
[----:B------:R-:W-:Y:S02]  /*35b0*/  ULOP3.LUT UR15, UR15, 0x10000, URZ, 0xfc, !UPT ;  /* 0x000100000f0f7892 */ /* 0x000fe4000f8efcff */
[----:B------:R-:W-:Y:S01]  /*35c0*/  ULOP3.LUT UR16, UR16, 0x10000, URZ, 0xfc, !UPT ;  /* 0x0001000010107892 */ /* 0x000fe2000f8efcff */
[----:B--2---:R-:W-:Y:S01]  /*35d0*/  R2UR UR23, R2 ;  /* 0x00000000021772ca */ /* 0x004fe200000e0000 */
[----:B------:R-:W-:Y:S02]  /*35e0*/  UIADD3 UR22, UPT, UPT, UR8, -0x1, URZ ;  /* 0xffffffff08167890 */ /* 0x000fe4000fffe0ff */
[----:B------:R-:W-:-:S10]  /*35f0*/  UISETP.GE.U32.AND UP3, UPT, UR10, 0x81, UPT ;  /* 0x000000810a00788c */ /* 0x000fd4000bf66070 */
[----:B------:R-:W-:Y:S02]  /*3600*/  UIADD3 UR6, UPT, UPT, UR23, 0x1c0, URZ ;  /* 0x000001c017067890 */ /* 0x000fe4000fffe0ff */
[----:B------:R-:W-:Y:S02]  /*3610*/  UIADD3 UR7, UPT, UPT, UR23, 0x1c8, URZ ;  /* 0x000001c817077890 */ /* 0x000fe4000fffe0ff */
[----:B------:R-:W-:Y:S02]  /*3620*/  UIADD3 UR4, UPT, UPT, UR23, 0x1c4, URZ ;  /* 0x000001c417047890 */ /* 0x000fe4000fffe0ff */
[----:B------:R-:W-:Y:S02]  /*3630*/  UIADD3 UR5, UPT, UPT, UR23, 0x1d0, URZ ;  /* 0x000001d017057890 */ /* 0x000fe4000fffe0ff */
[----:B------:R-:W-:Y:S02]  /*3640*/  USHF.R.U32.HI UR39, URZ, 0x11, UR6 ;  /* 0x00000011ff277899 */ /* 0x000fe40008011606 */
[----:B------:R-:W-:-:S02]  /*3650*/  USHF.R.U32.HI UR38, URZ, 0x1a, UR7 ;  /* 0x0000001aff267899 */ /* 0x000fc40008011607 */
[----:B------:R-:W-:Y:S02]  /*3660*/  USHF.R.U32.HI UR37, URZ, 0x11, UR4 ;  /* 0x00000011ff257899 */ /* 0x000fe40008011604 */
[----:B---3--:R-:W-:Y:S02]  /*3670*/  USHF.R.U32.HI UR36, URZ, 0x1a, UR5 ;  /* 0x0000001aff247899 */ /* 0x008fe40008011605 */
[----:B------:R-:W-:Y:S02]  /*3680*/  ULOP3.LUT UR39, UR39, 0x6000, URZ, 0xc0, !UPT ;  /* 0x0000600027277892 */ /* 0x000fe4000f8ec0ff */
[----:B------:R-:W-:Y:S02]  /*3690*/  ULOP3.LUT UR38, UR38, 0x30, URZ, 0xc0, !UPT ;  /* 0x0000003026267892 */ /* 0x000fe4000f8ec0ff */
[----:B------:R-:W-:Y:S02]  /*36a0*/  ULOP3.LUT UR37, UR37, 0x6000, URZ, 0xc0, !UPT ;  /* 0x0000600025257892 */ /* 0x000fe4000f8ec0ff */
[----:B------:R-:W-:-:S02]  /*36b0*/  ULOP3.LUT UR36, UR36, 0x30, URZ, 0xc0, !UPT ;  /* 0x0000003024247892 */ /* 0x000fc4000f8ec0ff */
[----:B------:R-:W-:Y:S02]  /*36c0*/  ULOP3.LUT UR39, UR39, 0x840, URZ, 0xfc, !UPT ;  /* 0x0000084027277892 */ /* 0x000fe4000f8efcff */
[----:B------:R-:W-:Y:S02]  /*36d0*/  ULOP3.LUT UR38, UR38, 0x480, URZ, 0xfc, !UPT ;  /* 0x0000048026267892 */ /* 0x000fe4000f8efcff */
[----:B------:R-:W-:Y:S02]  /*36e0*/  ULOP3.LUT UR37, UR37, 0x840, URZ, 0xfc, !UPT ;  /* 0x0000084025257892 */ /* 0x000fe4000f8efcff */
[----:B------:R-:W-:Y:S02]  /*36f0*/  ULOP3.LUT UR36, UR36, 0x480, URZ, 0xfc, !UPT ;  /* 0x0000048024247892 */ /* 0x000fe4000f8efcff */
[----:B------:R-:W-:Y:S02]  /*3700*/  UPRMT UR39, UR38, 0x5410, UR39 ;  /* 0x0000541026277896 */ /* 0x000fe40008000027 */
[----:B------:R-:W-:Y:S01]  /*3710*/  UPRMT UR37, UR36, 0x5410, UR37 ;  /* 0x0000541024257896 */ /* 0x000fe20008000025 */
[----:B------:R-:W-:-:S02]  /*3720*/  UMOV UR38, URZ ;  /* 0x000000ff00267c82 */ /* 0x000fc40008000000 */
[----:B------:R-:W-:Y:S02]  /*3730*/  UMOV UR36, URZ ;  /* 0x000000ff00247c82 */ /* 0x000fe40008000000 */
[----:B------:R-:W-:Y:S02]  /*3740*/  UMOV UR27, UR39 ;  /* 0x00000027001b7c82 */ /* 0x000fe40008000000 */
[----:B------:R-:W-:-:S05]  /*3750*/  UMOV UR25, UR37 ;  /* 0x0000002500197c82 */ /* 0x000fca0008000000 */
.L_x_74:
[C---:B------:R-:W-:Y:S02]  /*3760*/  LEA R2, R9.reuse, UR9, 0x3 ;  /* 0x0000000909027c11 */ /* 0x040fe4000f8e18ff */
[----:B------:R-:W-:Y:S02]  /*3770*/  SHF.L.U32 R5, R8, 0x1f, RZ ;  /* 0x0000001f08057819 */ /* 0x000fe400000006ff */
[----:B------:R-:W-:Y:S02]  /*3780*/  LEA R4, R9, UR9, 0x4 ;  /* 0x0000000909047c11 */ /* 0x000fe4000f8e20ff */
[----:B------:R-:W1:Y:S02]  /*3790*/  SYNCS.PHASECHK.TRANS64.TRYWAIT P0, [R2+URZ+0xa0], R5 ;  /* 0x0000a005020075a7 */ /* 0x000e6400080011ff */
[----:B-12---:R-:W-:Y:S05]  /*37a0*/  @!P0 BRA `(.L_x_65) ;  /* 0x0000008400788947 */ /* 0x006fea0003800000 */
.L_x_161:
[----:B-1----:R-:W1:Y:S01]  /*37b0*/  LDS.128 R4, [R4+0x100] ;  /* 0x0001000004047984 */ /* 0x002e620000000c00 */
[----:B------:R-:W-:Y:S01]  /*37c0*/  VIADD R2, R2, 0xb0 ;  /* 0x000000b002027836 */ /* 0x000fe20000000000 */
[----:B------:R-:W-:Y:S01]  /*37d0*/  ULOP3.LUT UR12, UR18, 0x1, URZ, 0x3c, !UPT ;  /* 0x00000001120c7892 */ /* 0x000fe2000f8e3cff */
[----:B------:R-:W-:Y:S01]  /*37e0*/  VIADD R9, R9, 0x1 ;  /* 0x0000000109097836 */ /* 0x000fe20000000000 */
[----:B------:R-:W-:Y:S01]  /*37f0*/  @!PT LDS RZ, [RZ] ;  /* 0x00000000fffff984 */ /* 0x000fe20000000800 */
[----:B------:R-:W-:Y:S01]  /*3800*/  @!PT LDS RZ, [RZ] ;  /* 0x00000000fffff984 */ /* 0x000fe20000000800 */
[----:B------:R-:W-:Y:S01]  /*3810*/  @!PT LDS RZ, [RZ] ;  /* 0x00000000fffff984 */ /* 0x000fe20000000800 */
[----:B------:R-:W-:Y:S01]  /*3820*/  @!PT LDS RZ, [RZ] ;  /* 0x00000000fffff984 */ /* 0x000fe20000000800 */
[----:B------:R2:W-:Y:S06]  /*3830*/  MEMBAR.ALL.CTA ;  /* 0x0000000000007992 */ /* 0x0005ec0000008000 */
[----:B--2---:R-:W2:Y:S01]  /*3840*/  FENCE.VIEW.ASYNC.S ;  /* 0x00000000000073c6 */ /* 0x004ea20000000000 */
[----:B------:R-:W-:Y:S01]  /*3850*/  UMOV UR29, 0x1 ;  /* 0x00000001001d7882 */ /* 0x000fe20000000000 */
[----:B------:R-:W-:Y:S01]  /*3860*/  PRMT R2, RZ, 0x654, R2 ;  /* 0x00000654ff027816 */ /* 0x000fe20000000002 */
[----:B------:R-:W-:Y:S01]  /*3870*/  UIMAD UR11, UR12, 0xc0, UR23 ;  /* 0x000000c00c0b78a4 */ /* 0x000fe2000f8e0217 */
[----:B------:R-:W-:Y:S01]  /*3880*/  UMOV UR19, UR8 ;  /* 0x0000000800137c82 */ /* 0x000fe20008000000 */
[----:B------:R-:W-:Y:S01]  /*3890*/  UMOV UR20, URZ ;  /* 0x000000ff00147c82 */ /* 0x000fe20008000000 */
[----:B--2---:R2:W-:Y:S01]  /*38a0*/  SYNCS.ARRIVE.TRANS64.RED.A1T0 RZ, [R2+URZ], RZ ;  /* 0x000000ff02ff79a7 */ /* 0x0045e200081004ff */
[----:B-1----:R-:W-:Y:S01]  /*38b0*/  LOP3.LUT P2, RZ, R6, 0x1, RZ, 0xc0, !PT ;  /* 0x0000000106ff7812 */ /* 0x002fe2000784c0ff */
[----:B--2---:R-:W-:-:S12]  /*38c0*/  BRA.U !UP0, `(.L_x_66) ;  /* 0x0000000108ec7547 */ /* 0x004fd8000b800000 */
[----:B------:R-:W-:Y:S01]  /*38d0*/  ULEA UR19, UR21, UR9, 0x3 ;  /* 0x0000000915137291 */ /* 0x000fe2000f8e18ff */
[----:B------:R-:W-:-:S08]  /*38e0*/  SHF.L.U32 R5, R3, 0x1f, RZ ;  /* 0x0000001f03057819 */ /* 0x000fd000000006ff */
[----:B------:R-:W1:Y:S02]  /*38f0*/  SYNCS.PHASECHK.TRANS64.TRYWAIT P0, [UR19], R5 ;  /* 0x00000005ff0075a7 */ /* 0x000e640008001113 */
[----:B-1----:R-:W-:Y:S05]  /*3900*/  @P0 BRA `(.L_x_67) ;  /* 0x0000000000080947 */ /* 0x002fea0003800000 */
[----:B------:R-:W1:Y:S02]  /*3910*/  SYNCS.PHASECHK.TRANS64.TRYWAIT P0, [UR19], R5 ;  /* 0x00000005ff0075a7 */ /* 0x000e640008001113 */
[----:B-1----:R-:W-:Y:S05]  /*3920*/  @!P0 BRA `(.L_x_68) ;  /* 0x00000084002c8947 */ /* 0x002fea0003800000 */
.L_x_67:
[----:B------:R-:W-:Y:S01]  /*3930*/  UIADD3 UR10, UPT, UPT, UR21, 0x1, URZ ;  /* 0x00000001150a7890 */ /* 0x000fe2000fffe0ff */
[----:B------:R-:W-:Y:S01]  /*3940*/  PLOP3.LUT P1, PT, PT, PT, UP3, 0x80, 0x8 ;  /* 0x000000000008781c */ /* 0x000fe20003f2f038 */
[----:B------:R-:W-:Y:S01]  /*3950*/  ULEA UR32, UR21, UR15, 0x6 ;  /* 0x0000000f15207291 */ /* 0x000fe2000f8e30ff */
[----:B-1----:R-:W-:Y:S01]  /*3960*/  IMAD.U32 R2, RZ, RZ, UR18 ;  /* 0x00000012ff027e24 */ /* 0x002fe2000f8e00ff */
[----:B------:R-:W-:Y:S02]  /*3970*/  UISETP.NE.AND UP1, UPT, UR10, 0x5, UPT ;  /* 0x000000050a00788c */ /* 0x000fe4000bf25270 */
[----:B------:R-:W-:Y:S02]  /*3980*/  ULEA UR30, UR21, UR16, 0x7 ;  /* 0x00000010151e7291 */ /* 0x000fe4000f8e38ff */
[----:B------:R-:W-:Y:S01]  /*3990*/  USEL UR28, URZ, 0x1, UP1 ;  /* 0x00000001ff1c7887 */ /* 0x000fe20008800000 */
[----:B------:R-:W-:Y:S01]  /*39a0*/  SHF.L.U32 R5, R2, 0x1f, RZ ;  /* 0x0000001f02057819 */ /* 0x000fe200000006ff */
[----:B------:R-:W-:-:S02]  /*39b0*/  USEL UR10, UR10, URZ, UP1 ;  /* 0x000000ff0a0a7287 */ /* 0x000fc40008800000 */
[----:B------:R-:W-:Y:S02]  /*39c0*/  UIADD3 UR34, UPT, UPT, UR32, 0x20, URZ ;  /* 0x0000002020227890 */ /* 0x000fe4000fffe0ff */
[----:B------:R-:W-:Y:S01]  /*39d0*/  @UP3 ULEA UR20, UR10, UR9, 0x3 ;  /* 0x000000090a143291 */ /* 0x000fe2000f8e18ff */
[----:B------:R-:W-:Y:S01]  /*39e0*/  LOP3.LUT R3, R3, UR28, RZ, 0x3c, !PT ;  /* 0x0000001c03037c12 */ /* 0x000fe2000f8e3cff */
[----:B------:R-:W-:Y:S02]  /*39f0*/  UIADD3 UR42, UPT, UPT, UR30, 0x20, URZ ;  /* 0x000000201e2a7890 */ /* 0x000fe4000fffe0ff */
[----:B------:R-:W-:Y:S01]  /*3a00*/  UIADD3 UR44, UPT, UPT, UR30, 0x40, URZ ;  /* 0x000000401e2c7890 */ /* 0x000fe2000fffe0ff */
[----:B------:R-:W-:Y:S01]  /*3a10*/  @P1 SHF.L.U32 R4, R3, 0x1f, RZ ;  /* 0x0000001f03041819 */ /* 0x000fe200000006ff */
[----:B------:R-:W-:Y:S01]  /*3a20*/  UIADD3 UR40, UPT, UPT, UR30, 0x60, URZ ;  /* 0x000000601e287890 */ /* 0x000fe2000fffe0ff */
[----:B------:R-:W-:Y:S02]  /*3a30*/  UMOV UR33, 0x4008 ;  /* 0x0000400800217882 */ /* 0x000fe40000000000 */
[----:B------:R-:W1:Y:S01]  /*3a40*/  @P1 SYNCS.PHASECHK.TRANS64.TRYWAIT P0, [UR20], R4 ;  /* 0x00000004ff0015a7 */ /* 0x000e620008001114 */
[----:B------:R-:W-:Y:S01]  /*3a50*/  UMOV UR35, 0x4008 ;  /* 0x0000400800237882 */ /* 0x000fe20000000000 */
[----:B------:R-:W-:Y:S01]  /*3a60*/  UMOV UR31, 0x4008 ;  /* 0x00004008001f7882 */ /* 0x000fe20000000000 */
[----:B------:R2:W-:Y:S01]  /*3a70*/  UTCCP.T.S.4x32dp128bit tmem[UR23+0x1c0], gdesc[UR32] ;  /* 0x0001c020170079e7 */ /* 0x0005e20009100000 */
[----:B------:R-:W-:Y:S01]  /*3a80*/  UMOV UR43, 0x4008 ;  /* 0x00004008002b7882 */ /* 0x000fe20000000000 */
[----:B------:R2:W-:Y:S01]  /*3a90*/  UTCCP.T.S.4x32dp128bit tmem[UR23+0x1c4], gdesc[UR34] ;  /* 0x0001c422170079e7 */ /* 0x0005e20009100000 */
[----:B------:R-:W-:Y:S01]  /*3aa0*/  UMOV UR45, 0x4008 ;  /* 0x00004008002d7882 */ /* 0x000fe20000000000 */
[----:B------:R2:W-:Y:S01]  /*3ab0*/  UTCCP.T.S.4x32dp128bit tmem[UR23+0x1c8], gdesc[UR30] ;  /* 0x0001c81e170079e7 */ /* 0x0005e20009100000 */
[----:B------:R-:W-:Y:S01]  /*3ac0*/  UMOV UR41, 0x4008 ;  /* 0x0000400800297882 */ /* 0x000fe20000000000 */
[----:B------:R2:W-:Y:S01]  /*3ad0*/  UTCCP.T.S.4x32dp128bit tmem[UR23+0x1cc], gdesc[UR42] ;  /* 0x0001cc2a170079e7 */ /* 0x0005e20009100000 */
[----:B------:R2:W-:Y:S01]  /*3ae0*/  UTCCP.T.S.4x32dp128bit tmem[UR23+0x1d0], gdesc[UR44] ;  /* 0x0001d02c170079e7 */ /* 0x0005e20009100000 */
[----:B------:R2:W-:Y:S01]  /*3af0*/  UTCCP.T.S.4x32dp128bit tmem[UR23+0x1d4], gdesc[UR40] ;  /* 0x0001d428170079e7 */ /* 0x0005e20009100000 */
[----:B------:R-:W-:Y:S01]  /*3b00*/  UMOV UR29, 0x1 ;  /* 0x00000001001d7882 */ /* 0x000fe20000000000 */
[----:B------:R-:W3:Y:S01]  /*3b10*/  SYNCS.PHASECHK.TRANS64.TRYWAIT P3, [UR9+0xc8], R5 ;  /* 0x0000c805ff0075a7 */ /* 0x000ee20008061109 */
[----:B-1----:R-:W-:Y:S01]  /*3b20*/  @P1 VOTEU.ANY UP1, P0 ;  /* 0x0000000000ff1886 */ /* 0x002fe20000020100 */
[----:B------:R-:W-:Y:S01]  /*3b30*/  @UP3 USEL UR29, URZ, 0x1, !UP1 ;  /* 0x00000001ff1d3887 */ /* 0x000fe2000c800000 */
[----:B--23--:R-:W-:Y:S11]  /*3b40*/  @!P3 BRA `(.L_x_69) ;  /* 0x0000008000bcb947 */ /* 0x00cff60003800000 */
.L_x_164:
[----:B------:R-:W-:Y:S01]  /*3b50*/  ELECT P0, URZ, PT ;  /* 0x0000000000ff782f */ /* 0x000fe20003800000 */
[----:B------:R-:W-:Y:S02]  /*3b60*/  ULEA UR30, UR21, UR14, 0xa ;  /* 0x0000000e151e7291 */ /* 0x000fe4000f8e50ff */
[----:B------:R-:W-:Y:S02]  /*3b70*/  ULEA UR32, UR21, UR13, 0x9 ;  /* 0x0000000d15207291 */ /* 0x000fe4000f8e48ff */
[----:B------:R-:W-:Y:S02]  /*3b80*/  UIADD3 UR40, UPT, UPT, UR30, 0x2, URZ ;  /* 0x000000021e287890 */ /* 0x000fe4000fffe0ff */
[----:B------:R-:W-:Y:S02]  /*3b90*/  UIADD3 UR34, UPT, UPT, UR32, 0x2, URZ ;  /* 0x0000000220227890 */ /* 0x000fe4000fffe0ff */
[----:B------:R-:W-:Y:S01]  /*3ba0*/  UIADD3 UR28, UPT, UPT, UR19, 0x28, URZ ;  /* 0x00000028131c7890 */ /* 0x000fe2000fffe0ff */
[----:B------:R-:W-:-:S03]  /*3bb0*/  UMOV UR31, 0x80004020 ;  /* 0x80004020001f7882 */ /* 0x000fc60000000000 */
[----:B-1----:R-:W-:Y:S01]  /*3bc0*/  @P0 LOP3.LUT R2, R0, 0xffff, RZ, 0xc0, !PT ;  /* 0x0000ffff00020812 */ /* 0x002fe200078ec0ff */
[----:B------:R-:W-:Y:S01]  /*3bd0*/  UMOV UR33, 0x80004020 ;  /* 0x8000402000217882 */ /* 0x000fe20000000000 */
[----:B------:R-:W-:Y:S01]  /*3be0*/  UMOV UR41, 0x80004020 ;  /* 0x8000402000297882 */ /* 0x000fe20000000000 */
[----:B------:R-:W-:Y:S01]  /*3bf0*/  UMOV UR35, 0x80004020 ;  /* 0x8000402000237882 */ /* 0x000fe20000000000 */
[----:B------:R-:W-:Y:S01]  /*3c00*/  @P0 R2UR UR18, R2 ;  /* 0x00000000021202ca */ /* 0x000fe200000e0000 */
[----:B------:R1:W-:Y:S01]  /*3c10*/  UTCOMMA.4X gdesc[UR32], gdesc[UR30], tmem[UR11], tmem[UR38], idesc[UR39], tmem[UR6], !UPT ;  /* 0x8006261e200075ea */ /* 0x0003e2000f80000b */
[----:B------:R1:W-:Y:S01]  /*3c20*/  UTCOMMA.4X gdesc[UR34], gdesc[UR40], tmem[UR11], tmem[UR36], idesc[UR37], tmem[UR4], UPT ;  /* 0x80042428220075ea */ /* 0x0003e2000b80000b */
[----:B------:R-:W-:Y:S01]  /*3c30*/  UMOV UR20, 0x1 ;  /* 0x0000000100147882 */ /* 0x000fe20000000000 */
[----:B------:R-:W-:Y:S01]  /*3c40*/  UMOV UR19, UR22 ;  /* 0x0000001600137c82 */ /* 0x000fe20008000000 */
[----:B------:R-:W-:-:S08]  /*3c50*/  UMOV UR21, UR10 ;  /* 0x0000000a00157c82 */ /* 0x000fd00008000000 */
[----:B------:R1:W-:Y:S01]  /*3c60*/  UTCBAR.MULTICAST [UR28], URZ, UR18 ;  /* 0x000000ff1c0073e9 */ /* 0x0003e20008000812 */
[----:B------:R-:W-:Y:S01]  /*3c70*/  NOP ;  /* 0x0000000000007918 */ /* 0x000fe20000000000 */
.L_x_66:
[----:B------:R-:W-:-:S09]  /*3c80*/  UISETP.GE.AND UP1, UPT, UR19, 0x1, UPT ;  /* 0x000000011300788c */ /* 0x000fd2000bf26270 */
[----:B------:R-:W-:Y:S05]  /*3c90*/  BRA.U !UP1, `(.L_x_70) ;  /* 0x0000000109f47547 */ /* 0x000fea000b800000 */
[----:B------:R-:W-:Y:S01]  /*3ca0*/  UIADD3 UR19, UPT, UPT, UR19, -0x1, URZ ;  /* 0xffffffff13137890 */ /* 0x000fe2000fffe0ff */
[----:B-1----:R-:W-:-:S11]  /*3cb0*/  UMOV UR18, UR21 ;  /* 0x0000001500127c82 */ /* 0x002fd60008000000 */
.L_x_73:
[----:B------:R-:W-:Y:S02]  /*3cc0*/  UISETP.NE.AND UP1, UPT, UR29, URZ, UPT ;  /* 0x000000ff1d00728c */ /* 0x000fe4000bf25270 */
[----:B------:R-:W-:Y:S07]  /*3cd0*/  ULEA UR10, UR18, UR9, 0x3 ;  /* 0x00000009120a7291 */ /* 0x000fee000f8e18ff */
[----:B------:R-:W-:Y:S05]  /*3ce0*/  BRA.U UP1, `(.L_x_71) ;  /* 0x00000001010c7547 */ /* 0x000fea000b800000 */
[----:B------:R-:W-:Y:S04]  /*3cf0*/  SHF.L.U32 R5, R3, 0x1f, RZ ;  /* 0x0000001f03057819 */ /* 0x000fe800000006ff */
[----:B------:R-:W1:Y:S02]  /*3d00*/  SYNCS.PHASECHK.TRANS64.TRYWAIT P0, [UR10], R5 ;  /* 0x00000005ff0075a7 */ /* 0x000e64000800110a */
[----:B-1----:R-:W-:Y:S05]  /*3d10*/  @!P0 BRA `(.L_x_72) ;  /* 0x0000008000608947 */ /* 0x002fea0003800000 */
.L_x_71:
[----:B------:R-:W-:Y:S02]  /*3d20*/  UISETP.NE.AND UP1, UPT, UR19, URZ, UPT ;  /* 0x000000ff1300728c */ /* 0x000fe4000bf25270 */
[----:B------:R-:W-:Y:S01]  /*3d30*/  UIADD3 UR21, UPT, UPT, UR18, 0x1, URZ ;  /* 0x0000000112157890 */ /* 0x000fe2000fffe0ff */
[----:B------:R-:W-:Y:S03]  /*3d40*/  ELECT P3, URZ, PT ;  /* 0x0000000000ff782f */ /* 0x000fe60003860000 */
[----:B------:R-:W-:Y:S01]  /*3d50*/  UISETP.NE.AND UP2, UPT, UR21, 0x5, UPT ;  /* 0x000000051500788c */ /* 0x000fe2000bf45270 */
[----:B------:R-:W-:Y:S01]  /*3d60*/  PLOP3.LUT P1, PT, PT, PT, UP1, 0x80, 0x8 ;  /* 0x000000000008781c */ /* 0x000fe20003f2f018 */
[----:B------:R-:W-:Y:S02]  /*3d70*/  ULEA UR34, UR18, UR15, 0x6 ;  /* 0x0000000f12227291 */ /* 0x000fe4000f8e30ff */
[----:B------:R-:W-:Y:S02]  /*3d80*/  USEL UR29, URZ, 0x1, UP2 ;  /* 0x00000001ff1d7887 */ /* 0x000fe40009000000 */
[----:B------:R-:W-:Y:S02]  /*3d90*/  USEL UR21, UR21, URZ, UP2 ;  /* 0x000000ff15157287 */ /* 0x000fe40009000000 */
[----:B------:R-:W-:Y:S02]  /*3da0*/  ULEA UR32, UR18, UR16, 0x7 ;  /* 0x0000001012207291 */ /* 0x000fe4000f8e38ff */
[----:B------:R-:W-:Y:S01]  /*3db0*/  @UP1 ULEA UR28, UR21, UR9, 0x3 ;  /* 0x00000009151c1291 */ /* 0x000fe2000f8e18ff */
[----:B------:R-:W-:Y:S01]  /*3dc0*/  LOP3.LUT R3, R3, UR29, RZ, 0x3c, !PT ;  /* 0x0000001d03037c12 */ /* 0x000fe2000f8e3cff */
[----:B------:R-:W-:Y:S01]  /*3dd0*/  UIADD3 UR52, UPT, UPT, UR34, 0x20, URZ ;  /* 0x0000002022347890 */ /* 0x000fe2000fffe0ff */
[----:B-1----:R-:W-:Y:S01]  /*3de0*/  @P3 LOP3.LUT R2, R0, 0xffff, RZ, 0xc0, !PT ;  /* 0x0000ffff00023812 */ /* 0x002fe200078ec0ff */
[----:B------:R-:W-:Y:S01]  /*3df0*/  ULEA UR30, UR18, UR14, 0xa ;  /* 0x0000000e121e7291 */ /* 0x000fe2000f8e50ff */
[----:B------:R-:W-:Y:S01]  /*3e00*/  @P1 SHF.L.U32 R4, R3, 0x1f, RZ ;  /* 0x0000001f03041819 */ /* 0x000fe200000006ff */
[----:B------:R-:W-:Y:S02]  /*3e10*/  ULEA UR40, UR18, UR13, 0x9 ;  /* 0x0000000d12287291 */ /* 0x000fe4000f8e48ff */
[----:B------:R-:W-:Y:S01]  /*3e20*/  UIADD3 UR46, UPT, UPT, UR32, 0x20, URZ ;  /* 0x00000020202e7890 */ /* 0x000fe2000fffe0ff */
[----:B------:R-:W1:Y:S01]  /*3e30*/  @P1 SYNCS.PHASECHK.TRANS64.TRYWAIT P0, [UR28], R4 ;  /* 0x00000004ff0015a7 */ /* 0x000e62000800111c */
[----:B------:R-:W-:Y:S01]  /*3e40*/  UIADD3 UR28, UPT, UPT, UR10, 0x28, URZ ;  /* 0x000000280a1c7890 */ /* 0x000fe2000fffe0ff */
[----:B------:R-:W-:Y:S01]  /*3e50*/  @P3 R2UR UR10, R2 ;  /* 0x00000000020a32ca */ /* 0x000fe200000e0000 */
[----:B------:R-:W-:Y:S02]  /*3e60*/  UISETP.NE.U32.AND UP2, UPT, UR20, URZ, UPT ;  /* 0x000000ff1400728c */ /* 0x000fe4000bf45070 */
[----:B------:R-:W-:Y:S02]  /*3e70*/  UIADD3 UR48, UPT, UPT, UR32, 0x40, URZ ;  /* 0x0000004020307890 */ /* 0x000fe4000fffe0ff */
[----:B------:R-:W-:Y:S02]  /*3e80*/  UIADD3 UR50, UPT, UPT, UR32, 0x60, URZ ;  /* 0x0000006020327890 */ /* 0x000fe4000fffe0ff */
[----:B------:R-:W-:Y:S02]  /*3e90*/  UIADD3 UR44, UPT, UPT, UR30, 0x2, URZ ;  /* 0x000000021e2c7890 */ /* 0x000fe4000fffe0ff */
[----:B------:R-:W-:Y:S02]  /*3ea0*/  UIADD3 UR42, UPT, UPT, UR40, 0x2, URZ ;  /* 0x00000002282a7890 */ /* 0x000fe4000fffe0ff */
[----:B------:R-:W-:Y:S02]  /*3eb0*/  UIADD3 UR18, UPT, UPT, UR19, 0x1, URZ ;  /* 0x0000000113127890 */ /* 0x000fe4000fffe0ff */
[----:B------:R-:W-:Y:S01]  /*3ec0*/  UIADD3 UR19, UPT, UPT, UR19, -0x1, URZ ;  /* 0xffffffff13137890 */ /* 0x000fe2000fffe0ff */
[----:B------:R-:W-:Y:S01]  /*3ed0*/  UMOV UR35, 0x4008 ;  /* 0x0000400800237882 */ /* 0x000fe20000000000 */
[----:B------:R-:W-:Y:S01]  /*3ee0*/  UMOV UR53, 0x4008 ;  /* 0x0000400800357882 */ /* 0x000fe20000000000 */
[----:B------:R2:W-:Y:S01]  /*3ef0*/  UTCCP.T.S.4x32dp128bit tmem[UR23+0x1c0], gdesc[UR34] ;  /* 0x0001c022170079e7 */ /* 0x0005e20009100000 */
[----:B------:R2:W-:Y:S01]  /*3f00*/  UTCCP.T.S.4x32dp128bit tmem[UR23+0x1c4], gdesc[UR52] ;  /* 0x0001c434170079e7 */ /* 0x0005e20009100000 */
        /* <DEDUP_REMOVED lines=10> */
[----:B------:R-:W-:Y:S01]  /*3fb0*/  UMOV UR45, 0x80004020 ;  /* 0x80004020002d7882 */ /* 0x000fe20000000000 */
[----:B------:R2:W-:Y:S01]  /*3fc0*/  UTCOMMA.4X gdesc[UR40], gdesc[UR30], tmem[UR11], tmem[UR26], idesc[UR27], tmem[UR6], UP2 ;  /* 0x80061a1e280075ea */ /* 0x0005e2000900000b */
[----:B------:R-:W-:Y:S01]  /*3fd0*/  UMOV UR43, 0x80004020 ;  /* 0x80004020002b7882 */ /* 0x000fe20000000000 */
[----:B------:R-:W-:Y:S01]  /*3fe0*/  UMOV UR29, 0x1 ;  /* 0x00000001001d7882 */ /* 0x000fe20000000000 */
[----:B------:R2:W-:Y:S01]  /*3ff0*/  UTCOMMA.4X gdesc[UR42], gdesc[UR44], tmem[UR11], tmem[UR24], idesc[UR25], tmem[UR4], UPT ;  /* 0x8004182c2a0075ea */ /* 0x0005e2000b80000b */
[----:B------:R2:W-:Y:S01]  /*4000*/  UTCBAR.MULTICAST [UR28], URZ, UR10 ;  /* 0x000000ff1c0073e9 */ /* 0x0005e2000800080a */
[----:B------:R-:W-:Y:S01]  /*4010*/  UMOV UR20, 0x1 ;  /* 0x0000000100147882 */ /* 0x000fe20000000000 */
[----:B-1----:R-:W-:Y:S01]  /*4020*/  @P1 VOTEU.ANY UP2, P0 ;  /* 0x0000000000ff1886 */ /* 0x002fe20000040100 */
[----:B------:R-:W-:Y:S02]  /*4030*/  @UP1 USEL UR29, URZ, 0x1, !UP2 ;  /* 0x00000001ff1d1887 */ /* 0x000fe4000d000000 */
[----:B------:R-:W-:Y:S03]  /*4040*/  UISETP.GT.U32.AND UP1, UPT, UR18, 0x1, UPT ;  /* 0x000000011200788c */ /* 0x000fe6000bf24070 */
[----:B------:R-:W-:Y:S06]  /*4050*/  UMOV UR18, UR21 ;  /* 0x0000001500127c82 */ /* 0x000fec0008000000 */
[----:B--2---:R-:W-:Y:S05]  /*4060*/  BRA.U UP1, `(.L_x_73) ;  /* 0xfffffffd01147547 */ /* 0x004fea000b83ffff */
.L_x_70:
[C---:B------:R-:W-:Y:S01]  /*4070*/  ISETP.NE.AND P0, PT, R9.reuse, 0x2, PT ;  /* 0x000000020900780c */ /* 0x040fe20003f05270 */
[----:B------:R2:W-:Y:S01]  /*4080*/  UTCBAR [UR17], URZ ;  /* 0x000000ff110073e9 */ /* 0x0005e200080000ff */
[----:B-1----:R-:W-:Y:S02]  /*4090*/  UMOV UR18, UR12 ;  /* 0x0000000c00127c82 */ /* 0x002fe40008000000 */
[----:B------:R-:W-:Y:S02]  /*40a0*/  SEL R5, RZ, 0x1, P0 ;  /* 0x00000001ff057807 */ /* 0x000fe40000000000 */
[----:B------:R-:W-:Y:S02]  /*40b0*/  SEL R9, R9, RZ, P0 ;  /* 0x000000ff09097207 */ /* 0x000fe40000000000 */
[----:B------:R-:W-:Y:S01]  /*40c0*/  LOP3.LUT R8, R8, R5, RZ, 0x3c, !PT ;  /* 0x0000000508087212 */ /* 0x000fe200078e3cff */
[----:B------:R-:W-:Y:S06]  /*40d0*/  @P2 BRA `(.L_x_74) ;  /* 0xfffffff400a02947 */ /* 0x000fec000383ffff */
[----:B------:R-:W1:Y:S01]  /*40e0*/  S2UR UR4, SR_CgaCtaId ;  /* 0x00000000000479c3 */ /* 0x000e620000008800 */
[----:B------:R-:W-:Y:S01]  /*40f0*/  ELECT P0, URZ, PT ;  /* 0x0000000000ff782f */ /* 0x000fe20003800000 */
[----:B------:R-:W-:Y:S01]  /*4100*/  IMAD.MOV.U32 R0, RZ, RZ, 0x1 ;  /* 0x00000001ff007424 */ /* 0x000fe200078e00ff */
[----:B------:R-:W-:Y:S01]  /*4110*/  UMOV UR5, 0x40 ;  /* 0x0000004000057882 */ /* 0x000fe20000000000 */
[----:B------:R-:W-:-:S04]  /*4120*/  SHF.L.U32 R3, RZ, 0x1f, RZ ;  /* 0x0000001fff037819 */ /* 0x000fc800000006ff */
[----:B------:R-:W-:Y:S01]  /*4130*/  UVIRTCOUNT.DEALLOC.SMPOOL 0x80 ;  /* 0x000000800000784c */ /* 0x000fe20000000000 */
[----:B-1----:R-:W-:-:S09]  /*4140*/  ULEA UR4, UR4, UR5, 0x18 ;  /* 0x0000000504047291 */ /* 0x002fd2000f8ec0ff */
[----:B------:R1:W-:Y:S01]  /*4150*/  @P0 STS.U8 [UR4+0x1c], R0 ;  /* 0x00001c00ff000988 */ /* 0x0003e20008000004 */
[----:B------:R-:W3:Y:S02]  /*4160*/  SYNCS.PHASECHK.TRANS64.TRYWAIT P0, [UR9+0xf0], R3 ;  /* 0x0000f003ff0075a7 */ /* 0x000ee40008001109 */
[----:B-1-3--:R-:W-:Y:S05]  /*4170*/  @!P0 BRA `(.L_x_75) ;  /* 0x0000007c00608947 */ /* 0x00afea0003800000 */
.L_x_167:
[----:B------:R-:W-:Y:S01]  /*4180*/  NOP ;  /* 0x0000000000007918 */ /* 0x000fe20000000000 */
[----:B-1----:R-:W1:Y:S01]  /*4190*/  LDS R0, [UR4+0x14] ;  /* 0x00001404ff007984 */ /* 0x002e620008000800 */
[----:B------:R-:W-:Y:S01]  /*41a0*/  ULOP3.LUT UR6, UR23, 0xffff, URZ, 0xc0, !UPT ;  /* 0x0000ffff17067892 */ /* 0x000fe2000f8ec0ff */
[----:B------:R-:W-:Y:S01]  /*41b0*/  UMOV UR8, 0xffff ;  /* 0x0000ffff00087882 */ /* 0x000fe20000000000 */
[----:B------:R-:W-:Y:S02]  /*41c0*/  UMOV UR5, 0x1 ;  /* 0x0000000100057882 */ /* 0x000fe40000000000 */
[----:B------:R-:W-:-:S04]  /*41d0*/  USHF.R.U32.HI UR6, URZ, 0x5, UR6 ;  /* 0x00000005ff067899 */ /* 0x000fc80008011606 */
[----:B------:R-:W-:Y:S02]  /*41e0*/  USHF.L.U32 UR8, UR8, UR6, URZ ;  /* 0x0000000608087299 */ /* 0x000fe400080006ff */
[----:B------:R-:W-:-:S04]  /*41f0*/  USHF.L.U32 UR5, UR5, UR6, URZ ;  /* 0x0000000605057299 */ /* 0x000fc800080006ff */
[----:B-1----:R-:W-:-:S04]  /*4200*/  LOP3.LUT R0, R0, UR8, RZ, 0xc0, !PT ;  /* 0x0000000800007c12 */ /* 0x002fc8000f8ec0ff */
[----:B------:R-:W-:-:S13]  /*4210*/  ISETP.NE.AND P0, PT, R0, UR8, PT ;  /* 0x0000000800007c0c */ /* 0x000fda000bf05270 */
[----:B------:R-:W-:Y:S05]  /*4220*/  @P0 BRA `(.L_x_76) ;  /* 0x0000000000580947 */ /* 0x000fea0003800000 */
[----:B------:R-:W1:Y:S02]  /*4230*/  LDS R0, [UR4+0x18] ;  /* 0x00001804ff007984 */ /* 0x000e640008000800 */
[----:B-1----:R-:W-:-:S04]  /*4240*/  LOP3.LUT R0, R0, UR5, RZ, 0xc0, !PT ;  /* 0x0000000500007c12 */ /* 0x002fc8000f8ec0ff */
[----:B------:R-:W-:-:S13]  /*4250*/  ISETP.NE.AND P0, PT, R0, UR5, PT ;  /* 0x0000000500007c0c */ /* 0x000fda000bf05270 */
[----:B------:R-:W-:Y:S05]  /*4260*/  @P0 BRA `(.L_x_77) ;  /* 0x00000000003c0947 */ /* 0x000fea0003800000 */
[----:B------:R-:W1:Y:S01]  /*4270*/  S2R R2, SR_LANEID ;  /* 0x0000000000027919 */ /* 0x000e620000000000 */
[----:B------:R-:W-:Y:S01]  /*4280*/  ULOP3.LUT UR8, URZ, UR8, URZ, 0x33, !UPT ;  /* 0x00000008ff087292 */ /* 0x000fe2000f8e33ff */
[----:B------:R-:W-:Y:S01]  /*4290*/  LOP3.LUT R4, RZ, UR5, RZ, 0x33, !PT ;  /* 0x00000005ff047c12 */ /* 0x000fe2000f8e33ff */
[----:B------:R-:W-:Y:S02]  /*42a0*/  VOTEU.ANY UR7, UPT, PT ;  /* 0x0000000000077886 */ /* 0x000fe400038e0100 */
[----:B------:R-:W-:Y:S01]  /*42b0*/  UFLO.U32 UR7, UR7 ;  /* 0x00000007000772bd */ /* 0x000fe200080e0000 */
[----:B------:R-:W3:Y:S01]  /*42c0*/  REDUX UR5, R4 ;  /* 0x00000000040573c4 */ /* 0x000ee20000000000 */
[----:B------:R-:W-:-:S06]  /*42d0*/  IMAD.U32 R0, RZ, RZ, UR8 ;  /* 0x00000008ff007e24 */ /* 0x000fcc000f8e00ff */
[----:B------:R4:W-:Y:S01]  /*42e0*/  UTCATOMSWS.AND URZ, UR8 ;  /* 0x0000000800ff79e3 */ /* 0x0009e20008000000 */
[----:B------:R-:W2:Y:S01]  /*42f0*/  REDUX UR6, R0 ;  /* 0x00000000000673c4 */ /* 0x000ea20000000000 */
[----:B-1----:R-:W-:Y:S01]  /*4300*/  ISETP.EQ.U32.AND P0, PT, R2, UR7, PT ;  /* 0x0000000702007c0c */ /* 0x002fe2000bf02070 */
[----:B---3--:R-:W-:Y:S01]  /*4310*/  IMAD.U32 R2, RZ, RZ, UR5 ;  /* 0x00000005ff027e24 */ /* 0x008fe2000f8e00ff */
[----:B--2---:R-:W-:-:S11]  /*4320*/  MOV R3, UR6 ;  /* 0x0000000600037c02 */ /* 0x004fd60008000f00 */
[----:B------:R4:W-:Y:S04]  /*4330*/  @P0 ATOMS.AND RZ, [UR4+0x14], R3 ;  /* 0x00001403ffff098c */ /* 0x0009e8000a800004 */
[----:B------:R4:W-:Y:S01]  /*4340*/  @P0 ATOMS.AND RZ, [UR4+0x18], R2 ;  /* 0x00001802ffff098c */ /* 0x0009e2000a800004 */
[----:B------:R-:W-:Y:S05]  /*4350*/  BRA `(.L_x_78) ;  /* 0x0000000000147947 */ /* 0x000fea0003800000 */
.L_x_77:
[----:B------:R-:W-:Y:S02]  /*4360*/  MOV R2, 0x4380 ;  /* 0x0000438000027802 */ /* 0x000fe40000000f00 */
[----:B--2--5:R-:W-:Y:S05]  /*4370*/  CALL.REL.NOINC `($__internal_0_$__cuda_sm10x_tcgen05_guardrail_trap_col_being_dealloced_not_returned_by_alloc) ;  /* 0x00000080004c7944 */ /* 0x024fea0003c00000 */
[----:B------:R-:W-:Y:S05]  /*4380*/  BRA `(.L_x_78) ;  /* 0x0000000000087947 */ /* 0x000fea0003800000 */
.L_x_76:
[----:B------:R-:W-:Y:S02]  /*4390*/  MOV R2, 0x43b0 ;  /* 0x000043b000027802 */ /* 0x000fe40000000f00 */
[----:B--2--5:R-:W-:Y:S05]  /*43a0*/  CALL.REL.NOINC `($__internal_2_$__cuda_sm10x_tcgen05_guardrail_trap_unallocated_columns_being_dealloced) ;  /* 0x0000008000587944 */ /* 0x024fea0003c00000 */
.L_x_78:
[----:B------:R-:W-:Y:S01]  /*43b0*/  NOP ;  /* 0x0000000000007918 */ /* 0x000fe20000000000 */
[----:B----4-:R-:W-:Y:S05]  /*43c0*/  EXIT ;  /* 0x000000000000794d */ /* 0x010fea0003800000 */
.L_x_60:
[----:B------:R-:W-:-:S09]  /*43d0*/  UISETP.NE.OR UP4, UPT, UR7, 0x3, !UP4 ;  /* 0x000000030700788c */ /* 0x000fd2000e785670 */
[----:B------:R-:W-:Y:S05]  /*43e0*/  BRA.U UP4, `(.L_x_79) ;  /* 0x0000001104347547 */ /* 0x000fea000b800000 */
[----:B------:R-:W1:Y:S01]  /*43f0*/  LDC R0, c[0x0][0xf30] ;  /* 0x0003cc00ff007b82 */ /* 0x000e620000000800 */
[----:B------:R-:W-:Y:S01]  /*4400*/  UMOV UR4, 0x400 ;  /* 0x0000040000047882 */ /* 0x000fe20000000000 */
[----:B------:R-:W-:Y:S01]  /*4410*/  HFMA2 R34, -RZ, RZ, 0, 0 ;  /* 0x00000000ff227431 */ /* 0x000fe200000001ff */
[----:B------:R-:W-:Y:S01]  /*4420*/  ULEA UR4, UR37, UR4, 0x18 ;  /* 0x0000000425047291 */ /* 0x000fe2000f8ec0ff */
[----:B------:R-:W-:Y:S01]  /*4430*/  IMAD.MOV.U32 R35, RZ, RZ, 0x1 ;  /* 0x00000001ff237424 */ /* 0x000fe200078e00ff */
[----:B------:R-:W-:Y:S01]  /*4440*/  CS2R R32, SRZ ;  /* 0x0000000000207805 */ /* 0x000fe2000001ff00 */
[----:B------:R-:W-:Y:S01]  /*4450*/  IMAD.MOV.U32 R30, RZ, RZ, 0x4000 ;  /* 0x00004000ff1e7424 */ /* 0x000fe200078e00ff */
[----:B------:R-:W-:Y:S01]  /*4460*/  UIADD3 UR5, UPT, UPT, UR4, 0x68, URZ ;  /* 0x0000006804057890 */ /* 0x000fe2000fffe0ff */
[----:B------:R-:W2:Y:S01]  /*4470*/  LDC R29, c[0x0][0x370] ;  /* 0x0000dc00ff1d7b82 */ /* 0x000ea20000000800 */
[----:B------:R-:W-:Y:S02]  /*4480*/  UIADD3 UR33, UPT, UPT, UR4, 0x50, URZ ;  /* 0x0000005004217890 */ /* 0x000fe4000fffe0ff */
[----:B------:R-:W-:-:S02]  /*4490*/  UIADD3 UR25, UPT, UPT, UR4, 0x58, URZ ;  /* 0x0000005804197890 */ /* 0x000fc4000fffe0ff */
[----:B------:R-:W-:Y:S02]  /*44a0*/  UIADD3 UR17, UPT, UPT, UR4, 0x60, URZ ;  /* 0x0000006004117890 */ /* 0x000fe4000fffe0ff */
[----:B------:R-:W-:Y:S01]  /*44b0*/  UPRMT UR5, UR37, 0x654, UR5 ;  /* 0x0000065425057896 */ /* 0x000fe20008000005 */
[----:B------:R-:W4:Y:S01]  /*44c0*/  LDC R2, c[0x0][0xf0c] ;  /* 0x0003c300ff027b82 */ /* 0x000f220000000800 */
[----:B------:R-:W-:Y:S02]  /*44d0*/  UPRMT UR7, UR37, 0x654, UR33 ;  /* 0x0000065425077896 */ /* 0x000fe40008000021 */
[----:B------:R-:W-:Y:S02]  /*44e0*/  UPRMT UR6, UR37, 0x654, UR25 ;  /* 0x0000065425067896 */ /* 0x000fe40008000019 */
[----:B------:R-:W-:Y:S02]  /*44f0*/  UPLOP3.LUT UP0, UPT, UPT, UPT, UPT, 0x40, 0x4 ;  /* 0x000000000004789c */ /* 0x000fe40003f0e870 */
[----:B------:R-:W-:Y:S01]  /*4500*/  UPRMT UR37, UR37, 0x654, UR17 ;  /* 0x0000065425257896 */ /* 0x000fe20008000011 */
[----:B------:R-:W2:Y:S01]  /*4510*/  LDC R21, c[0x0][0xf20] ;  /* 0x0003c800ff157b82 */ /* 0x000ea20000000800 */
[----:B-1----:R-:W-:-:S07]  /*4520*/  ISETP.NE.AND P1, PT, R0, 0x1, PT ;  /* 0x000000010000780c */ /* 0x002fce0003f25270 */
[----:B------:R-:W1:Y:S08]  /*4530*/  LDC.64 R36, c[0x0][0x348] ;  /* 0x0000d200ff247b82 */ /* 0x000e700000000a00 */
[----:B------:R-:W1:Y:S08]  /*4540*/  LDC.64 R16, c[0x0][0xc88] ;  /* 0x00032200ff107b82 */ /* 0x000e700000000a00 */
[----:B------:R-:W1:Y:S08]  /*4550*/  LDC.64 R22, c[0x0][0xf10] ;  /* 0x0003c400ff167b82 */ /* 0x000e700000000a00 */
[----:B------:R-:W1:Y:S08]  /*4560*/  LDC.64 R6, c[0x0][0xf18] ;  /* 0x0003c600ff067b82 */ /* 0x000e700000000a00 */
[----:B------:R-:W1:Y:S08]  /*4570*/  LDC.64 R4, c[0x0][0xf28] ;  /* 0x0003ca00ff047b82 */ /* 0x000e700000000a00 */
[----:B------:R-:W1:Y:S08]  /*4580*/  LDC.64 R18, c[0x0][0xc90] ;  /* 0x00032400ff127b82 */ /* 0x000e700000000a00 */
[----:B--2-4-:R-:W1:Y:S02]  /*4590*/  LDC R28, c[0x0][0x374] ;  /* 0x0000dd00ff1c7b82 */ /* 0x014e640000000800 */
.L_x_90:
[C---:B------:R-:W-:Y:S02]  /*45a0*/  LEA R0, R34.reuse, UR4, 0x3 ;  /* 0x0000000422007c11 */ /* 0x040fe4000f8e18ff */
[----:B------:R-:W-:Y:S02]  /*45b0*/  SHF.L.U32 R3, R33, 0x1f, RZ ;  /* 0x0000001f21037819 */ /* 0x000fe400000006ff */
[----:B------:R-:W-:Y:S02]  /*45c0*/  LEA R24, R34, UR4, 0x4 ;  /* 0x0000000422187c11 */ /* 0x000fe4000f8e20ff */
[----:B------:R-:W2:Y:S02]  /*45d0*/  SYNCS.PHASECHK.TRANS64.TRYWAIT P0, [R0+URZ+0xa0], R3 ;  /* 0x0000a003000075a7 */ /* 0x000ea400080011ff */
[----:B--2---:R-:W-:Y:S05]  /*45e0*/  @!P0 BRA `(.L_x_80) ;  /* 0x00000078005c8947 */ /* 0x004fea0003800000 */
.L_x_168:
[----:B---3--:R-:W-:Y:S01]  /*45f0*/  ISETP.GE.AND P0, PT, R72, 0x1, PT ;  /* 0x000000014800780c */ /* 0x008fe20003f06270 */
[----:B------:R-:W3:Y:S01]  /*4600*/  LDS.128 R24, [R24+0x100] ;  /* 0x0001000018187984 */ /* 0x000ee20000000c00 */
[----:B-1----:R-:W-:Y:S01]  /*4610*/  ISETP.NE.U32.AND P5, PT, R18, RZ, PT ;  /* 0x000000ff1200720c */ /* 0x002fe20003fa5070 */
[----:B--2---:R-:W-:Y:S01]  /*4620*/  VIADD R0, R0, 0xb0 ;  /* 0x000000b000007836 */ /* 0x004fe20000000000 */
[----:B------:R-:W-:Y:S01]  /*4630*/  ISETP.NE.U32.AND P4, PT, R18, RZ, PT ;  /* 0x000000ff1200720c */ /* 0x000fe20003f85070 */
[----:B------:R-:W-:Y:S01]  /*4640*/  USHF.L.U32 UR35, UR20, 0x7, URZ ;  /* 0x0000000714237899 */ /* 0x000fe200080006ff */
[C---:B------:R-:W-:Y:S02]  /*4650*/  ISETP.NE.AND.EX P5, PT, R19.reuse, RZ, PT, P5 ;  /* 0x000000ff1300720c */ /* 0x040fe40003fa5350 */
[----:B------:R-:W-:Y:S01]  /*4660*/  PRMT R0, RZ, 0x654, R0 ;  /* 0x00000654ff007816 */ /* 0x000fe20000000000 */
[----:B------:R-:W-:Y:S01]  /*4670*/  @!PT LDS RZ, [RZ] ;  /* 0x00000000fffff984 */ /* 0x000fe20000000800 */
[----:B------:R-:W-:Y:S01]  /*4680*/  @!PT LDS RZ, [RZ] ;  /* 0x00000000fffff984 */ /* 0x000fe20000000800 */
[----:B------:R-:W-:Y:S01]  /*4690*/  @!PT LDS RZ, [RZ] ;  /* 0x00000000fffff984 */ /* 0x000fe20000000800 */
[----:B------:R-:W-:Y:S01]  /*46a0*/  @!PT LDS RZ, [RZ] ;  /* 0x00000000fffff984 */ /* 0x000fe20000000800 */
[----:B------:R1:W-:Y:S06]  /*46b0*/  MEMBAR.ALL.CTA ;  /* 0x0000000000007992 */ /* 0x0003ec0000008000 */
[----:B-1----:R-:W1:Y:S01]  /*46c0*/  FENCE.VIEW.ASYNC.S ;  /* 0x00000000000073c6 */ /* 0x002e620000000000 */
[----:B------:R-:W-:Y:S02]  /*46d0*/  ISETP.NE.AND.EX P4, PT, R19, RZ, PT, P4 ;  /* 0x000000ff1300720c */ /* 0x000fe40003f85340 */
[----:B------:R-:W-:Y:S01]  /*46e0*/  SHF.L.U32 R38, R35, 0x1f, RZ ;  /* 0x0000001f23267819 */ /* 0x000fe200000006ff */
[----:B-1----:R1:W-:Y:S01]  /*46f0*/  SYNCS.ARRIVE.TRANS64.RED.A1T0 RZ, [R0+URZ], RZ ;  /* 0x000000ff00ff79a7 */ /* 0x0023e200081004ff */
[----:B---3--:R-:W-:Y:S11]  /*4700*/  LOP3.LUT P3, RZ, R26, 0x1, RZ, 0xc0, !PT ;  /* 0x000000011aff7812 */ /* 0x008ff6000786c0ff */
[----:B------:R-:W-:Y:S02]  /*4710*/  @!UPT UIADD3 URZ, UPT, UPT, URZ, URZ, URZ ;  /* 0x000000fffffff290 */ /* 0x000fe4000fffe0ff */
[----:B------:R-:W-:Y:S02]  /*4720*/  @P3 MOV R13, R24 ;  /* 0x00000018000d3202 */ /* 0x000fe40000000f00 */
[----:B------:R-:W-:Y:S01]  /*4730*/  @P3 LOP3.LUT R8, R25, 0xffff, RZ, 0xc0, !PT ;  /* 0x0000ffff19083812 */ /* 0x000fe200078ec0ff */
[----:B-1----:R-:W-:Y:S06]  /*4740*/  @!P0 BRA `(.L_x_81) ;  /* 0x0000000000a48947 */ /* 0x002fec0003800000 */
[----:B------:R-:W-:Y:S01]  /*4750*/  IMAD.HI.U32 R42, R28, R7, RZ ;  /* 0x000000071c2a7227 */ /* 0x000fe200078e00ff */
[----:B------:R-:W-:Y:S02]  /*4760*/  ISETP.NE.AND P0, PT, R6, 0x1, PT ;  /* 0x000000010600780c */ /* 0x000fe40003f05270 */
[----:B------:R-:W-:Y:S01]  /*4770*/  ISETP.NE.AND P2, PT, R72, 0x1, PT ;  /* 0x000000014800780c */ /* 0x000fe20003f45270 */
[-C--:B------:R-:W-:Y:S01]  /*4780*/  IMAD.HI.U32 R40, R29, R22.reuse, RZ ;  /* 0x000000161d287227 */ /* 0x080fe200078e00ff */
[----:B------:R-:W-:Y:S02]  /*4790*/  SHF.R.U32.HI R39, RZ, R21, R42 ;  /* 0x00000015ff277219 */ /* 0x000fe4000001162a */
[----:B------:R-:W-:Y:S01]  /*47a0*/  ISETP.NE.AND P6, PT, R2, 0x1, PT ;  /* 0x000000010200780c */ /* 0x000fe20003fc5270 */
[----:B------:R-:W-:Y:S01]  /*47b0*/  IMAD.HI.U32 R46, R8, R7, RZ ;  /* 0x00000007082e7227 */ /* 0x000fe200078e00ff */
[----:B------:R-:W-:Y:S02]  /*47c0*/  SHF.R.U32.HI R40, RZ, R23, R40 ;  /* 0x00000017ff287219 */ /* 0x000fe40000011628 */
[----:B------:R-:W-:Y:S01]  /*47d0*/  SEL R3, R28, R39, !P0 ;  /* 0x000000271c037207 */ /* 0x000fe20004000000 */
[----:B------:R-:W-:Y:S01]  /*47e0*/  IMAD.HI.U32 R42, R13, R22, RZ ;  /* 0x000000160d2a7227 */ /* 0x000fe200078e00ff */
[----:B------:R-:W-:Y:S02]  /*47f0*/  SEL R11, R29, R40, !P6 ;  /* 0x000000281d0b7207 */ /* 0x000fe40007000000 */
[----:B------:R-:W-:Y:S01]  /*4800*/  SHF.R.U32.HI R39, RZ, R21, R46 ;  /* 0x00000015ff277219 */ /* 0x000fe2000001162e */
[-C--:B------:R-:W-:Y:S01]  /*4810*/  IMAD.HI.U32 R44, R3, R4.reuse, RZ ;  /* 0x00000004032c7227 */ /* 0x080fe200078e00ff */
[----:B------:R-:W-:Y:S02]  /*4820*/  SHF.R.U32.HI R42, RZ, R23, R42 ;  /* 0x00000017ff2a7219 */ /* 0x000fe4000001162a */
[----:B------:R-:W-:Y:S01]  /*4830*/  SEL R9, R8, R39, !P0 ;  /* 0x0000002708097207 */ /* 0x000fe20004000000 */
[-C--:B------:R-:W-:Y:S01]  /*4840*/  IMAD.HI.U32 R40, R11, R4.reuse, RZ ;  /* 0x000000040b287227 */ /* 0x080fe200078e00ff */
[-C--:B------:R-:W-:Y:S03]  /*4850*/  @P2 SHF.R.U32.HI R3, RZ, R5.reuse, R44 ;  /* 0x00000005ff032219 */ /* 0x080fe6000001162c */
[----:B------:R-:W-:Y:S01]  /*4860*/  IMAD.HI.U32 R14, R9, R4, RZ ;  /* 0x00000004090e7227 */ /* 0x000fe200078e00ff */
[----:B------:R-:W-:Y:S03]  /*4870*/  @P2 SHF.R.U32.HI R11, RZ, R5, R40 ;  /* 0x00000005ff0b2219 */ /* 0x000fe60000011628 */
[C---:B------:R-:W-:Y:S01]  /*4880*/  IMAD R10, R72.reuse, R3, RZ ;  /* 0x00000003480a7224 */ /* 0x040fe200078e02ff */
[----:B------:R-:W-:Y:S01]  /*4890*/  SEL R3, R13, R42, !P6 ;  /* 0x0000002a0d037207 */ /* 0x000fe20007000000 */
[C---:B------:R-:W-:Y:S01]  /*48a0*/  IMAD R12, R72.reuse, R11, RZ ;  /* 0x0000000b480c7224 */ /* 0x040fe200078e02ff */
[-C--:B------:R-:W-:Y:S02]  /*48b0*/  SHF.R.U32.HI R14, RZ, R5.reuse, R14 ;  /* 0x00000005ff0e7219 */ /* 0x080fe4000001160e */
[C---:B------:R-:W-:Y:S02]  /*48c0*/  ISETP.GE.AND P0, PT, R9.reuse, R10, PT ;  /* 0x0000000a0900720c */ /* 0x040fe40003f06270 */
[----:B------:R-:W-:Y:S02]  /*48d0*/  SEL R15, R9, R14, !P2 ;  /* 0x0000000e090f7207 */ /* 0x000fe40005000000 */
[C---:B------:R-:W-:Y:S03]  /*48e0*/  ISETP.GE.OR P0, PT, R3.reuse, R12, P0 ;  /* 0x0000000c0300720c */ /* 0x040fe60000706670 */
[----:B------:R-:W-:Y:S04]  /*48f0*/  IMAD.MOV R14, RZ, RZ, -R15 ;  /* 0x000000ffff0e7224 */ /* 0x000fe800078e0a0f */
[----:B------:R-:W-:Y:S06]  /*4900*/  IMAD R14, R72, R14, R9 ;  /* 0x0000000e480e7224 */ /* 0x000fec00078e0209 */
[C---:B------:R-:W-:Y:S05]  /*4910*/  @!P0 IMAD.HI.U32 R10, R3.reuse, R4, RZ ;  /* 0x00000004030a8227 */ /* 0x040fea00078e00ff */
[----:B------:R-:W-:Y:S04]  /*4920*/  @!P0 SHF.R.U32.HI R10, RZ, R5, R10 ;  /* 0x00000005ff0a8219 */ /* 0x000fe8000001160a */
[----:B------:R-:W-:Y:S01]  /*4930*/  @!P0 SEL R0, R3, R10, !P2 ;  /* 0x0000000a03008207 */ /* 0x000fe20005000000 */
[----:B------:R-:W-:Y:S03]  /*4940*/  IMAD.MOV R10, RZ, RZ, -R3 ;  /* 0x000000ffff0a7224 */ /* 0x000fe600078e0a03 */
[----:B------:R-:W-:Y:S01]  /*4950*/  @!P0 IADD3 R15, PT, PT, R15, -R0, RZ ;  /* 0x800000000f0f8210 */ /* 0x000fe20007ffe0ff */
[----:B------:R-:W-:Y:S01]  /*4960*/  @!P0 IMAD R0, R11, R14, R0 ;  /* 0x0000000e0b008224 */ /* 0x000fe200078e0200 */
[----:B------:R-:W-:Y:S01]  /*4970*/  IADD3 R11, PT, PT, -R9, RZ, RZ ;  /* 0x000000ff090b7210 */ /* 0x000fe20007ffe1ff */
[----:B------:R-:W-:Y:S02]  /*4980*/  IMAD R13, R2, R10, R13 ;  /* 0x0000000a020d7224 */ /* 0x000fe400078e020d */
[----:B------:R-:W-:Y:S02]  /*4990*/  @!P0 IMAD R9, R15, R72, R3 ;  /* 0x000000480f098224 */ /* 0x000fe400078e0203 */
[----:B------:R-:W-:Y:S02]  /*49a0*/  @!P0 IMAD.MOV.U32 R3, RZ, RZ, R0 ;  /* 0x000000ffff038224 */ /* 0x000fe400078e0000 */
[----:B------:R-:W-:Y:S02]  /*49b0*/  IMAD R8, R6, R11, R8 ;  /* 0x0000000b06087224 */ /* 0x000fe400078e0208 */
[----:B------:R-:W-:Y:S02]  /*49c0*/  IMAD R13, R3, R2, R13 ;  /* 0x00000002030d7224 */ /* 0x000fe400078e020d */
[----:B------:R-:W-:Y:S02]  /*49d0*/  IMAD R8, R9, R6, R8 ;  /* 0x0000000609087224 */ /* 0x000fe400078e0208 */
.L_x_81:
[----:B------:R-:W-:Y:S05]  /*49e0*/  BRA.U UP0, `(.L_x_82) ;  /* 0x0000000100107547 */ /* 0x000fea000b800000 */
[----:B------:R-:W-:Y:S04]  /*49f0*/  MOV R0, UR15 ;  /* 0x0000000f00007c02 */ /* 0x000fe80008000f00 */
[----:B------:R-:W-:Y:S04]  /*4a00*/  SHF.L.U32 R3, R0, 0x1f, RZ ;  /* 0x0000001f00037819 */ /* 0x000fe800000006ff */
[----:B------:R-:W1:Y:S02]  /*4a10*/  SYNCS.PHASECHK.TRANS64.TRYWAIT P0, [UR4+0x98], R3 ;  /* 0x00009803ff0075a7 */ /* 0x000e640008001104 */
[----:B-1----:R-:W-:Y:S05]  /*4a20*/  @!P0 BRA `(.L_x_83) ;  /* 0x0000007400608947 */ /* 0x002fea0003800000 */
.L_x_82:
[----:B------:R-:W-:Y:S05]  /*4a30*/  @!P5 BRA `(.L_x_84) ;  /* 0x00000000002cd947 */ /* 0x000fea0003800000 */
[----:B------:R-:W-:Y:S01]  /*4a40*/  ISETP.NE.U32.AND P0, PT, R16, RZ, PT ;  /* 0x000000ff1000720c */ /* 0x000fe20003f05070 */
[----:B------:R-:W-:Y:S03]  /*4a50*/  IMAD.MOV.U32 R151, RZ, RZ, 0x1 ;  /* 0x00000001ff977424 */ /* 0x000fe600078e00ff */
[----:B------:R-:W-:Y:S11]  /*4a60*/  ISETP.NE.AND.EX P0, PT, R17, RZ, PT, P0 ;  /* 0x000000ff1100720c */ /* 0x000ff60003f05300 */
[----:B------:R-:W-:Y:S02]  /*4a70*/  @!UPT UIADD3 URZ, UPT, UPT, URZ, URZ, URZ ;  /* 0x000000fffffff290 */ /* 0x000fe4000fffe0ff */
[----:B------:R-:W2:Y:S01]  /*4a80*/  @P0 LDC.64 R10, c[0x0][0xc88] ;  /* 0x00032200ff0a0b82 */ /* 0x000ea20000000a00 */
[----:B-1----:R-:W-:Y:S04]  /*4a90*/  @P0 IMAD R0, R18, UR36, RZ ;  /* 0x0000002412000c24 */ /* 0x002fe8000f8e02ff */
[----:B--2---:R-:W-:Y:S04]  /*4aa0*/  @P0 IMAD.WIDE R10, R0, 0x4, R10 ;  /* 0x00000004000a0825 */ /* 0x004fe800078e020a */
[----:B------:R-:W-:Y:S01]  /*4ab0*/  HFMA2 R0, -RZ, RZ, 0, 5.9604644775390625e-08 ;  /* 0x00000001ff007431 */ /* 0x000fe200000001ff */
[----:B-----5:R2:W5:Y:S04]  /*4ac0*/  @P0 LDG.E R83, desc[UR42][R10.64] ;  /* 0x0000002a0a530981 */ /* 0x020568000c1e1900 */
[----:B------:R-:W-:Y:S01]  /*4ad0*/  @!P0 PRMT R151, R0, 0x7610, R151 ;  /* 0x0000761000978816 */ /* 0x000fe20000000097 */
[----:B--2---:R-:W3:Y:S06]  /*4ae0*/  @!P0 LDC R83, c[0x0][0xc80] ;  /* 0x00032000ff538b82 */ /* 0x004eec0000000800 */
.L_x_84:
[----:B---3-5:R-:W-:Y:S01]  /*4af0*/  @!P4 FSETP.EQ.AND P0, PT, R83, RZ, PT ;  /* 0x000000ff5300c20b */ /* 0x028fe20003f02000 */
[----:B------:R-:W-:Y:S01]  /*4b00*/  @!UPT UIADD3 URZ, UPT, UPT, URZ, URZ, URZ ;  /* 0x000000fffffff290 */ /* 0x000fe2000fffe0ff */
[----:B------:R-:W-:Y:S11]  /*4b10*/  @!P4 BRA `(.L_x_85) ;  /* 0x000000000018c947 */ /* 0x000ff60003800000 */
[----:B------:R-:W-:Y:S02]  /*4b20*/  LOP3.LUT P2, RZ, R151, 0xff, RZ, 0xc0, !PT ;  /* 0x000000ff97ff7812 */ /* 0x000fe4000784c0ff */
[----:B------:R-:W-:Y:S04]  /*4b30*/  ISETP.NE.U32.AND P0, PT, R16, RZ, PT ;  /* 0x000000ff1000720c */ /* 0x000fe80003f05070 */
[----:B------:R-:W-:Y:S04]  /*4b40*/  ISETP.NE.AND.EX P0, PT, R17, RZ, PT, P0 ;  /* 0x000000ff1100720c */ /* 0x000fe80003f05300 */
[----:B------:R-:W-:Y:S03]  /*4b50*/  PLOP3.LUT P0, PT, P0, PT, PT, 0x8, 0x80 ;  /* 0x000000000080781c */ /* 0x000fe6000070e170 */
[----:B------:R-:W-:Y:S11]  /*4b60*/  @P2 FSETP.EQ.AND P0, PT, R83, RZ, PT ;  /* 0x000000ff5300220b */ /* 0x000ff60003f02000 */
[----:B------:R-:W-:Y:S02]  /*4b70*/  @!UPT UIADD3 URZ, UPT, UPT, URZ, URZ, URZ ;  /* 0x000000fffffff290 */ /* 0x000fe4000fffe0ff */
.L_x_85:
[----:B------:R-:W2:Y:S01]  /*4b80*/  SYNCS.PHASECHK.TRANS64.TRYWAIT P5, [UR4+0x70], R38 ;  /* 0x00007026ff0075a7 */ /* 0x000ea200080a1104 */
[----:B------:R-:W-:Y:S02]  /*4b90*/  LOP3.LUT R39, R32, 0x1, RZ, 0xc0, !PT ;  /* 0x0000000120277812 */ /* 0x000fe400078ec0ff */
[----:B------:R-:W-:Y:S04]  /*4ba0*/  ELECT P4, URZ, PT ;  /* 0x0000000000ff782f */ /* 0x000fe80003880000 */
[----:B------:R-:W-:Y:S04]  /*4bb0*/  PLOP3.LUT P4, PT, P0, P4, PT, 0xf2, 0x2f ;  /* 0x00000000002f781c */ /* 0x000fe80000789e72 */
[----:B------:R-:W-:Y:S09]  /*4bc0*/  ISETP.NE.AND P0, PT, R39, RZ, !P4 ;  /* 0x000000ff2700720c */ /* 0x000ff20006705270 */
[----:B------:R-:W-:Y:S05]  /*4bd0*/  @!P4 IADD3 R9, P2, PT, R36, 0x980, RZ ;  /* 0x000009802409c810 */ /* 0x000fea0007f5e0ff */
[----:B-1----:R-:W-:Y:S01]  /*4be0*/  @!P4 IMAD.X R0, RZ, RZ, R37, P2 ;  /* 0x000000ffff00c224 */ /* 0x002fe200010e0625 */
[----:B--2---:R-:W-:Y:S07]  /*4bf0*/  @!P5 BRA `(.L_x_86) ;  /* 0x000000740004d947 */ /* 0x004fee0003800000 */
.L_x_171:
[----:B------:R-:W-:Y:S01]  /*4c00*/  @!P4 R2UR UR9, R9 ;  /* 0x000000000909c2ca */ /* 0x000fe200000e0000 */
[----:B------:R-:W-:Y:S01]  /*4c10*/  IMAD.SHL.U32 R20, R20, 0x100, RZ ;  /* 0x0000010014147824 */ /* 0x000fe200078e00ff */
[----:B------:R-:W-:Y:S01]  /*4c20*/  @!P4 R2UR UR8, R0 ;  /* 0x000000000008c2ca */ /* 0x000fe200000e0000 */
[----:B------:R-:W-:Y:S02]  /*4c30*/  VOTEU.ALL UP0, P4 ;  /* 0x0000000000ff7886 */ /* 0x000fe40002000000 */
[----:B------:R-:W-:Y:S02]  /*4c40*/  @!P4 VIADD R0, R20, 0xc0 ;  /* 0x000000c01400c836 */ /* 0x000fe40000000000 */
[----:B------:R-:W-:Y:S01]  /*4c50*/  @P0 IMAD.MOV R0, RZ, RZ, R20 ;  /* 0x000000ffff000224 */ /* 0x000fe200078e0214 */
[----:B------:R-:W-:Y:S01]  /*4c60*/  PLOP3.LUT P0, PT, P4, PT, PT, 0x8, 0x80 ;  /* 0x000000000080781c */ /* 0x000fe2000270e170 */
[----:B------:R-:W-:Y:S01]  /*4c70*/  @!UP0 UIADD3 UR32, UPT, UPT, UR4, 0x400, URZ ;  /* 0x0000040004208890 */ /* 0x000fe2000fffe0ff */
[----:B------:R-:W-:Y:S11]  /*4c80*/  VOTEU.ALL UP0, P4 ;  /* 0x0000000000ff7886 */ /* 0x000ff60002000000 */
[----:B------:R-:W-:Y:S01]  /*4c90*/  @P0 R2UR.BROADCAST UR34, R0 ;  /* 0x00000000002202ca */ /* 0x000fe200008e0000 */
[----:B------:R-:W-:Y:S01]  /*4ca0*/  IMAD.U32 R10, RZ, RZ, UR9 ;  /* 0x00000009ff0a7e24 */ /* 0x000fe2000f8e00ff */
[----:B------:R-:W-:Y:S01]  /*4cb0*/  UMOV UR9, 0x10000000 ;  /* 0x1000000000097882 */ /* 0x000fe20000000000 */
[----:B------:R-:W-:Y:S01]  /*4cc0*/  IMAD.U32 R11, RZ, RZ, UR8 ;  /* 0x00000008ff0b7e24 */ /* 0x000fe2000f8e00ff */
[----:B------:R-:W-:Y:S01]  /*4cd0*/  UMOV UR8, 0x0 ;  /* 0x0000000000087882 */ /* 0x000fe20000000000 */
[----:B------:R-:W-:Y:S01]  /*4ce0*/  @!P4 IMAD.MOV.U32 R0, RZ, RZ, 0x4000 ;  /* 0x00004000ff00c424 */ /* 0x000fe200078e00ff */
[----:B------:R-:W-:Y:S02]  /*4cf0*/  @!P4 R2UR UR10, R10 ;  /* 0x000000000a0ac2ca */ /* 0x000fe400000e0000 */
[----:B------:R-:W-:Y:S02]  /*4d00*/  @!P4 R2UR UR11, R11 ;  /* 0x000000000b0bc2ca */ /* 0x000fe400000e0000 */
[----:B------:R-:W-:Y:S11]  /*4d10*/  @!P4 IADD3 R9, P0, PT, R36, 0x980, RZ ;  /* 0x000009802409c810 */ /* 0x000ff60007f1e0ff */
[----:B------:R2:W-:Y:S01]  /*4d20*/  @!UP0 UTMALDG.3D [UR32], [UR10], desc[UR8] ;  /* 0x000008200a0085b4 */ /* 0x0005e20008011000 */
[----:B------:R3:W-:Y:S01]  /*4d30*/  @!P4 SYNCS.ARRIVE.TRANS64.RED.A0TR RZ, [UR4+0x50], R0 ;  /* 0x00005000ffffc9a7 */ /* 0x0007e20008300404 */
[----:B------:R-:W-:Y:S01]  /*4d40*/  SYNCS.ARRIVE.TRANS64.RED.A1T0 RZ, [UR7], RZ ;  /* 0x000000ffffff79a7 */ /* 0x000fe20008100407 */
[----:B---3--:R-:W-:Y:S01]  /*4d50*/  @!P4 IMAD.X R0, RZ, RZ, R37, P0 ;  /* 0x000000ffff00c224 */ /* 0x008fe200000e0625 */
[----:B------:R-:W3:Y:S02]  /*4d60*/  SYNCS.PHASECHK.TRANS64.TRYWAIT P2, [UR4+0x78], R38 ;  /* 0x00007826ff0075a7 */ /* 0x000ee40008041104 */
[----:B--23--:R-:W-:Y:S05]  /*4d70*/  @!P2 BRA `(.L_x_87) ;  /* 0x0000007000bca947 */ /* 0x00cfea0003800000 */
.L_x_173:
[----:B------:R-:W-:Y:S01]  /*4d80*/  @!P4 R2UR UR9, R9 ;  /* 0x000000000909c2ca */ /* 0x000fe200000e0000 */
[----:B------:R-:W-:Y:S01]  /*4d90*/  VOTEU.ALL UP0, P4 ;  /* 0x0000000000ff7886 */ /* 0x000fe20002000000 */
[----:B------:R-:W-:Y:S01]  /*4da0*/  @!P4 R2UR UR8, R0 ;  /* 0x000000000008c2ca */ /* 0x000fe200000e0000 */
[----:B------:R-:W-:Y:S01]  /*4db0*/  @!P4 IMAD R0, R39, -0x40, R20 ;  /* 0xffffffc02700c824 */ /* 0x000fe200078e0214 */
[----:B------:R-:W-:Y:S01]  /*4dc0*/  UMOV UR27, UR35 ;  /* 0x00000023001b7c82 */ /* 0x000fe20008000000 */
[----:B------:R-:W-:Y:S01]  /*4dd0*/  UMOV UR28, UR36 ;  /* 0x00000024001c7c82 */ /* 0x000fe20008000000 */
[----:B------:R-:W-:Y:S01]  /*4de0*/  @!UP0 UIADD3 UR24, UPT, UPT, UR4, 0x4400, URZ ;  /* 0x0000440004188890 */ /* 0x000fe2000fffe0ff */
[----:B------:R-:W-:Y:S02]  /*4df0*/  @!P4 IADD3 R9, P0, PT, R36, 0x980, RZ ;  /* 0x000009802409c810 */ /* 0x000fe40007f1e0ff */
[----:B------:R-:W-:Y:S01]  /*4e00*/  @!P4 R2UR UR26, R0 ;  /* 0x00000000001ac2ca */ /* 0x000fe200000e0000 */
[----:B------:R-:W-:Y:S03]  /*4e10*/  @!P4 IMAD.MOV.U32 R0, RZ, RZ, 0x4000 ;  /* 0x00004000ff00c424 */ /* 0x000fe600078e00ff */
[----:B------:R-:W-:Y:S01]  /*4e20*/  IMAD.U32 R10, RZ, RZ, UR9 ;  /* 0x00000009ff0a7e24 */ /* 0x000fe2000f8e00ff */
[----:B------:R-:W-:Y:S01]  /*4e30*/  UMOV UR9, 0x10000000 ;  /* 0x1000000000097882 */ /* 0x000fe20000000000 */
[----:B------:R-:W-:Y:S01]  /*4e40*/  IMAD.U32 R11, RZ, RZ, UR8 ;  /* 0x00000008ff0b7e24 */ /* 0x000fe2000f8e00ff */
[----:B------:R-:W-:Y:S02]  /*4e50*/  UMOV UR8, 0x0 ;  /* 0x0000000000087882 */ /* 0x000fe40000000000 */
[----:B------:R-:W-:Y:S02]  /*4e60*/  @!P4 R2UR UR10, R10 ;  /* 0x000000000a0ac2ca */ /* 0x000fe400000e0000 */
[----:B------:R-:W-:Y:S02]  /*4e70*/  @!P4 R2UR UR11, R11 ;  /* 0x000000000b0bc2ca */ /* 0x000fe400000e0000 */
[----:B------:R-:W-:Y:S01]  /*4e80*/  @!UP0 UIADD3 UR26, UPT, UPT, UR26, 0x80, URZ ;  /* 0x000000801a1a8890 */ /* 0x000fe2000fffe0ff */
[----:B------:R-:W-:Y:S10]  /*4e90*/  VOTEU.ALL UP0, P4 ;  /* 0x0000000000ff7886 */ /* 0x000ff40002000000 */
[----:B------:R2:W-:Y:S01]  /*4ea0*/  @!UP0 UTMALDG.3D [UR24], [UR10], desc[UR8] ;  /* 0x000008180a0085b4 */ /* 0x0005e20008011000 */
[----:B------:R3:W-:Y:S01]  /*4eb0*/  @!P4 SYNCS.ARRIVE.TRANS64.RED.A0TR RZ, [UR4+0x58], R0 ;  /* 0x00005800ffffc9a7 */ /* 0x0007e20008300404 */
[----:B------:R-:W-:Y:S01]  /*4ec0*/  SYNCS.ARRIVE.TRANS64.RED.A1T0 RZ, [UR6], RZ ;  /* 0x000000ffffff79a7 */ /* 0x000fe20008100406 */
[----:B---3--:R-:W-:Y:S01]  /*4ed0*/  @!P4 IMAD.X R0, RZ, RZ, R37, P0 ;  /* 0x000000ffff00c224 */ /* 0x008fe200000e0625 */
[----:B------:R-:W3:Y:S02]  /*4ee0*/  SYNCS.PHASECHK.TRANS64.TRYWAIT P2, [UR4+0x80], R38 ;  /* 0x00008026ff0075a7 */ /* 0x000ee40008041104 */
[----:B--23--:R-:W-:Y:S05]  /*4ef0*/  @!P2 BRA `(.L_x_88) ;  /* 0x000000700074a947 */ /* 0x00cfea0003800000 */
.L_x_175:
[----:B------:R-:W-:Y:S01]  /*4f00*/  @!P4 R2UR UR9, R9 ;  /* 0x000000000909c2ca */ /* 0x000fe200000e0000 */
[----:B------:R-:W-:Y:S01]  /*4f10*/  VOTEU.ALL UP0, P4 ;  /* 0x0000000000ff7886 */ /* 0x000fe20002000000 */
[----:B------:R-:W-:Y:S01]  /*4f20*/  @!P4 R2UR UR8, R0 ;  /* 0x000000000008c2ca */ /* 0x000fe200000e0000 */
[----:B------:R-:W-:Y:S01]  /*4f30*/  @!P4 IMAD R0, R39, 0x40, R20 ;  /* 0x000000402700c824 */ /* 0x000fe200078e0214 */
[----:B------:R-:W-:Y:S01]  /*4f40*/  UMOV UR19, UR35 ;  /* 0x0000002300137c82 */ /* 0x000fe20008000000 */
[----:B------:R-:W-:Y:S01]  /*4f50*/  UMOV UR20, UR36 ;  /* 0x0000002400147c82 */ /* 0x000fe20008000000 */
[----:B------:R-:W-:Y:S01]  /*4f60*/  @!UP0 UIADD3 UR16, UPT, UPT, UR4, 0x8400, URZ ;  /* 0x0000840004108890 */ /* 0x000fe2000fffe0ff */
[----:B------:R-:W-:Y:S02]  /*4f70*/  @!P4 IADD3 R40, P0, PT, R36, 0x980, RZ ;  /* 0x000009802428c810 */ /* 0x000fe40007f1e0ff */
[----:B------:R-:W-:Y:S01]  /*4f80*/  @!P4 R2UR UR18, R0 ;  /* 0x000000000012c2ca */ /* 0x000fe200000e0000 */
[----:B------:R-:W-:Y:S02]  /*4f90*/  @!P4 IMAD.MOV.U32 R0, RZ, RZ, 0x4000 ;  /* 0x00004000ff00c424 */ /* 0x000fe400078e00ff */
[----:B------:R-:W-:Y:S02]  /*4fa0*/  @!P4 IMAD.X R12, RZ, RZ, R37, P0 ;  /* 0x000000ffff0cc224 */ /* 0x000fe400000e0625 */
[----:B------:R-:W-:Y:S01]  /*4fb0*/  IMAD.U32 R10, RZ, RZ, UR9 ;  /* 0x00000009ff0a7e24 */ /* 0x000fe2000f8e00ff */
[----:B------:R-:W-:Y:S01]  /*4fc0*/  UMOV UR9, 0x10000000 ;  /* 0x1000000000097882 */ /* 0x000fe20000000000 */
[----:B------:R-:W-:Y:S01]  /*4fd0*/  IMAD.U32 R11, RZ, RZ, UR8 ;  /* 0x00000008ff0b7e24 */ /* 0x000fe2000f8e00ff */
[----:B------:R-:W-:Y:S02]  /*4fe0*/  UMOV UR8, 0x0 ;  /* 0x0000000000087882 */ /* 0x000fe40000000000 */
[----:B------:R-:W-:Y:S02]  /*4ff0*/  @!P4 R2UR UR10, R10 ;  /* 0x000000000a0ac2ca */ /* 0x000fe400000e0000 */
[----:B------:R-:W-:Y:S01]  /*5000*/  @!P4 R2UR UR11, R11 ;  /* 0x000000000b0bc2ca */ /* 0x000fe200000e0000 */
[----:B------:R-:W-:Y:S01]  /*5010*/  @!UP0 UIADD3 UR18, UPT, UPT, UR18, 0x40, URZ ;  /* 0x0000004012128890 */ /* 0x000fe2000fffe0ff */
[----:B------:R-:W-:Y:S11]  /*5020*/  VOTEU.ALL UP0, P4 ;  /* 0x0000000000ff7886 */ /* 0x000ff60002000000 */
[----:B------:R2:W-:Y:S01]  /*5030*/  @!UP0 UTMALDG.3D [UR16], [UR10], desc[UR8] ;  /* 0x000008100a0085b4 */ /* 0x0005e20008011000 */
[----:B------:R2:W-:Y:S01]  /*5040*/  @!P4 SYNCS.ARRIVE.TRANS64.RED.A0TR RZ, [UR4+0x60], R0 ;  /* 0x00006000ffffc9a7 */ /* 0x0005e20008300404 */
[----:B------:R-:W-:Y:S01]  /*5050*/  SYNCS.ARRIVE.TRANS64.RED.A1T0 RZ, [UR37], RZ ;  /* 0x000000ffffff79a7 */ /* 0x000fe20008100425 */
[----:B------:R-:W3:Y:S02]  /*5060*/  SYNCS.PHASECHK.TRANS64.TRYWAIT P2, [UR4+0x88], R38 ;  /* 0x00008826ff0075a7 */ /* 0x000ee40008041104 */
[----:B--23--:R-:W-:Y:S05]  /*5070*/  @!P2 BRA `(.L_x_89) ;  /* 0x00000070002ca947 */ /* 0x00cfea0003800000 */
.L_x_177:
[----:B------:R-:W2:Y:S01]  /*5080*/  LDC.64 R14, c[0x0][0xf10] ;  /* 0x0003c400ff0e7b82 */ /* 0x000ea20000000a00 */
[----:B------:R-:W-:Y:S01]  /*5090*/  @!P4 R2UR UR9, R40 ;  /* 0x000000002809c2ca */ /* 0x000fe200000e0000 */
[----:B------:R-:W-:Y:S01]  /*50a0*/  UMOV UR18, 0x0 ;  /* 0x0000000000127882 */ /* 0x000fe20000000000 */
[----:B------:R-:W-:Y:S01]  /*50b0*/  @!P4 R2UR UR8, R12 ;  /* 0x000000000c08c2ca */ /* 0x000fe200000e0000 */
[----:B------:R-:W-:Y:S01]  /*50c0*/  @!P4 VIADD R12, R20, 0xc0 ;  /* 0x000000c0140cc836 */ /* 0x000fe20000000000 */
[----:B------:R-:W-:Y:S03]  /*50d0*/  ISETP.NE.OR P0, PT, R39, RZ, P4 ;  /* 0x000000ff2700720c */ /* 0x000fe60002705670 */
[----:B------:R-:W3:Y:S01]  /*50e0*/  LDC.64 R10, c[0x0][0xf18] ;  /* 0x0003c600ff0a7b82 */ /* 0x000ee20000000a00 */
[----:B------:R-:W-:Y:S01]  /*50f0*/  @P3 SHF.R.U32.HI R31, RZ, 0x10, R25 ;  /* 0x00000010ff1f3819 */ /* 0x000fe20000011619 */
[----:B------:R-:W-:Y:S01]  /*5100*/  VOTEU.ALL UP0, P4 ;  /* 0x0000000000ff7886 */ /* 0x000fe20002000000 */
[----:B------:R-:W-:Y:S01]  /*5110*/  LOP3.LUT R35, R35, 0x1, RZ, 0x3c, !PT ;  /* 0x0000000123237812 */ /* 0x000fe200078e3cff */
[----:B------:R-:W-:Y:S01]  /*5120*/  UMOV UR19, 0x10000000 ;  /* 0x1000000000137882 */ /* 0x000fe20000000000 */
[----:B------:R-:W-:Y:S03]  /*5130*/  UMOV UR11, UR35 ;  /* 0x00000023000b7c82 */ /* 0x000fe60008000000 */
[----:B------:R-:W4:Y:S01]  /*5140*/  @!P1 LDC R0, c[0x0][0xf20] ;  /* 0x0003c800ff009b82 */ /* 0x000f220000000800 */
[----:B------:R-:W-:Y:S01]  /*5150*/  UMOV UR12, UR36 ;  /* 0x00000024000c7c82 */ /* 0x000fe20008000000 */
[----:B------:R-:W-:Y:S01]  /*5160*/  @P3 R2UR UR36, R31 ;  /* 0x000000001f2432ca */ /* 0x000fe200000e0000 */
[----:B-1----:R-:W-:Y:S05]  /*5170*/  IMAD.U32 R38, RZ, RZ, UR9 ;  /* 0x00000009ff267e24 */ /* 0x002fea000f8e00ff */
[----:B------:R-:W1:Y:S01]  /*5180*/  @!P1 LDC R3, c[0x0][0xf0c] ;  /* 0x0003c300ff039b82 */ /* 0x000e620000000800 */
[----:B------:R-:W-:Y:S01]  /*5190*/  IMAD.U32 R39, RZ, RZ, UR8 ;  /* 0x00000008ff277e24 */ /* 0x000fe2000f8e00ff */
[----:B------:R-:W-:Y:S01]  /*51a0*/  @!UP0 UIADD3 UR8, UPT, UPT, UR4, 0xc400, URZ ;  /* 0x0000c40004088890 */ /* 0x000fe2000fffe0ff */
[----:B------:R-:W-:Y:S01]  /*51b0*/  @!P0 IMAD.MOV R12, RZ, RZ, R20 ;  /* 0x000000ffff0c8224 */ /* 0x000fe200078e0214 */
[----:B------:R-:W-:Y:S01]  /*51c0*/  @!P4 R2UR UR20, R38 ;  /* 0x000000002614c2ca */ /* 0x000fe200000e0000 */
[----:B------:R-:W-:Y:S01]  /*51d0*/  @!UP0 UIADD3 UR9, UPT, UPT, UR4, 0x68, URZ ;  /* 0x0000006804098890 */ /* 0x000fe2000fffe0ff */
[----:B------:R-:W-:Y:S01]  /*51e0*/  @!P4 R2UR UR21, R39 ;  /* 0x000000002715c2ca */ /* 0x000fe200000e0000 */
[----:B------:R-:W-:Y:S01]  /*51f0*/  VOTEU.ALL UP0, P4 ;  /* 0x0000000000ff7886 */ /* 0x000fe20002000000 */
[----:B------:R-:W-:Y:S01]  /*5200*/  PLOP3.LUT P0, PT, P4, PT, PT, 0x8, 0x80 ;  /* 0x000000000080781c */ /* 0x000fe2000270e170 */
[----:B------:R-:W-:Y:S11]  /*5210*/  VIADD R34, R34, 0x1 ;  /* 0x0000000122227836 */ /* 0x000ff60000000000 */
[----:B------:R-:W-:Y:S01]  /*5220*/  @!UPT UIADD3 URZ, UPT, UPT, URZ, URZ, URZ ;  /* 0x000000fffffff290 */ /* 0x000fe2000fffe0ff */
[----:B------:R-:W-:Y:S01]  /*5230*/  @P0 R2UR.BROADCAST UR10, R12 ;  /* 0x000000000c0a02ca */ /* 0x000fe200008e0000 */
[----:B------:R-:W-:Y:S11]  /*5240*/  VIADD R32, R32, 0x1 ;  /* 0x0000000120207836 */ /* 0x000ff60000000000 */
[----:B------:R-:W-:Y:S01]  /*5250*/  @!UPT UIADD3 URZ, UPT, UPT, URZ, URZ, URZ ;  /* 0x000000fffffff290 */ /* 0x000fe2000fffe0ff */
[----:B------:R5:W-:Y:S01]  /*5260*/  @!UP0 UTMALDG.3D [UR8], [UR20], desc[UR18] ;  /* 0x00001208140085b4 */ /* 0x000be20008011000 */
[----:B------:R5:W-:Y:S01]  /*5270*/  @!P4 SYNCS.ARRIVE.TRANS64.RED.A0TR RZ, [UR4+0x68], R30 ;  /* 0x0000681effffc9a7 */ /* 0x000be20008300404 */
[----:B---3--:R-:W-:Y:S01]  /*5280*/  @!P1 ISETP.NE.AND P0, PT, R10, 0x1, PT ;  /* 0x000000010a00980c */ /* 0x008fe20003f05270 */
[----:B--2---:R-:W-:Y:S01]  /*5290*/  @!P1 IMAD.HI.U32 R14, R13, R14, RZ ;  /* 0x0000000e0d0e9227 */ /* 0x004fe200078e00ff */
[----:B-1----:R-:W-:Y:S01]  /*52a0*/  @!P1 ISETP.NE.AND P2, PT, R3, 0x1, PT ;  /* 0x000000010300980c */ /* 0x002fe20003f45270 */
[----:B------:R-:W-:Y:S02]  /*52b0*/  UPLOP3.LUT UP0, UPT, UPT, UPT, UPT, 0x80, 0x8 ;  /* 0x000000000008789c */ /* 0x000fe40003f0f070 */
[C---:B------:R-:W-:Y:S01]  /*52c0*/  @!P1 IMAD.HI.U32 R11, R8.reuse, R11, RZ ;  /* 0x0000000b080b9227 */ /* 0x040fe200078e00ff */
[----:B------:R-:W-:Y:S04]  /*52d0*/  @!P1 SHF.R.U32.HI R14, RZ, R15, R14 ;  /* 0x0000000fff0e9219 */ /* 0x000fe8000001160e */
[----:B----4-:R-:W-:Y:S02]  /*52e0*/  @!P1 SHF.R.U32.HI R9, RZ, R0, R11 ;  /* 0x00000000ff099219 */ /* 0x010fe4000001160b */
[----:B------:R-:W-:Y:S02]  /*52f0*/  @!P1 SEL R14, R13, R14, !P2 ;  /* 0x0000000e0d0e9207 */ /* 0x000fe40005000000 */
[----:B------:R-:W-:Y:S01]  /*5300*/  @!P1 SEL R9, R8, R9, !P0 ;  /* 0x0000000908099207 */ /* 0x000fe20004000000 */
[----:B------:R-:W-:Y:S01]  /*5310*/  SYNCS.ARRIVE.TRANS64.RED.A1T0 RZ, [UR5], RZ ;  /* 0x000000ffffff79a7 */ /* 0x000fe20008100405 */
[C---:B------:R-:W-:Y:S03]  /*5320*/  ISETP.NE.AND P0, PT, R34.reuse, 0x2, PT ;  /* 0x000000022200780c */ /* 0x040fe60003f05270 */
[----:B------:R-:W-:Y:S01]  /*5330*/  @!P1 IMAD.IADD R0, R9, 0x1, -R14 ;  /* 0x0000000109009824 */ /* 0x000fe200078e0a0e */
[----:B------:R-:W-:Y:S01]  /*5340*/  SEL R34, R34, RZ, P0 ;  /* 0x000000ff22227207 */ /* 0x000fe20000000000 */
[----:B------:R-:W-:Y:S02]  /*5350*/  @!P1 IMAD.IADD R9, R14, 0x1, -R9 ;  /* 0x000000010e099824 */ /* 0x000fe400078e0a09 */
[----:B------:R-:W-:Y:S02]  /*5360*/  @!P1 IMAD R13, R0, R3, R13 ;  /* 0x00000003000d9224 */ /* 0x000fe400078e020d */
[----:B------:R-:W-:Y:S02]  /*5370*/  @!P1 IMAD R8, R9, R10, R8 ;  /* 0x0000000a09089224 */ /* 0x000fe400078e0208 */
[----:B------:R-:W-:Y:S02]  /*5380*/  IMAD.IADD R12, R13, 0x1, R152 ;  /* 0x000000010d0c7824 */ /* 0x000fe400078e0298 */
[----:B------:R-:W-:Y:S03]  /*5390*/  IMAD.IADD R20, R8, 0x1, R150 ;  /* 0x0000000108147824 */ /* 0x000fe600078e0296 */
[----:B-----5:R-:W-:Y:S02]  /*53a0*/  R2UR UR20, R12 ;  /* 0x000000000c1472ca */ /* 0x020fe400000e0000 */
[----:B------:R-:W-:Y:S04]  /*53b0*/  SEL R12, RZ, 0x1, P0 ;  /* 0x00000001ff0c7807 */ /* 0x000fe80000000000 */
[----:B------:R-:W-:Y:S01]  /*53c0*/  LOP3.LUT R33, R33, R12, RZ, 0x3c, !PT ;  /* 0x0000000c21217212 */ /* 0x000fe200078e3cff */
[----:B------:R-:W-:Y:S08]  /*53d0*/  @P3 BRA `(.L_x_90) ;  /* 0xfffffff000703947 */ /* 0x000ff0000383ffff */
[----:B------:R-:W-:-:S04]  /*53e0*/  SHF.L.U32 R3, R35, 0x1f, RZ ;  /* 0x0000001f23037819 */ /* 0x000fc800000006ff */
[----:B------:R-:W1:Y:S02]  /*53f0*/  SYNCS.PHASECHK.TRANS64.TRYWAIT P0, [UR4+0x70], R3 ;  /* 0x00007003ff0075a7 */ /* 0x000e640008001104 */
[----:B-1----:R-:W-:Y:S05]  /*5400*/  @!P0 BRA `(.L_x_91) ;  /* 0x0000006c00608947 */ /* 0x002fea0003800000 */
.L_x_179:
[----:B------:R-:W2:Y:S02]  /*5410*/  SYNCS.PHASECHK.TRANS64.TRYWAIT P0, [UR4+0x78], R3 ;  /* 0x00007803ff0075a7 */ /* 0x000ea40008001104 */
[----:B--2---:R-:W-:Y:S05]  /*5420*/  @!P0 BRA `(.L_x_92) ;  /* 0x0000006c00708947 */ /* 0x004fea0003800000 */
.L_x_181:
[----:B------:R-:W2:Y:S02]  /*5430*/  SYNCS.PHASECHK.TRANS64.TRYWAIT P0, [UR4+0x80], R3 ;  /* 0x00008003ff0075a7 */ /* 0x000ea40008001104 */
[----:B--2---:R-:W-:Y:S05]  /*5440*/  @!P0 BRA `(.L_x_93) ;  /* 0x0000006c00808947 */ /* 0x004fea0003800000 */
.L_x_183:
[----:B-1----:R-:W-:-:S07]  /*5450*/  MOV R0, UR4 ;  /* 0x0000000400007c02 */ /* 0x002fce0008000f00 */
.L_x_94:
[----:B-1----:R-:W-:-:S04]  /*5460*/  SHF.L.U32 R3, R35, 0x1f, RZ ;  /* 0x0000001f23037819 */ /* 0x002fc800000006ff */
[----:B------:R1:W2:Y:S03]  /*5470*/  SYNCS.PHASECHK.TRANS64.TRYWAIT P0, [R0+URZ+0x88], R3 ;  /* 0x00008803000075a7 */ /* 0x0002a600080011ff */
[----:B--2---:R-:W-:Y:S05]  /*5480*/  @!P0 NANOSLEEP.SYNCS 0x989680 ;  /* 0x009896800000895d */ /* 0x004fea0003900000 */
[----:B------:R-:W2:Y:S02]  /*5490*/  @!P0 SYNCS.PHASECHK.TRANS64 P0, [R0+URZ+0x88], R3 ;  /* 0x00008803000085a7 */ /* 0x000ea400080010ff */
[----:B--2---:R-:W-:Y:S05]  /*54a0*/  @P0 EXIT ;  /* 0x000000000000094d */ /* 0x004fea0003800000 */
[----:B------:R-:W-:Y:S05]  /*54b0*/  BRA `(.L_x_94) ;  /* 0xfffffffc00e87947 */ /* 0x000fea000383ffff */
.L_x_79:
[----:B------:R-:W-:-:S06]  /*54c0*/  UISETP.GE.AND UP0, UPT, UR7, 0x4, UPT ;  /* 0x000000040700788c */ /* 0x000fcc000bf06270 */
[----:B------:R-:W-:-:S13]  /*54d0*/  PLOP3.LUT P0, PT, PT, PT, UP0, 0x80, 0x8 ;  /* 0x000000000008781c */ /* 0x000fda0003f0f008 */
[----:B---3--:R-:W-:Y:S05]  /*54e0*/  @!P0 EXIT ;  /* 0x000000000000894d */ /* 0x008fea0003800000 */
[----:B------:R-:W-:Y:S01]  /*54f0*/  BAR.SYNC.DEFER_BLOCKING 0x6, 0xa0 ;  /* 0x0182800000007b1d */ /* 0x000fe20000010000 */
[C---:B------:R-:W-:Y:S01]  /*5500*/  IMAD.SHL.U32 R5, R165.reuse, 0x40, RZ ;  /* 0x00000040a5057824 */ /* 0x040fe200078e00ff */
[C---:B------:R-:W-:Y:S01]  /*5510*/  LOP3.LUT R157, R165.reuse, 0x1, RZ, 0xc0, !PT ;  /* 0x00000001a59d7812 */ /* 0x040fe200078ec0ff */
[C---:B------:R-:W-:Y:S02]  /*5520*/  IMAD.U32 R2, R165.reuse, 0x10000, RZ ;  /* 0x00010000a5027824 */ /* 0x040fe400078e00ff */
[----:B------:R-:W-:Y:S01]  /*5530*/  IMAD.SHL.U32 R156, R165, 0x8, RZ ;  /* 0x00000008a59c7824 */ /* 0x000fe200078e00ff */
[----:B------:R-:W-:Y:S02]  /*5540*/  UMOV UR48, 0x400 ;  /* 0x0000040000307882 */ /* 0x000fe40000000000 */
[----:B------:R-:W1:Y:S01]  /*5550*/  LDC R155, c[0x0][0x370] ;  /* 0x0000dc00ff9b7b82 */ /* 0x000e620000000800 */
[----:B------:R-:W-:Y:S01]  /*5560*/  ULEA UR48, UR37, UR48, 0x18 ;  /* 0x0000003025307291 */ /* 0x000fe2000f8ec0ff */
[----:B------:R-:W-:Y:S01]  /*5570*/  ISETP.NE.U32.AND P0, PT, R157, 0x1, PT ;  /* 0x000000019d00780c */ /* 0x000fe20003f05070 */
[----:B------:R-:W-:Y:S01]  /*5580*/  IMAD.MOV.U32 R164, RZ, RZ, 0x2 ;  /* 0x00000002ffa47424 */ /* 0x000fe200078e00ff */
[----:B------:R-:W-:Y:S01]  /*5590*/  LOP3.LUT R7, R5, 0x1c0, RZ, 0xc0, !PT ;  /* 0x000001c005077812 */ /* 0x000fe200078ec0ff */
[----:B------:R-:W-:Y:S01]  /*55a0*/  UIADD3 UR4, UPT, UPT, UR48, 0x400, URZ ;  /* 0x0000040030047890 */ /* 0x000fe2000fffe0ff */
[----:B------:R-:W-:Y:S01]  /*55b0*/  LOP3.LUT R2, R2, 0x600000, RZ, 0xc0, !PT ;  /* 0x0060000002027812 */ /* 0x000fe200078ec0ff */
[----:B------:R-:W-:Y:S01]  /*55c0*/  IMAD.MOV.U32 R163, RZ, RZ, 0x4 ;  /* 0x00000004ffa37424 */ /* 0x000fe200078e00ff */
[----:B------:R-:W2:Y:S01]  /*55d0*/  LDC R74, c[0x0][0xf0c] ;  /* 0x0003c300ff4a7b82 */ /* 0x000ea20000000800 */
[----:B------:R-:W-:Y:S01]  /*55e0*/  R2P PR, R165, 0x6 ;  /* 0x00000006a5007804 */ /* 0x000fe20000000000 */
[----:B------:R-:W-:Y:S01]  /*55f0*/  IMAD.MOV.U32 R162, RZ, RZ, 0x1 ;  /* 0x00000001ffa27424 */ /* 0x000fe200078e00ff */
[----:B------:R-:W-:Y:S01]  /*5600*/  LOP3.LUT R156, R7, 0x38, R156, 0xf8, !PT ;  /* 0x00000038079c7812 */ /* 0x000fe200078ef89c */
[----:B------:R-:W-:Y:S01]  /*5610*/  IMAD.MOV.U32 R79, RZ, RZ, RZ ;  /* 0x000000ffff4f7224 */ /* 0x000fe200078e00ff */
[----:B------:R-:W-:Y:S01]  /*5620*/  P2R R0, PR, RZ, 0x1 ;  /* 0x00000001ff007803 */ /* 0x000fe20000000000 */
[----:B------:R-:W-:Y:S01]  /*5630*/  IMAD.MOV.U32 R169, RZ, RZ, RZ ;  /* 0x000000ffffa97224 */ /* 0x000fe200078e00ff */
[----:B------:R-:W-:Y:S01]  /*5640*/  LOP3.LUT R156, R156, 0x1e00, R5, 0xf8, !PT ;  /* 0x00001e009c9c7812 */ /* 0x000fe200078ef805 */
[----:B------:R-:W3:Y:S01]  /*5650*/  LDC R153, c[0x0][0xf20] ;  /* 0x0003c800ff997b82 */ /* 0x000ee20000000800 */
[----:B------:R-:W4:Y:S01]  /*5660*/  LDS R3, [UR48+0x120] ;  /* 0x00012030ff037984 */ /* 0x000f220008000800 */
[----:B------:R-:W-:Y:S01]  /*5670*/  LOP3.LUT R165, R165, 0x60, RZ, 0xc0, !PT ;  /* 0x00000060a5a57812 */ /* 0x000fe200078ec0ff */
[----:B------:R-:W-:Y:S01]  /*5680*/  IMAD.MOV.U32 R161, RZ, RZ, RZ ;  /* 0x000000ffffa17224 */ /* 0x000fe200078e00ff */
[----:B------:R-:W-:Y:S01]  /*5690*/  SEL R164, R164, 0xfffffffe, !P1 ;  /* 0xfffffffea4a47807 */ /* 0x000fe20004800000 */
[----:B------:R-:W-:Y:S01]  /*56a0*/  IMAD.U32 R159, RZ, RZ, UR4 ;  /* 0x00000004ff9f7e24 */ /* 0x000fe2000f8e00ff */
[----:B------:R-:W-:Y:S01]  /*56b0*/  SEL R163, R163, 0xfffffffc, !P2 ;  /* 0xfffffffca3a37807 */ /* 0x000fe20005000000 */
[----:B------:R-:W1:Y:S01]  /*56c0*/  LDCU.64 UR52, c[0x0][0x348] ;  /* 0x00006900ff3477ac */ /* 0x000e620008000a00 */
[----:B------:R-:W1:Y:S01]  /*56d0*/  LDC R73, c[0x0][0xf30] ;  /* 0x0003cc00ff497b82 */ /* 0x000e620000000800 */
[----:B------:R-:W1:Y:S01]  /*56e0*/  LDCU.64 UR38, c[0x0][0xc88] ;  /* 0x00019100ff2677ac */ /* 0x000e620008000a00 */
[----:B------:R-:W1:Y:S06]  /*56f0*/  LDCU.64 UR40, c[0x0][0xc90] ;  /* 0x00019200ff2877ac */ /* 0x000e6c0008000a00 */
[----:B------:R-:W1:Y:S01]  /*5700*/  LDC.64 R148, c[0x0][0xf10] ;  /* 0x0003c400ff947b82 */ /* 0x000e620000000a00 */
[----:B------:R-:W-:Y:S01]  /*5710*/  UMOV UR49, URZ ;  /* 0x000000ff00317c82 */ /* 0x000fe20008000000 */
[----:B------:R-:W-:-:S06]  /*5720*/  UMOV UR51, URZ ;  /* 0x000000ff00337c82 */ /* 0x000fcc0008000000 */
[----:B------:R-:W1:Y:S08]  /*5730*/  LDC.64 R70, c[0x0][0xf18] ;  /* 0x0003c600ff467b82 */ /* 0x000e700000000a00 */
[----:B------:R-:W1:Y:S08]  /*5740*/  LDC.64 R68, c[0x0][0xf28] ;  /* 0x0003ca00ff447b82 */ /* 0x000e700000000a00 */
[----:B------:R-:W1:Y:S01]  /*5750*/  LDC.64 R146, c[0x0][0xcb0] ;  /* 0x00032c00ff927b82 */ /* 0x000e620000000a00 */
[----:B----4-:R-:W-:-:S07]  /*5760*/  IMAD.IADD R2, R3, 0x1, R2 ;  /* 0x0000000103027824 */ /* 0x010fce00078e0202 */
[----:B------:R-:W4:Y:S08]  /*5770*/  LDC.64 R144, c[0x0][0xca8] ;  /* 0x00032a00ff907b82 */ /* 0x000f300000000a00 */
[----:B--23--:R-:W1:Y:S02]  /*5780*/  LDC R154, c[0x0][0x374] ;  /* 0x0000dd00ff9a7b82 */ /* 0x00ce640000000800 */
.L_x_139:
[----:B------:R-:W-:Y:S02]  /*5790*/  LEA R0, R169, UR48, 0x3 ;  /* 0x00000030a9007c11 */ /* 0x000fe4000f8e18ff */
[----:B------:R-:W-:Y:S02]  /*57a0*/  SHF.L.U32 R3, R161, 0x1f, RZ ;  /* 0x0000001fa1037819 */ /* 0x000fe400000006ff */
[----:B-1----:R-:W-:Y:S02]  /*57b0*/  LEA R16, R169, UR48, 0x4 ;  /* 0x00000030a9107c11 */ /* 0x002fe4000f8e20ff */
[----:B------:R-:W2:Y:S02]  /*57c0*/  SYNCS.PHASECHK.TRANS64.TRYWAIT P0, [R0+URZ+0xa0], R3 ;  /* 0x0000a003000075a7 */ /* 0x000ea400080011ff */
[----:B--23--:R-:W-:Y:S05]  /*57d0*/  @!P0 BRA `(.L_x_95) ;  /* 0x0000006800b48947 */ /* 0x00cfea0003800000 */
.L_x_184:
[----:B------:R-:W3:Y:S01]  /*57e0*/  LDC.64 R14, c[0x0][0xf10] ;  /* 0x0003c400ff0e7b82 */ /* 0x000ee20000000a00 */
[----:B------:R-:W4:Y:S01]  /*57f0*/  LDS.128 R16, [R16+0x100] ;  /* 0x0001000010107984 */ /* 0x000f220000000c00 */
[----:B-1----:R-:W-:Y:S01]  /*5800*/  ISETP.NE.AND P1, PT, R73, 0x1, PT ;  /* 0x000000014900780c */ /* 0x002fe20003f25270 */
[----:B--2---:R-:W-:Y:S01]  /*5810*/  VIADD R0, R0, 0xb0 ;  /* 0x000000b000007836 */ /* 0x004fe20000000000 */
[----:B------:R-:W-:Y:S04]  /*5820*/  ISETP.GE.AND P0, PT, R72, 0x1, PT ;  /* 0x000000014800780c */ /* 0x000fe80003f06270 */
[----:B------:R-:W1:Y:S01]  /*5830*/  LDC.64 R12, c[0x0][0xf18] ;  /* 0x0003c600ff0c7b82 */ /* 0x000e620000000a00 */
[----:B------:R-:W-:Y:S01]  /*5840*/  PRMT R0, RZ, 0x654, R0 ;  /* 0x00000654ff007816 */ /* 0x000fe20000000000 */
[----:B------:R-:W-:Y:S01]  /*5850*/  @!PT LDS RZ, [RZ] ;  /* 0x00000000fffff984 */ /* 0x000fe20000000800 */
[----:B------:R-:W-:Y:S01]  /*5860*/  @!PT LDS RZ, [RZ] ;  /* 0x00000000fffff984 */ /* 0x000fe20000000800 */
[----:B------:R-:W-:Y:S01]  /*5870*/  @!PT LDS RZ, [RZ] ;  /* 0x00000000fffff984 */ /* 0x000fe20000000800 */
[----:B------:R-:W-:Y:S01]  /*5880*/  @!PT LDS RZ, [RZ] ;  /* 0x00000000fffff984 */ /* 0x000fe20000000800 */
[----:B------:R2:W-:Y:S06]  /*5890*/  MEMBAR.ALL.CTA ;  /* 0x0000000000007992 */ /* 0x0005ec0000008000 */
[----:B--2---:R-:W2:Y:S01]  /*58a0*/  FENCE.VIEW.ASYNC.S ;  /* 0x00000000000073c6 */ /* 0x004ea20000000000 */
[----:B------:R-:W1:Y:S08]  /*58b0*/  @!P1 LDC R11, c[0x0][0xf20] ;  /* 0x0003c800ff0b9b82 */ /* 0x000e700000000800 */
[----:B------:R-:W1:Y:S01]  /*58c0*/  @!P1 LDC R10, c[0x0][0xf0c] ;  /* 0x0003c300ff0a9b82 */ /* 0x000e620000000800 */
[----:B--2---:R2:W-:Y:S01]  /*58d0*/  SYNCS.ARRIVE.TRANS64.RED.A1T0 RZ, [R0+URZ], RZ ;  /* 0x000000ff00ff79a7 */ /* 0x0045e200081004ff */
[----:B----4-:R-:W-:Y:S04]  /*58e0*/  LOP3.LUT P4, RZ, R18, 0x1, RZ, 0xc0, !PT ;  /* 0x0000000112ff7812 */ /* 0x010fe8000788c0ff */
[----:B------:R-:W-:Y:S09]  /*58f0*/  P2R R166, PR, RZ, 0x10 ;  /* 0x00000010ffa67803 */ /* 0x000ff20000000000 */
[----:B------:R-:W-:Y:S02]  /*5900*/  @P4 MOV R77, R16 ;  /* 0x00000010004d4202 */ /* 0x000fe40000000f00 */
[----:B------:R-:W-:Y:S01]  /*5910*/  @P4 LOP3.LUT R75, R17, 0xffff, RZ, 0xc0, !PT ;  /* 0x0000ffff114b4812 */ /* 0x000fe200078ec0ff */
[----:B--23--:R-:W-:Y:S06]  /*5920*/  @!P0 BRA `(.L_x_96) ;  /* 0x0000000000a48947 */ /* 0x00cfec0003800000 */
        /* <DEDUP_REMOVED lines=10> */
[----:B------:R-:W-:Y:S03]  /*59d0*/  SEL R7, R155, R22, !P3 ;  /* 0x000000169b077207 */ /* 0x000fe60005800000 */
[-C--:B------:R-:W-:Y:S01]  /*59e0*/  IMAD.HI.U32 R22, R3, R68.reuse, RZ ;  /* 0x0000004403167227 */ /* 0x080fe200078e00ff */
[----:B------:R-:W-:Y:S03]  /*59f0*/  SHF.R.U32.HI R26, RZ, R149, R26 ;  /* 0x00000095ff1a7219 */ /* 0x000fe6000001161a */
[----:B------:R-:W-:Y:S01]  /*5a00*/  IMAD.HI.U32 R24, R7, R68, RZ ;  /* 0x0000004407187227 */ /* 0x000fe200078e00ff */
[----:B------:R-:W-:Y:S02]  /*5a10*/  @P2 SHF.R.U32.HI R3, RZ, R69, R22 ;  /* 0x00000045ff032219 */ /* 0x000fe40000011616 */
[----:B------:R-:W-:Y:S02]  /*5a20*/  SHF.R.U32.HI R22, RZ, R153, R28 ;  /* 0x00000099ff167219 */ /* 0x000fe4000001161c */
[----:B------:R-:W-:Y:S01]  /*5a30*/  @P2 SHF.R.U32.HI R7, RZ, R69, R24 ;  /* 0x00000045ff072219 */ /* 0x000fe20000011618 */
[C---:B------:R-:W-:Y:S01]  /*5a40*/  IMAD R4, R72.reuse, R3, RZ ;  /* 0x0000000348047224 */ /* 0x040fe200078e02ff */
[----:B------:R-:W-:Y:S02]  /*5a50*/  SEL R5, R75, R22, !P0 ;  /* 0x000000164b057207 */ /* 0x000fe40004000000 */
[----:B------:R-:W-:Y:S01]  /*5a60*/  SEL R3, R77, R26, !P3 ;  /* 0x0000001a4d037207 */ /* 0x000fe20005800000 */
[----:B------:R-:W-:Y:S01]  /*5a70*/  IMAD R6, R72, R7, RZ ;  /* 0x0000000748067224 */ /* 0x000fe200078e02ff */
[C---:B------:R-:W-:Y:S01]  /*5a80*/  ISETP.GE.AND P0, PT, R5.reuse, R4, PT ;  /* 0x000000040500720c */ /* 0x040fe20003f06270 */
[----:B------:R-:W-:Y:S03]  /*5a90*/  IMAD.HI.U32 R8, R5, R68, RZ ;  /* 0x0000004405087227 */ /* 0x000fe600078e00ff */
[----:B------:R-:W-:Y:S01]  /*5aa0*/  ISETP.GE.OR P0, PT, R3, R6, P0 ;  /* 0x000000060300720c */ /* 0x000fe20000706670 */
[----:B------:R-:W-:Y:S01]  /*5ab0*/  IMAD.MOV R6, RZ, RZ, -R3 ;  /* 0x000000ffff067224 */ /* 0x000fe200078e0a03 */
[-C--:B------:R-:W-:Y:S03]  /*5ac0*/  SHF.R.U32.HI R8, RZ, R69.reuse, R8 ;  /* 0x00000045ff087219 */ /* 0x080fe60000011608 */
[----:B------:R-:W-:Y:S01]  /*5ad0*/  IMAD R77, R74, R6, R77 ;  /* 0x000000064a4d7224 */ /* 0x000fe200078e024d */
[----:B------:R-:W-:Y:S05]  /*5ae0*/  SEL R9, R5, R8, !P2 ;  /* 0x0000000805097207 */ /* 0x000fea0005000000 */
[----:B------:R-:W-:Y:S02]  /*5af0*/  IMAD.MOV R8, RZ, RZ, -R9 ;  /* 0x000000ffff087224 */ /* 0x000fe400078e0a09 */
[C---:B------:R-:W-:Y:S04]  /*5b00*/  @!P0 IMAD.HI.U32 R4, R3.reuse, R68, RZ ;  /* 0x0000004403048227 */ /* 0x040fe800078e00ff */
[----:B------:R-:W-:Y:S01]  /*5b10*/  IMAD R8, R72, R8, R5 ;  /* 0x0000000848087224 */ /* 0x000fe200078e0205 */
[----:B------:R-:W-:Y:S04]  /*5b20*/  @!P0 SHF.R.U32.HI R4, RZ, R69, R4 ;  /* 0x00000045ff048219 */ /* 0x000fe80000011604 */
[----:B------:R-:W-:Y:S02]  /*5b30*/  @!P0 SEL R0, R3, R4, !P2 ;  /* 0x0000000403008207 */ /* 0x000fe40005000000 */
[----:B------:R-:W-:Y:S02]  /*5b40*/  IADD3 R4, PT, PT, -R5, RZ, RZ ;  /* 0x000000ff05047210 */ /* 0x000fe40007ffe1ff */
[----:B------:R-:W-:Y:S01]  /*5b50*/  @!P0 IADD3 R9, PT, PT, R9, -R0, RZ ;  /* 0x8000000009098210 */ /* 0x000fe20007ffe0ff */
[----:B------:R-:W-:Y:S02]  /*5b60*/  @!P0 IMAD R0, R7, R8, R0 ;  /* 0x0000000807008224 */ /* 0x000fe400078e0200 */
[----:B------:R-:W-:Y:S02]  /*5b70*/  IMAD R75, R70, R4, R75 ;  /* 0x00000004464b7224 */ /* 0x000fe400078e024b */
[----:B------:R-:W-:Y:S02]  /*5b80*/  @!P0 IMAD R5, R9, R72, R3 ;  /* 0x0000004809058224 */ /* 0x000fe400078e0203 */
[----:B------:R-:W-:Y:S04]  /*5b90*/  @!P0 IMAD.MOV.U32 R3, RZ, RZ, R0 ;  /* 0x000000ffff038224 */ /* 0x000fe800078e0000 */
[----:B------:R-:W-:Y:S02]  /*5ba0*/  IMAD R77, R3, R74, R77 ;  /* 0x0000004a034d7224 */ /* 0x000fe400078e024d */
[----:B------:R-:W-:Y:S07]  /*5bb0*/  IMAD R75, R5, R70, R75 ;  /* 0x00000046054b7224 */ /* 0x000fee00078e024b */
.L_x_96:
[----:B-1----:R-:W-:Y:S01]  /*5bc0*/  @!P1 IMAD.HI.U32 R4, R75, R13, RZ ;  /* 0x0000000d4b049227 */ /* 0x002fe200078e00ff */
[----:B------:R-:W-:Y:S01]  /*5bd0*/  @!P1 ISETP.NE.AND P0, PT, R12, 0x1, PT ;  /* 0x000000010c00980c */ /* 0x000fe20003f05270 */
[----:B------:R-:W-:Y:S01]  /*5be0*/  USHF.L.U32 UR46, UR20, 0x7, URZ ;  /* 0x00000007142e7899 */ /* 0x000fe200080006ff */
[----:B------:R-:W-:Y:S01]  /*5bf0*/  @!P1 ISETP.NE.AND P2, PT, R10, 0x1, PT ;  /* 0x000000010a00980c */ /* 0x000fe20003f45270 */
[----:B------:R-:W-:Y:S01]  /*5c00*/  @!P1 IMAD.HI.U32 R0, R77, R14, RZ ;  /* 0x0000000e4d009227 */ /* 0x000fe200078e00ff */
[----:B------:R-:W-:Y:S01]  /*5c10*/  @!P1 SHF.R.U32.HI R4, RZ, R11, R4 ;  /* 0x0000000bff049219 */ /* 0x000fe20000011604 */
[----:B------:R-:W-:Y:S01]  /*5c20*/  BSSY.RECONVERGENT B6, `(.L_x_97) ;  /* 0x000002c000067945 */ /* 0x000fe20003800200 */
[----:B------:R-:W-:Y:S01]  /*5c30*/  @P4 SHF.R.U32.HI R160, RZ, 0x10, R17 ;  /* 0x00000010ffa04819 */ /* 0x000fe20000011611 */
[----:B------:R-:W-:Y:S01]  /*5c40*/  VIADD R169, R169, 0x1 ;  /* 0x00000001a9a97836 */ /* 0x000fe20000000000 */
[----:B------:R-:W-:Y:S01]  /*5c50*/  @!P1 SEL R3, R75, R4, !P0 ;  /* 0x000000044b039207 */ /* 0x000fe20004000000 */
[----:B------:R-:W-:Y:S01]  /*5c60*/  IMAD.SHL.U32 R168, R20, 0x100, RZ ;  /* 0x0000010014a87824 */ /* 0x000fe200078e00ff */
[----:B------:R-:W-:Y:S02]  /*5c70*/  @!P1 SHF.R.U32.HI R0, RZ, R15, R0 ;  /* 0x0000000fff009219 */ /* 0x000fe40000011600 */
[----:B------:R-:W-:Y:S02]  /*5c80*/  LOP3.LUT P0, RZ, R159, 0x3f0, RZ, 0xc0, !PT ;  /* 0x000003f09fff7812 */ /* 0x000fe4000780c0ff */
[----:B------:R-:W-:Y:S05]  /*5c90*/  @!P1 SEL R4, R77, R0, !P2 ;  /* 0x000000004d049207 */ /* 0x000fea0005000000 */
[----:B------:R-:W-:Y:S02]  /*5ca0*/  @!P1 IMAD.IADD R0, R3, 0x1, -R4 ;  /* 0x0000000103009824 */ /* 0x000fe400078e0a04 */
[----:B------:R-:W-:Y:S02]  /*5cb0*/  @!P1 IMAD.IADD R3, R4, 0x1, -R3 ;  /* 0x0000000104039824 */ /* 0x000fe400078e0a03 */
[----:B------:R-:W-:Y:S02]  /*5cc0*/  @!P1 IMAD R77, R0, R10, R77 ;  /* 0x0000000a004d9224 */ /* 0x000fe400078e024d */
[----:B------:R-:W-:Y:S01]  /*5cd0*/  @!P1 IMAD R75, R3, R12, R75 ;  /* 0x0000000c034b9224 */ /* 0x000fe200078e024b */
[----:B------:R-:W-:Y:S06]  /*5ce0*/  @!P0 BRA `(.L_x_98) ;  /* 0x00000000007c8947 */ /* 0x000fec0003800000 */
[----:B------:R-:W1:Y:S01]  /*5cf0*/  LDCU.64 UR8, c[0x4][0x80] ;  /* 0x01001000ff0877ac */ /* 0x000e620008000a00 */
[----:B------:R-:W-:Y:S01]  /*5d00*/  MOV R16, 0x0 ;  /* 0x0000000000107802 */ /* 0x000fe20000000f00 */
[----:B------:R-:W-:Y:S02]  /*5d10*/  HFMA2 R12, -RZ, RZ, 0, 5.9604644775390625e-08 ;  /* 0x00000001ff0c7431 */ /* 0x000fe400000001ff */
[----:B------:R-:W-:Y:S01]  /*5d20*/  IMAD.MOV.U32 R8, RZ, RZ, 0x70 ;  /* 0x00000070ff087424 */ /* 0x000fe200078e00ff */
[----:B------:R2:W3:Y:S01]  /*5d30*/  LDC.64 R14, c[0x4][R16] ;  /* 0x01000000100e7b82 */ /* 0x0004e20000000a00 */
[----:B------:R-:W4:Y:S01]  /*5d40*/  LDCU.64 UR6, c[0x4][0x88] ;  /* 0x01001100ff0677ac */ /* 0x000f220008000a00 */
[----:B------:R-:W-:Y:S01]  /*5d50*/  IMAD.MOV.U32 R13, RZ, RZ, RZ ;  /* 0x000000ffff0d7224 */ /* 0x000fe200078e00ff */
[----:B------:R-:W2:Y:S01]  /*5d60*/  LDCU.64 UR4, c[0x4][0x8] ;  /* 0x01000100ff0477ac */ /* 0x000ea20008000a00 */
[----:B-1----:R-:W-:Y:S01]  /*5d70*/  MOV R5, UR9 ;  /* 0x0000000900057c02 */ /* 0x002fe20008000f00 */
[----:B------:R-:W-:Y:S01]  /*5d80*/  IMAD.U32 R4, RZ, RZ, UR8 ;  /* 0x00000008ff047e24 */ /* 0x000fe2000f8e00ff */
[----:B----4-:R-:W-:Y:S01]  /*5d90*/  MOV R7, UR7 ;  /* 0x0000000700077c02 */ /* 0x010fe20008000f00 */
[----:B------:R-:W-:Y:S01]  /*5da0*/  IMAD.U32 R6, RZ, RZ, UR6 ;  /* 0x00000006ff067e24 */ /* 0x000fe2000f8e00ff */
[----:B--2---:R-:W-:Y:S01]  /*5db0*/  MOV R11, UR5 ;  /* 0x00000005000b7c02 */ /* 0x004fe20008000f00 */
[----:B------:R-:W-:Y:S02]  /*5dc0*/  IMAD.U32 R10, RZ, RZ, UR4 ;  /* 0x00000004ff0a7e24 */ /* 0x000fe4000f8e00ff */
[----:B------:R-:W-:Y:S07]  /*5dd0*/  LEPC R20, `(.L_x_99) ;  /* 0x000000001014794e */ /* 0x000fee0000000000 */
[----:B---3-5:R-:W-:Y:S05]  /*5de0*/  CALL.ABS.NOINC R14 ;  /* 0x000000000e007343 */ /* 0x028fea0003c00000 */
.L_x_99:
[----:B------:R-:W1:Y:S01]  /*5df0*/  LDCU.64 UR8, c[0x4][0x80] ;  /* 0x01001000ff0877ac */ /* 0x000e620008000a00 */
[----:B------:R-:W2:Y:S01]  /*5e00*/  LDC.64 R16, c[0x4][R16] ;  /* 0x0100000010107b82 */ /* 0x000ea20000000a00 */
[----:B------:R-:W-:Y:S02]  /*5e10*/  HFMA2 R12, -RZ, RZ, 0, 5.9604644775390625e-08 ;  /* 0x00000001ff0c7431 */ /* 0x000fe400000001ff */
[----:B------:R-:W-:Y:S02]  /*5e20*/  IMAD.MOV.U32 R8, RZ, RZ, 0x70 ;  /* 0x00000070ff087424 */ /* 0x000fe400078e00ff */
[----:B------:R-:W-:Y:S01]  /*5e30*/  IMAD.MOV.U32 R13, RZ, RZ, RZ ;  /* 0x000000ffff0d7224 */ /* 0x000fe200078e00ff */
[----:B------:R-:W3:Y:S01]  /*5e40*/  LDCU.64 UR6, c[0x4][0x88] ;  /* 0x01001100ff0677ac */ /* 0x000ee20008000a00 */
[----:B------:R-:W4:Y:S01]  /*5e50*/  LDCU.64 UR4, c[0x4][0x8] ;  /* 0x01000100ff0477ac */ /* 0x000f220008000a00 */
[----:B-1----:R-:W-:Y:S02]  /*5e60*/  MOV R4, UR8 ;  /* 0x0000000800047c02 */ /* 0x002fe40008000f00 */
[----:B------:R-:W-:Y:S02]  /*5e70*/  MOV R5, UR9 ;  /* 0x0000000900057c02 */ /* 0x000fe40008000f00 */
[----:B---3--:R-:W-:Y:S01]  /*5e80*/  MOV R7, UR7 ;  /* 0x0000000700077c02 */ /* 0x008fe20008000f00 */
[----:B------:R-:W-:Y:S01]  /*5e90*/  IMAD.U32 R6, RZ, RZ, UR6 ;  /* 0x00000006ff067e24 */ /* 0x000fe2000f8e00ff */
[----:B----4-:R-:W-:Y:S01]  /*5ea0*/  MOV R11, UR5 ;  /* 0x00000005000b7c02 */ /* 0x010fe20008000f00 */
[----:B------:R-:W-:Y:S02]  /*5eb0*/  IMAD.U32 R10, RZ, RZ, UR4 ;  /* 0x00000004ff0a7e24 */ /* 0x000fe4000f8e00ff */
[----:B------:R-:W-:Y:S07]  /*5ec0*/  LEPC R20, `(.L_x_98) ;  /* 0x000000001014794e */ /* 0x000fee0000000000 */
[----:B--2---:R-:W-:Y:S05]  /*5ed0*/  CALL.ABS.NOINC R16 ;  /* 0x0000000010007343 */ /* 0x004fea0003c00000 */
.L_x_98:
[----:B------:R-:W-:Y:S05]  /*5ee0*/  BSYNC.RECONVERGENT B6 ;  /* 0x0000000000067941 */ /* 0x000fea0003800200 */
.L_x_97:
[----:B------:R-:W-:Y:S01]  /*5ef0*/  ISETP.NE.U32.AND P4, PT, R146, RZ, PT ;  /* 0x000000ff9200720c */ /* 0x000fe20003f85070 */
[----:B------:R-:W-:Y:S01]  /*5f00*/  UISETP.NE.AND UP2, UPT, UR50, URZ, UPT ;  /* 0x000000ff3200728c */ /* 0x000fe2000bf45270 */
[----:B------:R-:W-:Y:S01]  /*5f10*/  ISETP.NE.U32.AND P2, PT, RZ, UR38, PT ;  /* 0x00000026ff007c0c */ /* 0x000fe2000bf45070 */
[----:B------:R-:W-:Y:S01]  /*5f20*/  UISETP.NE.U32.AND UP1, UPT, UR40, URZ, UPT ;  /* 0x000000ff2800728c */ /* 0x000fe2000bf25070 */
[----:B------:R-:W-:Y:S01]  /*5f30*/  ISETP.NE.AND.EX P4, PT, R147, RZ, PT, P4 ;  /* 0x000000ff9300720c */ /* 0x000fe20003f85340 */
[----:B------:R-:W-:Y:S01]  /*5f40*/  UPLOP3.LUT UP0, UPT, UPT, UPT, UPT, 0x40, 0x4 ;  /* 0x000000000004789c */ /* 0x000fe20003f0e870 */
[----:B------:R-:W-:Y:S01]  /*5f50*/  ISETP.NE.AND.EX P2, PT, RZ, UR39, PT, P2 ;  /* 0x00000027ff007c0c */ /* 0x000fe2000bf45320 */
[----:B------:R-:W-:Y:S01]  /*5f60*/  UISETP.NE.AND.EX UP1, UPT, UR41, URZ, UPT, UP1 ;  /* 0x000000ff2900728c */ /* 0x000fe2000bf25310 */
[----:B------:R-:W-:Y:S04]  /*5f70*/  PLOP3.LUT P1, PT, PT, PT, UP2, 0x80, 0x8 ;  /* 0x000000000008781c */ /* 0x000fe80003f2f028 */
[----:B------:R-:W-:Y:S06]  /*5f80*/  @UP2 UPLOP3.LUT UP0, UPT, UPT, UPT, UP1, 0x80, 0x8 ;  /* 0x000000000008289c */ /* 0x000fec0003f0f010 */
[----:B------:R-:W-:Y:S01]  /*5f90*/  PLOP3.LUT P0, PT, PT, PT, UP0, 0x80, 0x8 ;  /* 0x000000000008781c */ /* 0x000fe20003f0f008 */
[----:B------:R-:W-:Y:S01]  /*5fa0*/  @!UPT UIADD3 URZ, UPT, UPT, URZ, URZ, URZ ;  /* 0x000000fffffff290 */ /* 0x000fe2000fffe0ff */
[----:B------:R-:W-:Y:S11]  /*5fb0*/  BRA.U !UP1, `(.L_x_100) ;  /* 0x0000000109387547 */ /* 0x000ff6000b800000 */
[----:B------:R-:W-:Y:S01]  /*5fc0*/  UISETP.NE.U32.AND UP0, UPT, UR38, URZ, UPT ;  /* 0x000000ff2600728c */ /* 0x000fe2000bf05070 */
[----:B------:R-:W-:Y:S02]  /*5fd0*/  HFMA2 R0, -RZ, RZ, 0, 5.9604644775390625e-08 ;  /* 0x00000001ff007431 */ /* 0x000fe400000001ff */
[----:B------:R-:W-:Y:S01]  /*5fe0*/  IMAD.MOV.U32 R151, RZ, RZ, 0x1 ;  /* 0x00000001ff977424 */ /* 0x000fe200078e00ff */
[----:B------:R-:W-:Y:S06]  /*5ff0*/  UISETP.NE.AND.EX UP0, UPT, UR39, URZ, UPT, UP0 ;  /* 0x000000ff2700728c */ /* 0x000fec000bf05300 */
[----:B------:R-:W-:Y:S05]  /*6000*/  PLOP3.LUT P3, PT, PT, PT, UP0, 0x80, 0x8 ;  /* 0x000000000008781c */ /* 0x000fea0003f6f008 */
[----:B------:R-:W1:Y:S01]  /*6010*/  @UP0 LDCU.64 UR6, c[0x0][0xc88] ;  /* 0x00019100ff0607ac */ /* 0x000e620008000a00 */
[----:B------:R-:W-:Y:S07]  /*6020*/  @UP0 UIMAD UR4, UR36, UR40, URZ ;  /* 0x00000028240402a4 */ /* 0x000fee000f8e02ff */
[----:B------:R-:W-:Y:S01]  /*6030*/  @!P3 PRMT R151, R0, 0x7610, R151 ;  /* 0x000076100097b816 */ /* 0x000fe20000000097 */
[----:B-1----:R-:W-:Y:S03]  /*6040*/  @UP0 UIMAD.WIDE UR6, UR4, 0x4, UR6 ;  /* 0x00000004040608a5 */ /* 0x002fe6000f8e0206 */
[----:B------:R-:W1:Y:S03]  /*6050*/  @!UP0 LDCU UR4, c[0x0][0xc80] ;  /* 0x00019000ff0487ac */ /* 0x000e660008000800 */
[----:B------:R-:W-:Y:S01]  /*6060*/  IMAD.U32 R4, RZ, RZ, UR6 ;  /* 0x00000006ff047e24 */ /* 0x000fe2000f8e00ff */
[----:B------:R-:W-:Y:S05]  /*6070*/  MOV R5, UR7 ;  /* 0x0000000700057c02 */ /* 0x000fea0008000f00 */
[----:B-----5:R2:W5:Y:S02]  /*6080*/  @P3 LDG.E R83, desc[UR42][R4.64] ;  /* 0x0000002a04533981 */ /* 0x020564000c1e1900 */
[----:B-12---:R-:W-:Y:S02]  /*6090*/  @!P3 IMAD.U32 R83, RZ, RZ, UR4 ;  /* 0x00000004ff53be24 */ /* 0x006fe4000f8e00ff */
.L_x_100:
[----:B------:R-:W-:Y:S05]  /*60a0*/  @!P4 BRA `(.L_x_101) ;  /* 0x000000000020c947 */ /* 0x000fea0003800000 */
[----:B------:R-:W-:Y:S04]  /*60b0*/  ISETP.NE.U32.AND P3, PT, R144, RZ, PT ;  /* 0x000000ff9000720c */ /* 0x000fe80003f65070 */
[----:B------:R-:W-:Y:S11]  /*60c0*/  ISETP.NE.AND.EX P3, PT, R145, RZ, PT, P3 ;  /* 0x000000ff9100720c */ /* 0x000ff60003f65330 */
[----:B------:R-:W-:Y:S02]  /*60d0*/  @!UPT UIADD3 URZ, UPT, UPT, URZ, URZ, URZ ;  /* 0x000000fffffff290 */ /* 0x000fe4000fffe0ff */
[----:B------:R-:W1:Y:S01]  /*60e0*/  @P3 LDC.64 R4, c[0x0][0xca8] ;  /* 0x00032a00ff043b82 */ /* 0x000e620000000a00 */
[----:B------:R-:W-:Y:S04]  /*60f0*/  @P3 IMAD R0, R146, UR36, RZ ;  /* 0x0000002492003c24 */ /* 0x000fe8000f8e02ff */
[----:B-1----:R-:W-:Y:S05]  /*6100*/  @P3 IMAD.WIDE R4, R0, 0x4, R4 ;  /* 0x0000000400043825 */ /* 0x002fea00078e0204 */
[----:B-----5:R1:W5:Y:S02]  /*6110*/  @P3 LDG.E R76, desc[UR42][R4.64] ;  /* 0x0000002a044c3981 */ /* 0x020364000c1e1900 */
[----:B-1----:R-:W2:Y:S02]  /*6120*/  @!P3 LDC R76, c[0x0][0xca0] ;  /* 0x00032800ff4cbb82 */ /* 0x002ea40000000800 */
.L_x_101:
[----:B-----5:R-:W-:Y:S01]  /*6130*/  FSETP.NEU.AND P3, PT, R83, RZ, PT ;  /* 0x000000ff5300720b */ /* 0x020fe20003f6d000 */
[----:B------:R-:W-:Y:S01]  /*6140*/  IMAD.SHL.U32 R178, R156, 0x2, RZ ;  /* 0x000000029cb27824 */ /* 0x000fe200078e00ff */
[----:B------:R-:W-:Y:S01]  /*6150*/  SEL R5, RZ, 0xffffffff, P2 ;  /* 0xffffffffff057807 */ /* 0x000fe20001000000 */
[----:B------:R-:W-:Y:S01]  /*6160*/  IMAD.SHL.U32 R86, R163, 0x10, RZ ;  /* 0x00000010a3567824 */ /* 0x000fe200078e00ff */
[----:B------:R-:W-:Y:S01]  /*6170*/  @P1 LOP3.LUT P2, RZ, R151, 0xff, RZ, 0xc0, !PT ;  /* 0x000000ff97ff1812 */ /* 0x000fe2000784c0ff */
[----:B------:R-:W-:Y:S01]  /*6180*/  VIADD R177, R178, UR48 ;  /* 0x00000030b2b17c36 */ /* 0x000fe20008000000 */
[----:B------:R-:W-:Y:S01]  /*6190*/  @P1 SEL R0, RZ, 0xffffffff, P3 ;  /* 0xffffffffff001807 */ /* 0x000fe20001800000 */
[----:B------:R-:W-:Y:S01]  /*61a0*/  IMAD.MOV.U32 R106, RZ, RZ, -0x10 ;  /* 0xfffffff0ff6a7424 */ /* 0x000fe200078e00ff */
[----:B------:R-:W-:Y:S01]  /*61b0*/  LOP3.LUT R162, R162, 0x1, RZ, 0x3c, !PT ;  /* 0x00000001a2a27812 */ /* 0x000fe200078e3cff */
[----:B------:R-:W-:Y:S01]  /*61c0*/  IMAD.SHL.U32 R104, R164, 0x10, RZ ;  /* 0x00000010a4687824 */ /* 0x000fe200078e00ff */
[----:B------:R-:W-:Y:S01]  /*61d0*/  @P0 SEL R0, R5, R0, !P2 ;  /* 0x0000000005000207 */ /* 0x000fe20005000000 */
[----:B------:R-:W-:Y:S01]  /*61e0*/  IMAD.IADD R173, R177, 0x1, R86 ;  /* 0x00000001b1ad7824 */ /* 0x000fe200078e0256 */
[----:B------:R-:W-:Y:S01]  /*61f0*/  SHF.L.U32 R3, R79, 0x1f, RZ ;  /* 0x0000001f4f037819 */ /* 0x000fe200000006ff */
[----:B------:R-:W-:Y:S01]  /*6200*/  IMAD.IADD R176, R177, 0x1, R104 ;  /* 0x00000001b1b07824 */ /* 0x000fe200078e0268 */
[----:B------:R-:W-:Y:S01]  /*6210*/  @P1 LOP3.LUT R0, R0, 0x1, RZ, 0xc0, !PT ;  /* 0x0000000100001812 */ /* 0x000fe200078ec0ff */
[--C-:B------:R-:W-:Y:S01]  /*6220*/  IMAD.IADD R171, R104, 0x1, R173.reuse ;  /* 0x0000000168ab7824 */ /* 0x100fe200078e02ad */
[----:B------:R-:W-:Y:S01]  /*6230*/  PLOP3.LUT P0, PT, PT, PT, UP1, 0x80, 0x8 ;  /* 0x000000000008781c */ /* 0x000fe20003f0f018 */
[----:B------:R-:W-:Y:S01]  /*6240*/  BSSY B1, `(.L_x_102) ;  /* 0x000004b000017945 */ /* 0x000fe20003800000 */
[----:B------:R-:W-:Y:S01]  /*6250*/  ISETP.NE.U32.OR P4, PT, R0, 0x1, !P1 ;  /* 0x000000010000780c */ /* 0x000fe20004f85470 */
[----:B------:R-:W-:Y:S01]  /*6260*/  IMAD.MOV.U32 R107, RZ, RZ, 0x1 ;  /* 0x00000001ff6b7424 */ /* 0x000fe200078e00ff */
[----:B------:R-:W-:Y:S01]  /*6270*/  SEL R0, RZ, 0xffffffff, P3 ;  /* 0xffffffffff007807 */ /* 0x000fe20001800000 */
[----:B------:R-:W-:Y:S01]  /*6280*/  IMAD R78, R79, 0xc0, R2 ;  /* 0x000000c04f4e7824 */ /* 0x000fe200078e0202 */
[----:B------:R-:W-:Y:S01]  /*6290*/  LOP3.LUT P3, R167, R151, 0xff, RZ, 0xc0, !PT ;  /* 0x000000ff97a77812 */ /* 0x000fe2000786c0ff */
[----:B------:R-:W-:Y:S01]  /*62a0*/  IMAD.MOV.U32 R105, RZ, RZ, RZ ;  /* 0x000000ffff697224 */ /* 0x000fe200078e00ff */
[----:B------:R-:W-:Y:S02]  /*62b0*/  P2R R174, PR, RZ, 0x10 ;  /* 0x00000010ffae7803 */ /* 0x000fe40000000000 */
[----:B------:R-:W-:Y:S02]  /*62c0*/  CS2R R142, SRZ ;  /* 0x00000000008e7805 */ /* 0x000fe4000001ff00 */
[----:B------:R-:W-:Y:S02]  /*62d0*/  CS2R R140, SRZ ;  /* 0x00000000008c7805 */ /* 0x000fe4000001ff00 */
[----:B------:R-:W-:Y:S02]  /*62e0*/  CS2R R134, SRZ ;  /* 0x0000000000867805 */ /* 0x000fe4000001ff00 */
[----:B------:R-:W-:Y:S02]  /*62f0*/  CS2R R132, SRZ ;  /* 0x0000000000847805 */ /* 0x000fe4000001ff00 */
[----:B------:R-:W-:Y:S02]  /*6300*/  @P0 SEL R0, R5, R0, !P3 ;  /* 0x0000000005000207 */ /* 0x000fe40005800000 */
[----:B------:R-:W-:Y:S02]  /*6310*/  CS2R R126, SRZ ;  /* 0x00000000007e7805 */ /* 0x000fe4000001ff00 */
[----:B------:R-:W-:Y:S02]  /*6320*/  @P4 SHF.L.U32 R4, R162, 0x1f, RZ ;  /* 0x0000001fa2044819 */ /* 0x000fe400000006ff */
[----:B------:R-:W-:Y:S02]  /*6330*/  CS2R R124, SRZ ;  /* 0x00000000007c7805 */ /* 0x000fe4000001ff00 */
[----:B------:R-:W-:Y:S02]  /*6340*/  LOP3.LUT R0, R0, 0x1, RZ, 0xc0, !PT ;  /* 0x0000000100007812 */ /* 0x000fe400078ec0ff */
[----:B------:R-:W-:Y:S01]  /*6350*/  CS2R R118, SRZ ;  /* 0x0000000000767805 */ /* 0x000fe2000001ff00 */
[----:B------:R-:W1:Y:S01]  /*6360*/  @P4 SYNCS.PHASECHK.TRANS64.TRYWAIT P2, [UR48+0x50], R4 ;  /* 0x00005004ff0045a7 */ /* 0x000e620008041130 */
[----:B------:R-:W-:Y:S02]  /*6370*/  ISETP.NE.AND P0, PT, R79, RZ, PT ;  /* 0x000000ff4f00720c */ /* 0x000fe40003f05270 */
[----:B------:R-:W-:Y:S02]  /*6380*/  CS2R R116, SRZ ;  /* 0x0000000000747805 */ /* 0x000fe4000001ff00 */
[----:B------:R-:W-:Y:S02]  /*6390*/  ISETP.NE.U32.AND P3, PT, R0, 0x1, PT ;  /* 0x000000010000780c */ /* 0x000fe40003f65070 */
[----:B------:R-:W-:Y:S02]  /*63a0*/  CS2R R110, SRZ ;  /* 0x00000000006e7805 */ /* 0x000fe4000001ff00 */
[----:B------:R-:W-:Y:S02]  /*63b0*/  CS2R R108, SRZ ;  /* 0x00000000006c7805 */ /* 0x000fe4000001ff00 */
[----:B------:R-:W-:Y:S02]  /*63c0*/  CS2R R102, SRZ ;  /* 0x0000000000667805 */ /* 0x000fe4000001ff00 */
[----:B------:R-:W-:Y:S02]  /*63d0*/  P2R R112, PR, RZ, 0x8 ;  /* 0x00000008ff707803 */ /* 0x000fe40000000000 */
[----:B------:R-:W-:Y:S02]  /*63e0*/  CS2R R100, SRZ ;  /* 0x0000000000647805 */ /* 0x000fe4000001ff00 */
[----:B------:R-:W-:Y:S02]  /*63f0*/  ISETP.NE.U32.AND P3, PT, R157, 0x1, PT ;  /* 0x000000019d00780c */ /* 0x000fe40003f65070 */
[----:B------:R-:W-:Y:S02]  /*6400*/  CS2R R94, SRZ ;  /* 0x00000000005e7805 */ /* 0x000fe4000001ff00 */
[----:B------:R-:W-:Y:S02]  /*6410*/  CS2R R92, SRZ ;  /* 0x00000000005c7805 */ /* 0x000fe4000001ff00 */
[----:B------:R-:W-:Y:S02]  /*6420*/  CS2R R90, SRZ ;  /* 0x00000000005a7805 */ /* 0x000fe4000001ff00 */
[----:B------:R-:W-:Y:S02]  /*6430*/  SEL R106, R106, 0x10, !P3 ;  /* 0x000000106a6a7807 */ /* 0x000fe40005800000 */
[----:B------:R-:W-:Y:S02]  /*6440*/  CS2R R88, SRZ ;  /* 0x0000000000587805 */ /* 0x000fe4000001ff00 */
[----:B------:R-:W-:Y:S01]  /*6450*/  SEL R81, RZ, 0xc0, P0 ;  /* 0x000000c0ff517807 */ /* 0x000fe20000000000 */
[----:B------:R3:W4:Y:S01]  /*6460*/  SYNCS.PHASECHK.TRANS64.TRYWAIT P1, [UR48+0xc0], R3 ;  /* 0x0000c003ff0075a7 */ /* 0x0007220008021130 */
[----:B------:R-:W-:Y:S02]  /*6470*/  IMAD.IADD R177, R177, 0x1, R106 ;  /* 0x00000001b1b17824 */ /* 0x000fe400078e026a */
[C---:B------:R-:W-:Y:S02]  /*6480*/  IMAD.IADD R175, R106.reuse, 0x1, R176 ;  /* 0x000000016aaf7824 */ /* 0x040fe400078e02b0 */
[C---:B------:R-:W-:Y:S02]  /*6490*/  IMAD.IADD R172, R106.reuse, 0x1, R173 ;  /* 0x000000016aac7824 */ /* 0x040fe400078e02ad */
[----:B------:R-:W-:Y:S01]  /*64a0*/  IMAD.IADD R170, R106, 0x1, R171 ;  /* 0x000000016aaa7824 */ /* 0x000fe200078e02ab */
[----:B-1----:R-:W-:Y:S01]  /*64b0*/  @P4 SEL R107, RZ, 0x1, !P2 ;  /* 0x00000001ff6b4807 */ /* 0x002fe20005000000 */
[----:B---3--:R-:W-:Y:S06]  /*64c0*/  @!P4 BRA `(.L_x_103) ;  /* 0x000000000088c947 */ /* 0x008fec0003800000 */
[----:B------:R-:W-:Y:S01]  /*64d0*/  IMAD.MOV.U32 R143, RZ, RZ, RZ ;  /* 0x000000ffff8f7224 */ /* 0x000fe200078e00ff */
[----:B------:R-:W-:Y:S01]  /*64e0*/  ISETP.NE.AND P0, PT, R107, RZ, PT ;  /* 0x000000ff6b00720c */ /* 0x000fe20003f05270 */
[----:B------:R-:W-:Y:S01]  /*64f0*/  BSSY B0, `(.L_x_104) ;  /* 0x0000014000007945 */ /* 0x000fe20003800000 */
[----:B------:R-:W-:Y:S02]  /*6500*/  CS2R R90, SRZ ;  /* 0x00000000005a7805 */ /* 0x000fe4000001ff00 */
        /* <DEDUP_REMOVED lines=13> */
[----:B------:R-:W-:Y:S01]  /*65e0*/  CS2R R140, SRZ ;  /* 0x00000000008c7805 */ /* 0x000fe2000001ff00 */
[----:B------:R-:W-:Y:S06]  /*65f0*/  @P0 BRA `(.L_x_105) ;  /* 0x00000000000c0947 */ /* 0x000fec0003800000 */
[----:B------:R-:W-:Y:S04]  /*6600*/  SHF.L.U32 R5, R162, 0x1f, RZ ;  /* 0x0000001fa2057819 */ /* 0x000fe800000006ff */
[----:B------:R-:W1:Y:S02]  /*6610*/  SYNCS.PHASECHK.TRANS64.TRYWAIT P0, [UR48+0x50], R5 ;  /* 0x00005005ff0075a7 */ /* 0x000e640008001130 */
[----:B-1----:R-:W-:Y:S05]  /*6620*/  @!P0 BRA `(.L_x_106) ;  /* 0x0000005c00348947 */ /* 0x002fea0003800000 */
.L_x_105:
[----:B------:R-:W-:Y:S05]  /*6630*/  BSYNC B0 ;  /* 0x0000000000007941 */ /* 0x000fea0003800000 */
.L_x_104:
[----:B------:R-:W-:Y:S01]  /*6640*/  ISETP.NE.AND P0, PT, R112, RZ, PT ;  /* 0x000000ff7000720c */ /* 0x000fe20003f05270 */
[----:B------:R-:W-:Y:S11]  /*6650*/  HFMA2 R105, -RZ, RZ, 0, 5.9604644775390625e-08 ;  /* 0x00000001ff697431 */ /* 0x000ff600000001ff */
[----:B------:R-:W-:Y:S01]  /*6660*/  @!UPT UIADD3 URZ, UPT, UPT, URZ, URZ, URZ ;  /* 0x000000fffffff290 */ /* 0x000fe2000fffe0ff */
[----:B------:R3:W1:Y:S04]  /*6670*/  @P0 LDS.128 R88, [R178+UR48+0x400] ;  /* 0x00040030b2580984 */ /* 0x0006680008000c00 */
[----:B------:R3:W1:Y:S04]  /*6680*/  @P0 LDS.128 R92, [R177+0x400] ;  /* 0x00040000b15c0984 */ /* 0x0006680000000c00 */
[----:B------:R3:W1:Y:S04]  /*6690*/  @P0 LDS.128 R100, [R176+0x400] ;  /* 0x00040000b0640984 */ /* 0x0006680000000c00 */
[----:B------:R3:W1:Y:S04]  /*66a0*/  @P0 LDS.128 R108, [R175+0x400] ;  /* 0x00040000af6c0984 */ /* 0x0006680000000c00 */
[----:B------:R3:W1:Y:S04]  /*66b0*/  @P0 LDS.128 R116, [R173+0x400] ;  /* 0x00040000ad740984 */ /* 0x0006680000000c00 */
[----:B------:R3:W1:Y:S04]  /*66c0*/  @P0 LDS.128 R124, [R172+0x400] ;  /* 0x00040000ac7c0984 */ /* 0x0006680000000c00 */
[----:B------:R3:W1:Y:S04]  /*66d0*/  @P0 LDS.128 R132, [R171+0x400] ;  /* 0x00040000ab840984 */ /* 0x0006680000000c00 */
[----:B------:R3:W1:Y:S02]  /*66e0*/  @P0 LDS.128 R140, [R170+0x400] ;  /* 0x00040000aa8c0984 */ /* 0x0006640000000c00 */
.L_x_103:
[----:B------:R-:W-:Y:S05]  /*66f0*/  BSYNC B1 ;  /* 0x0000000000017941 */ /* 0x000fea0003800000 */
.L_x_102:
[----:B------:R-:W-:Y:S05]  /*6700*/  IMAD.IADD R64, R78, 0x1, R81 ;  /* 0x000000014e407824 */ /* 0x000fea00078e0251 */
[----:B-1----:R-:W-:Y:S04]  /*6710*/  SHF.R.U32.HI R5, RZ, 0x15, R64 ;  /* 0x00000015ff057819 */ /* 0x002fe80000011640 */
[----:B------:R-:W-:Y:S01]  /*6720*/  LOP3.LUT P0, RZ, R5, 0x3, R158, 0x48, !PT ;  /* 0x0000000305ff7812 */ /* 0x000fe2000780489e */
[----:B------:R-:W-:Y:S01]  /*6730*/  @!UPT UIADD3 URZ, UPT, UPT, URZ, URZ, URZ ;  /* 0x000000fffffff290 */ /* 0x000fe2000fffe0ff */
[----:B----4-:R-:W-:Y:S11]  /*6740*/  @P1 BRA `(.L_x_107) ;  /* 0x0000000000081947 */ /* 0x010ff60003800000 */
[----:B------:R-:W1:Y:S02]  /*6750*/  SYNCS.PHASECHK.TRANS64.TRYWAIT P1, [UR48+0xc0], R3 ;  /* 0x0000c003ff0075a7 */ /* 0x000e640008021130 */
[----:B-1----:R-:W-:Y:S05]  /*6760*/  @!P1 BRA `(.L_x_108) ;  /* 0x0000005800fc9947 */ /* 0x002fea0003800000 */
.L_x_107:
[----:B------:R-:W-:Y:S05]  /*6770*/  @!P0 BRA `(.L_x_109) ;  /* 0x0000000000408947 */ /* 0x000fea0003800000 */
[----:B------:R-:W4:Y:S01]  /*6780*/  LDCU.64 UR8, c[0x4][0x70] ;  /* 0x01000e00ff0877ac */ /* 0x000f220008000a00 */
[----:B------:R-:W-:Y:S01]  /*6790*/  MOV R15, 0x0 ;  /* 0x00000000000f7802 */ /* 0x000fe20000000f00 */
[----:B------:R-:W-:Y:S02]  /*67a0*/  HFMA2 R12, -RZ, RZ, 0, 5.9604644775390625e-08 ;  /* 0x00000001ff0c7431 */ /* 0x000fe400000001ff */
[----:B------:R-:W-:Y:S02]  /*67b0*/  IMAD.MOV.U32 R8, RZ, RZ, 0x192 ;  /* 0x00000192ff087424 */ /* 0x000fe400078e00ff */
[----:B------:R-:W-:Y:S01]  /*67c0*/  IMAD.MOV.U32 R13, RZ, RZ, RZ ;  /* 0x000000ffff0d7224 */ /* 0x000fe200078e00ff */
[----:B------:R-:W5:Y:S01]  /*67d0*/  LDCU.64 UR6, c[0x4][0x78] ;  /* 0x01000f00ff0677ac */ /* 0x000f620008000a00 */
[----:B------:R-:W1:Y:S01]  /*67e0*/  LDC.64 R14, c[0x4][R15] ;  /* 0x010000000f0e7b82 */ /* 0x000e620000000a00 */
[----:B------:R-:W2:Y:S01]  /*67f0*/  LDCU.64 UR4, c[0x4][0x10] ;  /* 0x01000200ff0477ac */ /* 0x000ea20008000a00 */
[----:B----4-:R-:W-:Y:S01]  /*6800*/  MOV R5, UR9 ;  /* 0x0000000900057c02 */ /* 0x010fe20008000f00 */
[----:B------:R-:W-:Y:S01]  /*6810*/  IMAD.U32 R4, RZ, RZ, UR8 ;  /* 0x00000008ff047e24 */ /* 0x000fe2000f8e00ff */
[----:B-----5:R-:W-:Y:S01]  /*6820*/  MOV R7, UR7 ;  /* 0x0000000700077c02 */ /* 0x020fe20008000f00 */
[----:B------:R-:W-:Y:S01]  /*6830*/  IMAD.U32 R6, RZ, RZ, UR6 ;  /* 0x00000006ff067e24 */ /* 0x000fe2000f8e00ff */
[----:B--2---:R-:W-:Y:S01]  /*6840*/  MOV R11, UR5 ;  /* 0x00000005000b7c02 */ /* 0x004fe20008000f00 */
[----:B------:R-:W-:Y:S02]  /*6850*/  IMAD.U32 R10, RZ, RZ, UR4 ;  /* 0x00000004ff0a7e24 */ /* 0x000fe4000f8e00ff */
[----:B------:R-:W-:Y:S07]  /*6860*/  LEPC R20, `(.L_x_109) ;  /* 0x000000001014794e */ /* 0x000fee0000000000 */
[----:B-1-3--:R-:W-:Y:S05]  /*6870*/  CALL.ABS.NOINC R14 ;  /* 0x000000000e007343 */ /* 0x00afea0003c00000 */
.L_x_109:
[----:B------:R-:W-:Y:S01]  /*6880*/  SHF.L.U32 R80, R88, 0x10, RZ ;  /* 0x0000001058507819 */ /* 0x000fe200000006ff */
[----:B------:R-:W-:Y:S05]  /*6890*/  WARPSYNC.ALL ;  /* 0x0000000000007948 */ /* 0x000fea0003800000 */
[----:B------:R-:W-:Y:S01]  /*68a0*/  R2UR UR4, R64 ;  /* 0x00000000400472ca */ /* 0x000fe200000e0000 */
[----:B------:R-:W-:Y:S01]  /*68b0*/  UIADD3 UR5, UPT, UPT, UR48, 0xc8, URZ ;  /* 0x000000c830057890 */ /* 0x000fe2000fffe0ff */
[----:B------:R-:W-:Y:S01]  /*68c0*/  LOP3.LUT R82, R88, 0xffff0000, RZ, 0xc0, !PT ;  /* 0xffff000058527812 */ /* 0x000fe200078ec0ff */
[----:B------:R-:W-:Y:S01]  /*68d0*/  BSSY.RECONVERGENT B0, `(.L_x_110) ;  /* 0x0000100000007945 */ /* 0x000fe20003800200 */
[----:B------:R-:W-:Y:S01]  /*68e0*/  SHF.L.U32 R85, R89, 0x10, RZ ;  /* 0x0000001059557819 */ /* 0x000fe200000006ff */
[----:B------:R-:W-:Y:S01]  /*68f0*/  UPRMT UR5, UR37, 0x654, UR5 ;  /* 0x0000065425057896 */ /* 0x000fe20008000005 */
[----:B------:R-:W-:Y:S02]  /*6900*/  SHF.L.U32 R87, R92, 0x10, RZ ;  /* 0x000000105c577819 */ /* 0x000fe400000006ff */
[----:B------:R-:W-:Y:S02]  /*6910*/  LOP3.LUT R84, R103, 0xffff0000, RZ, 0xc0, !PT ;  /* 0xffff000067547812 */ /* 0x000fe400078ec0ff */
[----:B------:R-:W-:Y:S03]  /*6920*/  ISETP.NE.AND P0, PT, R165, RZ, PT ;  /* 0x000000ffa500720c */ /* 0x000fe60003f05270 */
[----:B------:R-:W4:Y:S01]  /*6930*/  LDTM.x64 R4, tmem[UR4] ;  /* 0x00000004000479ee */ /* 0x000f220008340000 */
[----:B------:R-:W-:Y:S01]  /*6940*/  NOP ;  /* 0x0000000000007918 */ /* 0x000fe20000000000 */
[----:B----4-:R-:W-:Y:S01]  /*6950*/  SYNCS.ARRIVE.TRANS64.RED.A1T0 RZ, [UR5], RZ ;  /* 0x000000ffffff79a7 */ /* 0x010fe20008100405 */
[C---:B-12---:R-:W-:Y:S01]  /*6960*/  FMUL R0, R76.reuse, R4 ;  /* 0x000000044c007220 */ /* 0x046fe20000400000 */
[C---:B------:R-:W-:Y:S01]  /*6970*/  FMUL R3, R76.reuse, R5 ;  /* 0x000000054c037220 */ /* 0x040fe20000400000 */
[C---:B------:R-:W-:Y:S01]  /*6980*/  FMUL R6, R76.reuse, R6 ;  /* 0x000000064c067220 */ /* 0x040fe20000400000 */
[----:B------:R-:W-:Y:S01]  /*6990*/  FMUL R7, R76, R7 ;  /* 0x000000074c077220 */ /* 0x000fe20000400000 */
[----:B------:R-:W-:Y:S01]  /*69a0*/  FFMA R0, R83, R80, R0 ;  /* 0x0000005053007223 */ /* 0x000fe20000000000 */
[----:B------:R-:W-:Y:S01]  /*69b0*/  LOP3.LUT R80, R89, 0xffff0000, RZ, 0xc0, !PT ;  /* 0xffff000059507812 */ /* 0x000fe200078ec0ff */
[C---:B------:R-:W-:Y:S01]  /*69c0*/  FFMA R3, R83.reuse, R82, R3 ;  /* 0x0000005253037223 */ /* 0x040fe20000000003 */
[C---:B------:R-:W-:Y:S01]  /*69d0*/  SHF.L.U32 R82, R90.reuse, 0x10, RZ ;  /* 0x000000105a527819 */ /* 0x040fe200000006ff */
[----:B------:R-:W-:Y:S01]  /*69e0*/  FFMA R6, R83, R85, R6 ;  /* 0x0000005553067223 */ /* 0x000fe20000000006 */
[----:B------:R-:W-:Y:S01]  /*69f0*/  SHF.L.U32 R85, R91, 0x10, RZ ;  /* 0x000000105b557819 */ /* 0x000fe200000006ff */
[----:B------:R-:W-:Y:S01]  /*6a00*/  FFMA R7, R83, R80, R7 ;  /* 0x0000005053077223 */ /* 0x000fe20000000007 */
[----:B------:R-:W-:Y:S01]  /*6a10*/  LOP3.LUT R80, R90, 0xffff0000, RZ, 0xc0, !PT ;  /* 0xffff00005a507812 */ /* 0x000fe200078ec0ff */
[C---:B------:R-:W-:Y:S01]  /*6a20*/  FMUL R4, R76.reuse, R8 ;  /* 0x000000084c047220 */ /* 0x040fe20000400000 */
[----:B------:R-:W-:Y:S01]  /*6a30*/  F2FP.BF16.F32.PACK_AB R96, R3, R0 ;  /* 0x000000000360723e */ /* 0x000fe200000010ff */
[C---:B------:R-:W-:Y:S01]  /*6a40*/  FMUL R5, R76.reuse, R9 ;  /* 0x000000094c057220 */ /* 0x040fe20000400000 */
[----:B------:R-:W-:Y:S01]  /*6a50*/  F2FP.BF16.F32.PACK_AB R97, R7, R6 ;  /* 0x000000060761723e */ /* 0x000fe200000010ff */
[----:B------:R-:W-:Y:S01]  /*6a60*/  FFMA R4, R83, R82, R4 ;  /* 0x0000005253047223 */ /* 0x000fe20000000004 */
[----:B------:R-:W-:Y:S01]  /*6a70*/  LOP3.LUT R82, R91, 0xffff0000, RZ, 0xc0, !PT ;  /* 0xffff00005b527812 */ /* 0x000fe200078ec0ff */
[----:B------:R-:W-:Y:S01]  /*6a80*/  FMUL R10, R76, R10 ;  /* 0x0000000a4c0a7220 */ /* 0x000fe20000400000 */
[----:B------:R-:W-:Y:S01]  /*6a90*/  FFMA R5, R83, R80, R5 ;  /* 0x0000005053057223 */ /* 0x000fe20000000005 */
[----:B------:R-:W-:Y:S01]  /*6aa0*/  LOP3.LUT R80, R92, 0xffff0000, RZ, 0xc0, !PT ;  /* 0xffff00005c507812 */ /* 0x000fe200078ec0ff */
[C---:B------:R-:W-:Y:S01]  /*6ab0*/  FMUL R11, R76.reuse, R11 ;  /* 0x0000000b4c0b7220 */ /* 0x040fe20000400000 */
[C---:B------:R-:W-:Y:S01]  /*6ac0*/  FMUL R8, R76.reuse, R12 ;  /* 0x0000000c4c087220 */ /* 0x040fe20000400000 */
[----:B------:R-:W-:Y:S01]  /*6ad0*/  FMUL R9, R76, R13 ;  /* 0x0000000d4c097220 */ /* 0x000fe20000400000 */
[----:B------:R-:W-:Y:S01]  /*6ae0*/  F2FP.BF16.F32.PACK_AB R98, R5, R4 ;  /* 0x000000040562723e */ /* 0x000fe200000010ff */
[C---:B------:R-:W-:Y:S01]  /*6af0*/  FFMA R10, R83.reuse, R85, R10 ;  /* 0x00000055530a7223 */ /* 0x040fe2000000000a */
[----:B------:R-:W-:Y:S01]  /*6b00*/  SHF.L.U32 R85, R94, 0x10, RZ ;  /* 0x000000105e557819 */ /* 0x000fe200000006ff */
[----:B------:R-:W-:Y:S01]  /*6b10*/  FFMA R11, R83, R82, R11 ;  /* 0x00000052530b7223 */ /* 0x000fe2000000000b */
[----:B------:R-:W-:Y:S01]  /*6b20*/  SHF.L.U32 R82, R93, 0x10, RZ ;  /* 0x000000105d527819 */ /* 0x000fe200000006ff */
[----:B------:R-:W-:Y:S01]  /*6b30*/  FFMA R8, R83, R87, R8 ;  /* 0x0000005753087223 */ /* 0x000fe20000000008 */
[----:B------:R-:W-:Y:S01]  /*6b40*/  SHF.L.U32 R87, R95, 0x10, RZ ;  /* 0x000000105f577819 */ /* 0x000fe200000006ff */
[----:B------:R-:W-:Y:S01]  /*6b50*/  FFMA R9, R83, R80, R9 ;  /* 0x0000005053097223 */ /* 0x000fe20000000009 */
[----:B------:R-:W-:Y:S01]  /*6b60*/  LOP3.LUT R80, R93, 0xffff0000, RZ, 0xc0, !PT ;  /* 0xffff00005d507812 */ /* 0x000fe200078ec0ff */
[C---:B------:R-:W-:Y:S01]  /*6b70*/  FMUL R14, R76.reuse, R14 ;  /* 0x0000000e4c0e7220 */ /* 0x040fe20000400000 */
[----:B------:R-:W-:Y:S01]  /*6b80*/  F2FP.BF16.F32.PACK_AB R99, R11, R10 ;  /* 0x0000000a0b63723e */ /* 0x000fe200000010ff */
[----:B------:R-:W-:Y:S01]  /*6b90*/  FMUL R15, R76, R15 ;  /* 0x0000000f4c0f7220 */ /* 0x000fe20000400000 */
[----:B------:R-:W-:Y:S01]  /*6ba0*/  F2FP.BF16.F32.PACK_AB R120, R9, R8 ;  /* 0x000000080978723e */ /* 0x000fe200000010ff */
[C---:B------:R-:W-:Y:S01]  /*6bb0*/  FFMA R14, R83.reuse, R82, R14 ;  /* 0x00000052530e7223 */ /* 0x040fe2000000000e */
[----:B------:R-:W-:Y:S01]  /*6bc0*/  LOP3.LUT R82, R94, 0xffff0000, RZ, 0xc0, !PT ;  /* 0xffff00005e527812 */ /* 0x000fe200078ec0ff */
[C---:B------:R-:W-:Y:S01]  /*6bd0*/  FMUL R12, R76.reuse, R16 ;  /* 0x000000104c0c7220 */ /* 0x040fe20000400000 */
        /* <DEDUP_REMOVED lines=8> */
[C---:B------:R-:W-:Y:S01]  /*6c60*/  FFMA R13, R83.reuse, R82, R13 ;  /* 0x00000052530d7223 */ /* 0x040fe2000000000d */
[C---:B------:R-:W-:Y:S01]  /*6c70*/  LOP3.LUT R82, R100.reuse, 0xffff0000, RZ, 0xc0, !PT ;  /* 0xffff000064527812 */ /* 0x040fe200078ec0ff */
[----:B------:R-:W-:Y:S01]  /*6c80*/  FFMA R18, R83, R87, R18 ;  /* 0x0000005753127223 */ /* 0x000fe20000000012 */
[----:B------:R-:W-:Y:S01]  /*6c90*/  SHF.L.U32 R87, R103, 0x10, RZ ;  /* 0x0000001067577819 */ /* 0x000fe200000006ff */
[----:B------:R-:W-:Y:S01]  /*6ca0*/  FFMA R19, R83, R80, R19 ;  /* 0x0000005053137223 */ /* 0x000fe20000000013 */
[----:B------:R-:W-:Y:S01]  /*6cb0*/  SHF.L.U32 R80, R100, 0x10, RZ ;  /* 0x0000001064507819 */ /* 0x000fe200000006ff */
[C---:B------:R-:W-:Y:S01]  /*6cc0*/  FMUL R16, R76.reuse, R20 ;  /* 0x000000144c107220 */ /* 0x040fe20000400000 */
[----:B------:R-:W-:Y:S01]  /*6cd0*/  F2FP.BF16.F32.PACK_AB R122, R13, R12 ;  /* 0x0000000c0d7a723e */ /* 0x000fe200000010ff */
[C---:B------:R-:W-:Y:S01]  /*6ce0*/  FMUL R17, R76.reuse, R21 ;  /* 0x000000154c117220 */ /* 0x040fe20000400000 */
[----:B------:R-:W-:Y:S01]  /*6cf0*/  F2FP.BF16.F32.PACK_AB R123, R19, R18 ;  /* 0x00000012137b723e */ /* 0x000fe200000010ff */
[----:B------:R-:W-:Y:S01]  /*6d00*/  FFMA R16, R83, R80, R16 ;  /* 0x0000005053107223 */ /* 0x000fe20000000010 */
[----:B------:R-:W-:Y:S01]  /*6d10*/  SHF.L.U32 R80, R101, 0x10, RZ ;  /* 0x0000001065507819 */ /* 0x000fe200000006ff */
[----:B------:R-:W-:Y:S01]  /*6d20*/  FMUL R22, R76, R22 ;  /* 0x000000164c167220 */ /* 0x000fe20000400000 */
[C---:B------:R-:W-:Y:S01]  /*6d30*/  FFMA R17, R83.reuse, R82, R17 ;  /* 0x0000005253117223 */ /* 0x040fe20000000011 */
[----:B------:R-:W-:Y:S01]  /*6d40*/  LOP3.LUT R82, R102, 0xffff0000, RZ, 0xc0, !PT ;  /* 0xffff000066527812 */ /* 0x000fe200078ec0ff */
[C---:B------:R-:W-:Y:S01]  /*6d50*/  FMUL R23, R76.reuse, R23 ;  /* 0x000000174c177220 */ /* 0x040fe20000400000 */
[----:B------:R-:W-:Y:S01]  /*6d60*/  FFMA R22, R83, R80, R22 ;  /* 0x0000005053167223 */ /* 0x000fe20000000016 */
[----:B------:R-:W-:Y:S01]  /*6d70*/  LOP3.LUT R80, R101, 0xffff0000, RZ, 0xc0, !PT ;  /* 0xffff000065507812 */ /* 0x000fe200078ec0ff */
[C---:B------:R-:W-:Y:S01]  /*6d80*/  FMUL R20, R76.reuse, R24 ;  /* 0x000000184c147220 */ /* 0x040fe20000400000 */
[----:B------:R-:W-:Y:S01]  /*6d90*/  F2FP.BF16.F32.PACK_AB R128, R17, R16 ;  /* 0x000000101180723e */ /* 0x000fe200000010ff */
[C---:B------:R-:W-:Y:S01]  /*6da0*/  FMUL R21, R76.reuse, R25 ;  /* 0x000000194c157220 */ /* 0x040fe20000400000 */
[----:B------:R-:W-:Y:S01]  /*6db0*/  FMUL R26, R76, R26 ;  /* 0x0000001a4c1a7220 */ /* 0x000fe20000400000 */
[C---:B------:R-:W-:Y:S01]  /*6dc0*/  FFMA R23, R83.reuse, R80, R23 ;  /* 0x0000005053177223 */ /* 0x040fe20000000017 */
[----:B------:R-:W-:Y:S01]  /*6dd0*/  SHF.L.U32 R80, R108, 0x10, RZ ;  /* 0x000000106c507819 */ /* 0x000fe200000006ff */
[C---:B------:R-:W-:Y:S01]  /*6de0*/  FMUL R27, R76.reuse, R27 ;  /* 0x0000001b4c1b7220 */ /* 0x040fe20000400000 */
[----:B------:R-:W-:Y:S01]  /*6df0*/  FFMA R20, R83, R85, R20 ;  /* 0x0000005553147223 */ /* 0x000fe20000000014 */
[----:B------:R-:W-:Y:S01]  /*6e00*/  SHF.L.U32 R85, R109, 0x10, RZ ;  /* 0x000000106d557819 */ /* 0x000fe200000006ff */
[----:B------:R-:W-:Y:S01]  /*6e10*/  FMUL R24, R76, R28 ;  /* 0x0000001c4c187220 */ /* 0x000fe20000400000 */
[----:B------:R-:W-:Y:S01]  /*6e20*/  F2FP.BF16.F32.PACK_AB R129, R23, R22 ;  /* 0x000000161781723e */ /* 0x000fe200000010ff */
[C---:B------:R-:W-:Y:S01]  /*6e30*/  FFMA R21, R83.reuse, R82, R21 ;  /* 0x0000005253157223 */ /* 0x040fe20000000015 */
[----:B------:R-:W-:Y:S01]  /*6e40*/  LOP3.LUT R82, R108, 0xffff0000, RZ, 0xc0, !PT ;  /* 0xffff00006c527812 */ /* 0x000fe200078ec0ff */
[----:B------:R-:W-:Y:S01]  /*6e50*/  FFMA R26, R83, R87, R26 ;  /* 0x00000057531a7223 */ /* 0x000fe2000000001a */
[----:B------:R-:W-:Y:S01]  /*6e60*/  SHF.L.U32 R87, R111, 0x10, RZ ;  /* 0x000000106f577819 */ /* 0x000fe200000006ff */
[----:B------:R-:W-:Y:S01]  /*6e70*/  FFMA R27, R83, R84, R27 ;  /* 0x00000054531b7223 */ /* 0x000fe2000000001b */
[----:B------:R-:W-:Y:S01]  /*6e80*/  F2FP.BF16.F32.PACK_AB R130, R21, R20 ;  /* 0x000000141582723e */ /* 0x000fe200000010ff */
[----:B------:R-:W-:Y:S01]  /*6e90*/  FFMA R24, R83, R80, R24 ;  /* 0x0000005053187223 */ /* 0x000fe20000000018 */
[----:B------:R-:W-:Y:S01]  /*6ea0*/  LOP3.LUT R80, R109, 0xffff0000, RZ, 0xc0, !PT ;  /* 0xffff00006d507812 */ /* 0x000fe200078ec0ff */
[C---:B------:R-:W-:Y:S01]  /*6eb0*/  FMUL R25, R76.reuse, R29 ;  /* 0x0000001d4c197220 */ /* 0x040fe20000400000 */
[----:B------:R-:W-:Y:S01]  /*6ec0*/  F2FP.BF16.F32.PACK_AB R131, R27, R26 ;  /* 0x0000001a1b83723e */ /* 0x000fe200000010ff */
[C---:B------:R-:W-:Y:S01]  /*6ed0*/  FMUL R30, R76.reuse, R30 ;  /* 0x0000001e4c1e7220 */ /* 0x040fe20000400000 */
[----:B------:R-:W-:Y:S01]  /*6ee0*/  LOP3.LUT R84, R143, 0xffff0000, RZ, 0xc0, !PT ;  /* 0xffff00008f547812 */ /* 0x000fe200078ec0ff */
[----:B------:R-:W-:Y:S01]  /*6ef0*/  FMUL R31, R76, R31 ;  /* 0x0000001f4c1f7220 */ /* 0x000fe20000400000 */
[----:B------:R-:W-:Y:S01]  /*6f00*/  FFMA R25, R83, R82, R25 ;  /* 0x0000005253197223 */ /* 0x000fe20000000019 */
[----:B------:R-:W-:Y:S01]  /*6f10*/  LOP3.LUT R82, R111, 0xffff0000, RZ, 0xc0, !PT ;  /* 0xffff00006f527812 */ /* 0x000fe200078ec0ff */
[C---:B------:R-:W-:Y:S01]  /*6f20*/  FFMA R30, R83.reuse, R85, R30 ;  /* 0x00000055531e7223 */ /* 0x040fe2000000001e */
[C---:B------:R-:W-:Y:S01]  /*6f30*/  SHF.L.U32 R85, R110.reuse, 0x10, RZ ;  /* 0x000000106e557819 */ /* 0x040fe200000006ff */
[C---:B------:R-:W-:Y:S01]  /*6f40*/  FFMA R31, R83.reuse, R80, R31 ;  /* 0x00000050531f7223 */ /* 0x040fe2000000001f */
[----:B------:R-:W-:Y:S01]  /*6f50*/  LOP3.LUT R80, R110, 0xffff0000, RZ, 0xc0, !PT ;  /* 0xffff00006e507812 */ /* 0x000fe200078ec0ff */
[C---:B------:R-:W-:Y:S01]  /*6f60*/  FMUL R28, R76.reuse, R32 ;  /* 0x000000204c1c7220 */ /* 0x040fe20000400000 */
[C---:B------:R-:W-:Y:S01]  /*6f70*/  FMUL R29, R76.reuse, R33 ;  /* 0x000000214c1d7220 */ /* 0x040fe20000400000 */
[C---:B------:R-:W-:Y:S01]  /*6f80*/  FMUL R34, R76.reuse, R34 ;  /* 0x000000224c227220 */ /* 0x040fe20000400000 */
[----:B------:R-:W-:Y:S01]  /*6f90*/  FMUL R35, R76, R35 ;  /* 0x000000234c237220 */ /* 0x000fe20000400000 */
[----:B------:R-:W-:Y:S01]  /*6fa0*/  FFMA R28, R83, R85, R28 ;  /* 0x00000055531c7223 */ /* 0x000fe2000000001c */
[----:B------:R-:W-:Y:S01]  /*6fb0*/  SHF.L.U32 R85, R117, 0x10, RZ ;  /* 0x0000001075557819 */ /* 0x000fe200000006ff */
[C---:B------:R-:W-:Y:S01]  /*6fc0*/  FFMA R29, R83.reuse, R80, R29 ;  /* 0x00000050531d7223 */ /* 0x040fe2000000001d */
[C---:B------:R-:W-:Y:S01]  /*6fd0*/  SHF.L.U32 R80, R116.reuse, 0x10, RZ ;  /* 0x0000001074507819 */ /* 0x040fe200000006ff */
[----:B------:R-:W-:Y:S01]  /*6fe0*/  FFMA R34, R83, R87, R34 ;  /* 0x0000005753227223 */ /* 0x000fe20000000022 */
[----:B------:R-:W-:Y:S01]  /*6ff0*/  SHF.L.U32 R87, R119, 0x10, RZ ;  /* 0x0000001077577819 */ /* 0x000fe200000006ff */
[C---:B------:R-:W-:Y:S01]  /*7000*/  FFMA R35, R83.reuse, R82, R35 ;  /* 0x0000005253237223 */ /* 0x040fe20000000023 */
[----:B------:R-:W-:Y:S01]  /*7010*/  LOP3.LUT R82, R116, 0xffff0000, RZ, 0xc0, !PT ;  /* 0xffff000074527812 */ /* 0x000fe200078ec0ff */
[C---:B------:R-:W-:Y:S01]  /*7020*/  FMUL R32, R76.reuse, R36 ;  /* 0x000000244c207220 */ /* 0x040fe20000400000 */
[C---:B------:R-:W-:Y:S01]  /*7030*/  FMUL R33, R76.reuse, R37 ;  /* 0x000000254c217220 */ /* 0x040fe20000400000 */
[----:B------:R-:W-:Y:S01]  /*7040*/  FMUL R38, R76, R38 ;  /* 0x000000264c267220 */ /* 0x000fe20000400000 */
[----:B------:R1:W-:Y:S01]  /*7050*/  STS.128 [R178+UR48+0x400], R96 ;  /* 0x00040060b2007988 */ /* 0x0003e20008000c30 */
[----:B------:R-:W-:Y:S01]  /*7060*/  FFMA R32, R83, R80, R32 ;  /* 0x0000005053207223 */ /* 0x000fe20000000020 */
[----:B------:R-:W-:Y:S01]  /*7070*/  LOP3.LUT R80, R117, 0xffff0000, RZ, 0xc0, !PT ;  /* 0xffff000075507812 */ /* 0x000fe200078ec0ff */
[C---:B------:R-:W-:Y:S01]  /*7080*/  FFMA R33, R83.reuse, R82, R33 ;  /* 0x0000005253217223 */ /* 0x040fe20000000021 */
[----:B------:R-:W-:Y:S01]  /*7090*/  LOP3.LUT R82, R118, 0xffff0000, RZ, 0xc0, !PT ;  /* 0xffff000076527812 */ /* 0x000fe200078ec0ff */
[----:B------:R-:W-:Y:S01]  /*70a0*/  FMUL R39, R76, R39 ;  /* 0x000000274c277220 */ /* 0x000fe20000400000 */
[C---:B------:R-:W-:Y:S01]  /*70b0*/  FFMA R38, R83.reuse, R85, R38 ;  /* 0x0000005553267223 */ /* 0x040fe20000000026 */
[----:B------:R-:W-:Y:S01]  /*70c0*/  SHF.L.U32 R85, R118, 0x10, RZ ;  /* 0x0000001076557819 */ /* 0x000fe200000006ff */
[C---:B------:R-:W-:Y:S01]  /*70d0*/  FMUL R36, R76.reuse, R40 ;  /* 0x000000284c247220 */ /* 0x040fe20000400000 */
[----:B------:R-:W-:Y:S01]  /*70e0*/  FFMA R39, R83, R80, R39 ;  /* 0x0000005053277223 */ /* 0x000fe20000000027 */
[----:B------:R-:W-:Y:S01]  /*70f0*/  LOP3.LUT R80, R119, 0xffff0000, RZ, 0xc0, !PT ;  /* 0xffff000077507812 */ /* 0x000fe200078ec0ff */
[C---:B------:R-:W-:Y:S01]  /*7100*/  FMUL R37, R76.reuse, R41 ;  /* 0x000000294c257220 */ /* 0x040fe20000400000 */
[C---:B------:R-:W-:Y:S01]  /*7110*/  FMUL R42, R76.reuse, R42 ;  /* 0x0000002a4c2a7220 */ /* 0x040fe20000400000 */
[----:B------:R-:W-:Y:S01]  /*7120*/  FMUL R43, R76, R43 ;  /* 0x0000002b4c2b7220 */ /* 0x000fe20000400000 */
[C---:B------:R-:W-:Y:S01]  /*7130*/  FFMA R36, R83.reuse, R85, R36 ;  /* 0x0000005553247223 */ /* 0x040fe20000000024 */
[C---:B------:R-:W-:Y:S01]  /*7140*/  SHF.L.U32 R85, R124.reuse, 0x10, RZ ;  /* 0x000000107c557819 */ /* 0x040fe200000006ff */
[----:B------:R2:W-:Y:S01]  /*7150*/  STS.128 [R177+0x400], R120 ;  /* 0x00040078b1007388 */ /* 0x0005e20000000c00 */
[----:B------:R-:W-:Y:S01]  /*7160*/  FFMA R37, R83, R82, R37 ;  /* 0x0000005253257223 */ /* 0x000fe20000000025 */
[----:B------:R-:W-:Y:S01]  /*7170*/  LOP3.LUT R82, R125, 0xffff0000, RZ, 0xc0, !PT ;  /* 0xffff00007d527812 */ /* 0x000fe200078ec0ff */
[----:B------:R-:W-:Y:S01]  /*7180*/  FFMA R42, R83, R87, R42 ;  /* 0x00000057532a7223 */ /* 0x000fe2000000002a */
[----:B------:R-:W-:Y:S01]  /*7190*/  SHF.L.U32 R87, R125, 0x10, RZ ;  /* 0x000000107d577819 */ /* 0x000fe200000006ff */
        /* <DEDUP_REMOVED lines=8> */
[----:B------:R4:W-:Y:S01]  /*7220*/  STS.128 [R176+0x400], R128 ;  /* 0x00040080b0007388 */ /* 0x0009e20000000c00 */
[C---:B------:R-:W-:Y:S01]  /*7230*/  FFMA R41, R83.reuse, R80, R41 ;  /* 0x0000005053297223 */ /* 0x040fe20000000029 */
[C---:B------:R-:W-:Y:S01]  /*7240*/  SHF.L.U32 R80, R126.reuse, 0x10, RZ ;  /* 0x000000107e507819 */ /* 0x040fe200000006ff */
[----:B------:R-:W-:Y:S01]  /*7250*/  FFMA R46, R83, R87, R46 ;  /* 0x00000057532e7223 */ /* 0x000fe2000000002e */
[----:B------:R-:W-:Y:S01]  /*7260*/  SHF.L.U32 R87, R133, 0x10, RZ ;  /* 0x0000001085577819 */ /* 0x000fe200000006ff */
[----:B------:R-:W-:Y:S01]  /*7270*/  FFMA R47, R83, R82, R47 ;  /* 0x00000052532f7223 */ /* 0x000fe2000000002f */
[----:B------:R-:W-:Y:S01]  /*7280*/  LOP3.LUT R82, R126, 0xffff0000, RZ, 0xc0, !PT ;  /* 0xffff00007e527812 */ /* 0x000fe200078ec0ff */
[C---:B------:R-:W-:Y:S01]  /*7290*/  FMUL R44, R76.reuse, R48 ;  /* 0x000000304c2c7220 */ /* 0x040fe20000400000 */
[----:B-1----:R-:W-:Y:S01]  /*72a0*/  F2FP.BF16.F32.PACK_AB R96, R25, R24 ;  /* 0x000000181960723e */ /* 0x002fe200000010ff */
[C---:B------:R-:W-:Y:S01]  /*72b0*/  FMUL R45, R76.reuse, R49 ;  /* 0x000000314c2d7220 */ /* 0x040fe20000400000 */
[----:B------:R-:W-:Y:S01]  /*72c0*/  F2FP.BF16.F32.PACK_AB R97, R31, R30 ;  /* 0x0000001e1f61723e */ /* 0x000fe200000010ff */
[----:B------:R-:W-:Y:S01]  /*72d0*/  FMUL R50, R76, R50 ;  /* 0x000000324c327220 */ /* 0x000fe20000400000 */
[----:B------:R-:W-:Y:S01]  /*72e0*/  F2FP.BF16.F32.PACK_AB R98, R29, R28 ;  /* 0x0000001c1d62723e */ /* 0x000fe200000010ff */
[----:B------:R-:W-:Y:S01]  /*72f0*/  FFMA R44, R83, R80, R44 ;  /* 0x00000050532c7223 */ /* 0x000fe2000000002c */
[----:B------:R-:W-:Y:S01]  /*7300*/  LOP3.LUT R80, R127, 0xffff0000, RZ, 0xc0, !PT ;  /* 0xffff00007f507812 */ /* 0x000fe200078ec0ff */
[----:B------:R-:W-:Y:S01]  /*7310*/  FFMA R45, R83, R82, R45 ;  /* 0x00000052532d7223 */ /* 0x000fe2000000002d */
[----:B------:R-:W-:Y:S01]  /*7320*/  LOP3.LUT R82, R132, 0xffff0000, RZ, 0xc0, !PT ;  /* 0xffff000084527812 */ /* 0x000fe200078ec0ff */
[----:B------:R-:W-:Y:S01]  /*7330*/  FMUL R51, R76, R51 ;  /* 0x000000334c337220 */ /* 0x000fe20000400000 */
[----:B------:R-:W-:Y:S01]  /*7340*/  F2FP.BF16.F32.PACK_AB R99, R35, R34 ;  /* 0x000000222363723e */ /* 0x000fe200000010ff */
[----:B------:R-:W-:Y:S01]  /*7350*/  FFMA R50, R83, R85, R50 ;  /* 0x0000005553327223 */ /* 0x000fe20000000032 */
[----:B------:R-:W-:Y:S01]  /*7360*/  SHF.L.U32 R85, R132, 0x10, RZ ;  /* 0x0000001084557819 */ /* 0x000fe200000006ff */
[C---:B------:R-:W-:Y:S01]  /*7370*/  FMUL R48, R76.reuse, R52 ;  /* 0x000000344c307220 */ /* 0x040fe20000400000 */
[----:B--2---:R-:W-:Y:S01]  /*7380*/  F2FP.BF16.F32.PACK_AB R120, R33, R32 ;  /* 0x000000202178723e */ /* 0x004fe200000010ff */
[----:B------:R-:W-:Y:S01]  /*7390*/  FFMA R51, R83, R80, R51 ;  /* 0x0000005053337223 */ /* 0x000fe20000000033 */
[----:B------:R-:W-:Y:S01]  /*73a0*/  LOP3.LUT R80, R133, 0xffff0000, RZ, 0xc0, !PT ;  /* 0xffff000085507812 */ /* 0x000fe200078ec0ff */
[----:B------:R1:W-:Y:S01]  /*73b0*/  STS.128 [R175+0x400], R96 ;  /* 0x00040060af007388 */ /* 0x0003e20000000c00 */
[----:B------:R-:W-:Y:S01]  /*73c0*/  F2FP.BF16.F32.PACK_AB R121, R39, R38 ;  /* 0x000000262779723e */ /* 0x000fe200000010ff */
[C---:B------:R-:W-:Y:S01]  /*73d0*/  FMUL R49, R76.reuse, R53 ;  /* 0x000000354c317220 */ /* 0x040fe20000400000 */
[----:B------:R-:W-:Y:S01]  /*73e0*/  F2FP.BF16.F32.PACK_AB R122, R37, R36 ;  /* 0x00000024257a723e */ /* 0x000fe200000010ff */
[C---:B------:R-:W-:Y:S01]  /*73f0*/  FMUL R54, R76.reuse, R54 ;  /* 0x000000364c367220 */ /* 0x040fe20000400000 */
[----:B------:R-:W-:Y:S01]  /*7400*/  F2FP.BF16.F32.PACK_AB R123, R43, R42 ;  /* 0x0000002a2b7b723e */ /* 0x000fe200000010ff */
[----:B------:R-:W-:Y:S01]  /*7410*/  FMUL R55, R76, R55 ;  /* 0x000000374c377220 */ /* 0x000fe20000400000 */
[----:B----4-:R-:W-:Y:S01]  /*7420*/  F2FP.BF16.F32.PACK_AB R128, R41, R40 ;  /* 0x000000282980723e */ /* 0x010fe200000010ff */
[C---:B------:R-:W-:Y:S01]  /*7430*/  FFMA R48, R83.reuse, R85, R48 ;  /* 0x0000005553307223 */ /* 0x040fe20000000030 */
[C---:B------:R-:W-:Y:S01]  /*7440*/  FFMA R49, R83.reuse, R82, R49 ;  /* 0x0000005253317223 */ /* 0x040fe20000000031 */
[----:B------:R1:W-:Y:S01]  /*7450*/  STS.128 [R173+0x400], R120 ;  /* 0x00040078ad007388 */ /* 0x0003e20000000c00 */
[C---:B------:R-:W-:Y:S01]  /*7460*/  SHF.L.U32 R85, R134.reuse, 0x10, RZ ;  /* 0x0000001086557819 */ /* 0x040fe200000006ff */
[----:B------:R-:W-:Y:S01]  /*7470*/  FFMA R54, R83, R87, R54 ;  /* 0x0000005753367223 */ /* 0x000fe20000000036 */
[----:B------:R-:W-:Y:S01]  /*7480*/  SHF.L.U32 R87, R135, 0x10, RZ ;  /* 0x0000001087577819 */ /* 0x000fe200000006ff */
[----:B------:R-:W-:Y:S01]  /*7490*/  FFMA R55, R83, R80, R55 ;  /* 0x0000005053377223 */ /* 0x000fe20000000037 */
[----:B------:R-:W-:Y:S01]  /*74a0*/  LOP3.LUT R80, R134, 0xffff0000, RZ, 0xc0, !PT ;  /* 0xffff000086507812 */ /* 0x000fe200078ec0ff */
[C---:B------:R-:W-:Y:S01]  /*74b0*/  FMUL R52, R76.reuse, R56 ;  /* 0x000000384c347220 */ /* 0x040fe20000400000 */
[----:B------:R-:W-:Y:S01]  /*74c0*/  LOP3.LUT R82, R135, 0xffff0000, RZ, 0xc0, !PT ;  /* 0xffff000087527812 */ /* 0x000fe200078ec0ff */
[C---:B------:R-:W-:Y:S01]  /*74d0*/  FMUL R53, R76.reuse, R57 ;  /* 0x000000394c357220 */ /* 0x040fe20000400000 */
[C---:B------:R-:W-:Y:S01]  /*74e0*/  FMUL R58, R76.reuse, R58 ;  /* 0x0000003a4c3a7220 */ /* 0x040fe20000400000 */
[----:B------:R-:W-:Y:S01]  /*74f0*/  FMUL R59, R76, R59 ;  /* 0x0000003b4c3b7220 */ /* 0x000fe20000400000 */
[C---:B------:R-:W-:Y:S01]  /*7500*/  FFMA R52, R83.reuse, R85, R52 ;  /* 0x0000005553347223 */ /* 0x040fe20000000034 */
[C---:B------:R-:W-:Y:S01]  /*7510*/  FFMA R53, R83.reuse, R80, R53 ;  /* 0x0000005053357223 */ /* 0x040fe20000000035 */
[C---:B------:R-:W-:Y:S01]  /*7520*/  FFMA R58, R83.reuse, R87, R58 ;  /* 0x00000057533a7223 */ /* 0x040fe2000000003a */
[----:B------:R-:W-:Y:S01]  /*7530*/  FFMA R59, R83, R82, R59 ;  /* 0x00000052533b7223 */ /* 0x000fe2000000003b */
[----:B------:R-:W-:Y:S01]  /*7540*/  SHF.L.U32 R80, R140, 0x10, RZ ;  /* 0x000000108c507819 */ /* 0x000fe200000006ff */
[----:B------:R-:W-:Y:S01]  /*7550*/  FMUL R56, R76, R60 ;  /* 0x0000003c4c387220 */ /* 0x000fe20000400000 */
[----:B------:R-:W-:Y:S01]  /*7560*/  LOP3.LUT R82, R140, 0xffff0000, RZ, 0xc0, !PT ;  /* 0xffff00008c527812 */ /* 0x000fe200078ec0ff */
[C---:B------:R-:W-:Y:S01]  /*7570*/  FMUL R57, R76.reuse, R61 ;  /* 0x0000003d4c397220 */ /* 0x040fe20000400000 */
[----:B------:R-:W-:Y:S01]  /*7580*/  SHF.L.U32 R85, R141, 0x10, RZ ;  /* 0x000000108d557819 */ /* 0x000fe200000006ff */
[C---:B------:R-:W-:Y:S01]  /*7590*/  FMUL R62, R76.reuse, R62 ;  /* 0x0000003e4c3e7220 */ /* 0x040fe20000400000 */
[----:B------:R-:W-:Y:S01]  /*75a0*/  F2FP.BF16.F32.PACK_AB R129, R47, R46 ;  /* 0x0000002e2f81723e */ /* 0x000fe200000010ff */
[----:B------:R-:W-:Y:S01]  /*75b0*/  FFMA R56, R83, R80, R56 ;  /* 0x0000005053387223 */ /* 0x000fe20000000038 */
[----:B------:R-:W-:Y:S01]  /*75c0*/  F2FP.BF16.F32.PACK_AB R130, R45, R44 ;  /* 0x0000002c2d82723e */ /* 0x000fe200000010ff */
[----:B------:R-:W-:Y:S01]  /*75d0*/  FFMA R57, R83, R82, R57 ;  /* 0x0000005253397223 */ /* 0x000fe20000000039 */
[----:B------:R-:W-:Y:S01]  /*75e0*/  F2FP.BF16.F32.PACK_AB R131, R51, R50 ;  /* 0x000000323383723e */ /* 0x000fe200000010ff */
[----:B------:R-:W-:Y:S01]  /*75f0*/  FFMA R62, R83, R85, R62 ;  /* 0x00000055533e7223 */ /* 0x000fe2000000003e */
[----:B------:R-:W-:Y:S01]  /*7600*/  LOP3.LUT R80, R141, 0xffff0000, RZ, 0xc0, !PT ;  /* 0xffff00008d507812 */ /* 0x000fe200078ec0ff */
[----:B------:R-:W-:Y:S01]  /*7610*/  FMUL R63, R76, R63 ;  /* 0x0000003f4c3f7220 */ /* 0x000fe20000400000 */
[----:B------:R-:W-:Y:S01]  /*7620*/  SHF.L.U32 R85, R142, 0x10, RZ ;  /* 0x000000108e557819 */ /* 0x000fe200000006ff */
[----:B------:R1:W-:Y:S01]  /*7630*/  STS.128 [R172+0x400], R128 ;  /* 0x00040080ac007388 */ /* 0x0003e20000000c00 */
[----:B------:R-:W-:Y:S01]  /*7640*/  FMUL R60, R76, R64 ;  /* 0x000000404c3c7220 */ /* 0x000fe20000400000 */
[----:B------:R-:W-:Y:S01]  /*7650*/  LOP3.LUT R82, R142, 0xffff0000, RZ, 0xc0, !PT ;  /* 0xffff00008e527812 */ /* 0x000fe200078ec0ff */
[C---:B------:R-:W-:Y:S01]  /*7660*/  FMUL R61, R76.reuse, R65 ;  /* 0x000000414c3d7220 */ /* 0x040fe20000400000 */
[----:B------:R-:W-:Y:S01]  /*7670*/  SHF.L.U32 R87, R143, 0x10, RZ ;  /* 0x000000108f577819 */ /* 0x000fe200000006ff */
[C---:B------:R-:W-:Y:S01]  /*7680*/  FMUL R66, R76.reuse, R66 ;  /* 0x000000424c427220 */ /* 0x040fe20000400000 */
[----:B------:R-:W-:Y:S01]  /*7690*/  FFMA R63, R83, R80, R63 ;  /* 0x00000050533f7223 */ /* 0x000fe2000000003f */
[----:B------:R-:W-:Y:S01]  /*76a0*/  FMUL R67, R76, R67 ;  /* 0x000000434c437220 */ /* 0x000fe20000400000 */
[----:B------:R-:W-:Y:S01]  /*76b0*/  F2FP.BF16.F32.PACK_AB R136, R49, R48 ;  /* 0x000000303188723e */ /* 0x000fe200000010ff */
[----:B------:R-:W-:Y:S01]  /*76c0*/  FFMA R60, R83, R85, R60 ;  /* 0x00000055533c7223 */ /* 0x000fe2000000003c */
[----:B------:R-:W-:Y:S01]  /*76d0*/  F2FP.BF16.F32.PACK_AB R137, R55, R54 ;  /* 0x000000363789723e */ /* 0x000fe200000010ff */
[----:B------:R-:W-:Y:S01]  /*76e0*/  FFMA R61, R83, R82, R61 ;  /* 0x00000052533d7223 */ /* 0x000fe2000000003d */
[----:B------:R-:W-:Y:S01]  /*76f0*/  F2FP.BF16.F32.PACK_AB R138, R53, R52 ;  /* 0x00000034358a723e */ /* 0x000fe200000010ff */
[----:B------:R-:W-:Y:S01]  /*7700*/  FFMA R66, R83, R87, R66 ;  /* 0x0000005753427223 */ /* 0x000fe20000000042 */
[----:B------:R-:W-:Y:S01]  /*7710*/  F2FP.BF16.F32.PACK_AB R139, R59, R58 ;  /* 0x0000003a3b8b723e */ /* 0x000fe200000010ff */
[----:B------:R-:W-:Y:S01]  /*7720*/  FFMA R67, R83, R84, R67 ;  /* 0x0000005453437223 */ /* 0x000fe20000000043 */
[----:B------:R-:W-:Y:S02]  /*7730*/  F2FP.BF16.F32.PACK_AB R180, R57, R56 ;  /* 0x0000003839b4723e */ /* 0x000fe400000010ff */
[----:B------:R-:W-:Y:S01]  /*7740*/  F2FP.BF16.F32.PACK_AB R181, R63, R62 ;  /* 0x0000003e3fb5723e */ /* 0x000fe200000010ff */
[----:B------:R1:W-:Y:S01]  /*7750*/  STS.128 [R171+0x400], R136 ;  /* 0x00040088ab007388 */ /* 0x0003e20000000c00 */
[----:B------:R-:W-:Y:S02]  /*7760*/  F2FP.BF16.F32.PACK_AB R182, R61, R60 ;  /* 0x0000003c3db6723e */ /* 0x000fe400000010ff */
[----:B------:R-:W-:Y:S05]  /*7770*/  F2FP.BF16.F32.PACK_AB R183, R67, R66 ;  /* 0x0000004243b7723e */ /* 0x000fea00000010ff */
[----:B------:R1:W-:Y:S01]  /*7780*/  STS.128 [R170+0x400], R180 ;  /* 0x000400b4aa007388 */ /* 0x0003e20000000c00 */
[----:B------:R-:W-:Y:S01]  /*7790*/  @!PT LDS RZ, [RZ] ;  /* 0x00000000fffff984 */ /* 0x000fe20000000800 */
[----:B------:R-:W-:Y:S01]  /*77a0*/  @!PT LDS RZ, [RZ] ;  /* 0x00000000fffff984 */ /* 0x000fe20000000800 */
[----:B------:R-:W-:Y:S01]  /*77b0*/  @!PT LDS RZ, [RZ] ;  /* 0x00000000fffff984 */ /* 0x000fe20000000800 */
[----:B------:R-:W-:Y:S01]  /*77c0*/  @!PT LDS RZ, [RZ] ;  /* 0x00000000fffff984 */ /* 0x000fe20000000800 */
[----:B------:R2:W-:Y:S07]  /*77d0*/  MEMBAR.ALL.CTA ;  /* 0x0000000000007992 */ /* 0x0005ee0000008000 */
[----:B--2---:R-:W2:Y:S02]  /*77e0*/  FENCE.VIEW.ASYNC.S ;  /* 0x00000000000073c6 */ /* 0x004ea40000000000 */
[----:B--2---:R-:W-:Y:S06]  /*77f0*/  BAR.SYNC.DEFER_BLOCKING 0x1, 0x80 ;  /* 0x0042000000007b1d */ /* 0x004fec0000010000 */
[----:B------:R-:W-:Y:S05]  /*7800*/  @P0 BRA `(.L_x_111) ;  /* 0x0000000000300947 */ /* 0x000fea0003800000 */
[----:B------:R-:W-:Y:S01]  /*7810*/  UIADD3 UR6, UPT, UPT, UR48, 0x400, URZ ;  /* 0x0000040030067890 */ /* 0x000fe2000fffe0ff */
[----:B------:R-:W-:Y:S01]  /*7820*/  IMAD.IADD R0, R168, 0x1, R81 ;  /* 0x00000001a8007824 */ /* 0x000fe200078e0251 */
[----:B------:R-:W-:Y:S01]  /*7830*/  UIADD3 UR4, UP0, UPT, UR52, 0xa80, URZ ;  /* 0x00000a8034047890 */ /* 0x000fe2000ff1e0ff */
[----:B------:R-:W-:Y:S03]  /*7840*/  UMOV UR47, UR36 ;  /* 0x00000024002f7c82 */ /* 0x000fe60008000000 */
[----:B------:R-:W-:Y:S01]  /*7850*/  IMAD.U32 R159, RZ, RZ, UR6 ;  /* 0x00000006ff9f7e24 */ /* 0x000fe2000f8e00ff */
[----:B------:R-:W-:Y:S01]  /*7860*/  R2UR UR45, R0 ;  /* 0x00000000002d72ca */ /* 0x000fe200000e0000 */
[----:B------:R-:W-:Y:S03]  /*7870*/  UIADD3.X UR5, UPT, UPT, URZ, UR53, URZ, UP0, !UPT ;  /* 0x00000035ff057290 */ /* 0x000fe600087fe4ff */
[----:B------:R-:W-:Y:S11]  /*7880*/  R2UR UR44, R159 ;  /* 0x000000009f2c72ca */ /* 0x000ff600000e0000 */
[----:B------:R-:W-:Y:S02]  /*7890*/  @!UPT UIADD3 URZ, UPT, UPT, URZ, URZ, URZ ;  /* 0x000000fffffff290 */ /* 0x000fe4000fffe0ff */
[----:B------:R2:W-:Y:S01]  /*78a0*/  UTMASTG.3D [UR44], [UR4] ;  /* 0x0000002c040073b5 */ /* 0x0005e20008010000 */
[----:B------:R0:W-:Y:S01]  /*78b0*/  UTMACMDFLUSH ;  /* 0x00000000000079b7 */ /* 0x0001e20000000000 */
[----:B--2---:R-:W-:Y:S04]  /*78c0*/  DEPBAR.LE SB0, 0x1 ;  /* 0x000080400000791a */ /* 0x004fe80000000000 */
.L_x_111:
[----:B------:R-:W-:Y:S05]  /*78d0*/  BSYNC.RECONVERGENT B0 ;  /* 0x0000000000007941 */ /* 0x000fea0003800200 */
.L_x_110:
[----:B------:R-:W-:Y:S01]  /*78e0*/  BAR.SYNC.DEFER_BLOCKING 0x1, 0x80 ;  /* 0x0042000000007b1d */ /* 0x000fe20000010000 */
[----:B------:R-:W-:Y:S01]  /*78f0*/  ISETP.NE.AND P2, PT, R174, RZ, PT ;  /* 0x000000ffae00720c */ /* 0x000fe20003f45270 */
[----:B------:R-:W-:Y:S01]  /*7900*/  UISETP.NE.AND UP0, UPT, UR49, URZ, UPT ;  /* 0x000000ff3100728c */ /* 0x000fe2000bf05270 */
[----:B------:R-:W-:Y:S11]  /*7910*/  LEA R3, R105, UR48, 0x3 ;  /* 0x0000003069037c11 */ /* 0x000ff6000f8e18ff */
[----:B------:R-:W-:Y:S01]  /*7920*/  @P2 SHF.L.U32 R6, R162, 0x1f, RZ ;  /* 0x0000001fa2062819 */ /* 0x000fe200000006ff */
[----:B------:R-:W-:Y:S06]  /*7930*/  BRA.U !UP0, `(.L_x_112) ;  /* 0x0000000108247547 */ /* 0x000fec000b800000 */
[----:B------:R-:W2:Y:S01]  /*7940*/  S2R R0, SR_CgaCtaId ;  /* 0x0000000000007919 */ /* 0x000ea20000008800 */
[----:B------:R-:W-:Y:S01]  /*7950*/  IMAD.U32 R4, RZ, RZ, UR51 ;  /* 0x00000033ff047e24 */ /* 0x000fe2000f8e00ff */
[----:B------:R-:W-:Y:S04]  /*7960*/  UIADD3 UR51, UPT, UPT, UR51, 0x1, URZ ;  /* 0x0000000133337890 */ /* 0x000fe8000fffe0ff */
[----:B------:R-:W-:Y:S01]  /*7970*/  @P2 LEA R4, R4, UR48, 0x3 ;  /* 0x0000003004042c11 */ /* 0x000fe2000f8e18ff */
[----:B------:R-:W-:Y:S04]  /*7980*/  UISETP.NE.AND UP0, UPT, UR51, 0x4, UPT ;  /* 0x000000043300788c */ /* 0x000fe8000bf05270 */
[----:B------:R-:W-:Y:S01]  /*7990*/  @P2 VIADD R5, R4, 0x70 ;  /* 0x0000007004052836 */ /* 0x000fe20000000000 */
[----:B------:R-:W-:Y:S04]  /*79a0*/  USEL UR51, UR51, URZ, UP0 ;  /* 0x000000ff33337287 */ /* 0x000fe80008000000 */
[----:B--2---:R-:W-:Y:S04]  /*79b0*/  @P2 PRMT R0, R0, 0x654, R5 ;  /* 0x0000065400002816 */ /* 0x004fe80000000005 */
[----:B------:R2:W-:Y:S04]  /*79c0*/  @P2 SYNCS.ARRIVE.TRANS64.RED.A1T0 RZ, [R0+URZ], RZ ;  /* 0x000000ff00ff29a7 */ /* 0x0005e800081004ff */
.L_x_112:
[----:B------:R-:W4:Y:S01]  /*79d0*/  @P2 SYNCS.PHASECHK.TRANS64.TRYWAIT P1, [R3+URZ+0x50], R6 ;  /* 0x00005006030025a7 */ /* 0x000f2200080211ff */
[----:B------:R-:W-:Y:S01]  /*79e0*/  ISETP.NE.AND P0, PT, R79, RZ, PT ;  /* 0x000000ff4f00720c */ /* 0x000fe20003f05270 */
[----:B--2---:R-:W-:Y:S01]  /*79f0*/  IMAD.MOV.U32 R0, RZ, RZ, 0x80 ;  /* 0x00000080ff007424 */ /* 0x004fe200078e00ff */
[----:B------:R-:W-:Y:S04]  /*7a00*/  BSSY B1, `(.L_x_113) ;  /* 0x0000020000017945 */ /* 0x000fe80003800000 */
[----:B------:R-:W-:Y:S02]  /*7a10*/  SEL R81, R0, 0x40, !P0 ;  /* 0x0000004000517807 */ /* 0x000fe40004000000 */
[----:B----4-:R-:W-:Y:S01]  /*7a20*/  @P2 SEL R107, RZ, 0x1, !P1 ;  /* 0x00000001ff6b2807 */ /* 0x010fe20004800000 */
[----:B------:R-:W-:Y:S06]  /*7a30*/  @!P2 BRA `(.L_x_114) ;  /* 0x000000000070a947 */ /* 0x000fec0003800000 */
[----:B------:R-:W-:Y:S01]  /*7a40*/  ISETP.NE.AND P2, PT, R112, RZ, PT ;  /* 0x000000ff7000720c */ /* 0x000fe20003f45270 */
[----:B------:R-:W-:Y:S01]  /*7a50*/  BSSY B0, `(.L_x_115) ;  /* 0x000000b000007945 */ /* 0x000fe20003800000 */
[----:B------:R-:W-:Y:S11]  /*7a60*/  ISETP.NE.AND P0, PT, R107, RZ, PT ;  /* 0x000000ff6b00720c */ /* 0x000ff60003f05270 */
[----:B------:R-:W-:Y:S05]  /*7a70*/  @P2 IMAD R6, R105, 0x4000, R178 ;  /* 0x0000400069062824 */ /* 0x000fea00078e02b2 */
[----:B------:R-:W-:Y:S04]  /*7a80*/  @P2 IADD3 R9, PT, PT, R6, UR48, RZ ;  /* 0x0000003006092c10 */ /* 0x000fe8000fffe0ff */
[----:B------:R-:W-:Y:S01]  /*7a90*/  @P2 IADD3 R7, PT, PT, R104, R9, RZ ;  /* 0x0000000968072210 */ /* 0x000fe20007ffe0ff */
[--C-:B------:R-:W-:Y:S02]  /*7aa0*/  @P2 IMAD.IADD R5, R86, 0x1, R9.reuse ;  /* 0x0000000156052824 */ /* 0x100fe400078e0209 */
[----:B------:R-:W-:Y:S01]  /*7ab0*/  @P2 IMAD.IADD R4, R106, 0x1, R9 ;  /* 0x000000016a042824 */ /* 0x000fe200078e0209 */
[----:B------:R-:W-:Y:S06]  /*7ac0*/  @P0 BRA `(.L_x_116) ;  /* 0x00000000000c0947 */ /* 0x000fec0003800000 */
[----:B------:R-:W-:Y:S04]  /*7ad0*/  SHF.L.U32 R0, R162, 0x1f, RZ ;  /* 0x0000001fa2007819 */ /* 0x000fe800000006ff */
[----:B------:R-:W2:Y:S02]  /*7ae0*/  SYNCS.PHASECHK.TRANS64.TRYWAIT P0, [R3+URZ+0x50], R0 ;  /* 0x00005000030075a7 */ /* 0x000ea400080011ff */
[----:B--2---:R-:W-:Y:S05]  /*7af0*/  @!P0 BRA `(.L_x_117) ;  /* 0x0000004800308947 */ /* 0x004fea0003800000 */
.L_x_116:
[----:B------:R-:W-:Y:S05]  /*7b00*/  BSYNC B0 ;  /* 0x0000000000007941 */ /* 0x000fea0003800000 */
.L_x_115:
[----:B------:R-:W-:Y:S01]  /*7b10*/  ISETP.NE.AND P0, PT, R112, RZ, PT ;  /* 0x000000ff7000720c */ /* 0x000fe20003f05270 */
[----:B------:R-:W-:Y:S11]  /*7b20*/  VIADD R105, R105, 0x1 ;  /* 0x0000000169697836 */ /* 0x000ff60000000000 */
[----:B------:R-:W-:Y:S01]  /*7b30*/  @!UPT UIADD3 URZ, UPT, UPT, URZ, URZ, URZ ;  /* 0x000000fffffff290 */ /* 0x000fe2000fffe0ff */
[----:B------:R4:W1:Y:S01]  /*7b40*/  @P0 LDS.128 R88, [R6+UR48+0x400] ;  /* 0x0004003006580984 */ /* 0x0008620008000c00 */
[--C-:B--2---:R-:W-:Y:S01]  /*7b50*/  @P0 IMAD.IADD R3, R104, 0x1, R5.reuse ;  /* 0x0000000168030824 */ /* 0x104fe200078e0205 */
[C---:B------:R-:W-:Y:S01]  /*7b60*/  @P0 IADD3 R0, PT, PT, R106.reuse, R7, RZ ;  /* 0x000000076a000210 */ /* 0x040fe20007ffe0ff */
[C---:B------:R-:W-:Y:S01]  /*7b70*/  @P0 IMAD.IADD R8, R106.reuse, 0x1, R5 ;  /* 0x000000016a080824 */ /* 0x040fe200078e0205 */
[----:B------:R4:W2:Y:S02]  /*7b80*/  @P0 LDS.128 R92, [R4+0x400] ;  /* 0x00040000045c0984 */ /* 0x0008a40000000c00 */
[----:B------:R-:W-:Y:S02]  /*7b90*/  @P0 IADD3 R9, PT, PT, R106, R3, RZ ;  /* 0x000000036a090210 */ /* 0x000fe40007ffe0ff */
[----:B------:R4:W1:Y:S04]  /*7ba0*/  @P0 LDS.128 R100, [R7+0x400] ;  /* 0x0004000007640984 */ /* 0x0008680000000c00 */
[----:B------:R4:W1:Y:S04]  /*7bb0*/  @P0 LDS.128 R108, [R0+0x400] ;  /* 0x00040000006c0984 */ /* 0x0008680000000c00 */
[----:B------:R4:W1:Y:S04]  /*7bc0*/  @P0 LDS.128 R116, [R5+0x400] ;  /* 0x0004000005740984 */ /* 0x0008680000000c00 */
[----:B------:R4:W1:Y:S04]  /*7bd0*/  @P0 LDS.128 R124, [R8+0x400] ;  /* 0x00040000087c0984 */ /* 0x0008680000000c00 */
[----:B------:R4:W1:Y:S04]  /*7be0*/  @P0 LDS.128 R132, [R3+0x400] ;  /* 0x0004000003840984 */ /* 0x0008680000000c00 */
[----:B------:R4:W1:Y:S02]  /*7bf0*/  @P0 LDS.128 R140, [R9+0x400] ;  /* 0x00040000098c0984 */ /* 0x0008640000000c00 */
.L_x_114:
[----:B------:R-:W-:Y:S05]  /*7c00*/  BSYNC B1 ;  /* 0x0000000000017941 */ /* 0x000fea0003800000 */
.L_x_113:
[----:B------:R-:W-:Y:S05]  /*7c10*/  IMAD.IADD R50, R78, 0x1, R81 ;  /* 0x000000014e327824 */ /* 0x000fea00078e0251 */
[----:B----4-:R-:W-:Y:S04]  /*7c20*/  SHF.R.U32.HI R3, RZ, 0x15, R50 ;  /* 0x00000015ff037819 */ /* 0x010fe80000011632 */
[----:B------:R-:W-:Y:S11]  /*7c30*/  LOP3.LUT P0, RZ, R3, 0x3, R158, 0x48, !PT ;  /* 0x0000000303ff7812 */ /* 0x000ff6000780489e */
[----:B------:R-:W-:Y:S02]  /*7c40*/  @!UPT UIADD3 URZ, UPT, UPT, URZ, URZ, URZ ;  /* 0x000000fffffff290 */ /* 0x000fe4000fffe0ff */
        /* <DEDUP_REMOVED lines=17> */
.L_x_118:
[----:B-1----:R-:W-:Y:S01]  /*7d60*/  SHF.L.U32 R80, R88, 0x10, RZ ;  /* 0x0000001058507819 */ /* 0x002fe200000006ff */
[----:B------:R-:W-:Y:S05]  /*7d70*/  WARPSYNC.ALL ;  /* 0x0000000000007948 */ /* 0x000fea0003800000 */
[----:B------:R-:W-:Y:S01]  /*7d80*/  R2UR UR4, R50 ;  /* 0x00000000320472ca */ /* 0x000fe200000e0000 */
[----:B------:R-:W1:Y:S01]  /*7d90*/  S2R R179, SR_CgaCtaId ;  /* 0x0000000000b37919 */ /* 0x000e620000008800 */
[----:B------:R-:W-:Y:S01]  /*7da0*/  LOP3.LUT R82, R88, 0xffff0000, RZ, 0xc0, !PT ;  /* 0xffff000058527812 */ /* 0x000fe200078ec0ff */
[----:B------:R-:W-:Y:S01]  /*7db0*/  BSSY.RECONVERGENT B0, `(.L_x_119) ;  /* 0x0000102000007945 */ /* 0x000fe20003800200 */
[----:B------:R-:W-:Y:S02]  /*7dc0*/  SHF.L.U32 R85, R89, 0x10, RZ ;  /* 0x0000001059557819 */ /* 0x000fe400000006ff */
[----:B------:R-:W-:Y:S02]  /*7dd0*/  LOP3.LUT R84, R91, 0xffff0000, RZ, 0xc0, !PT ;  /* 0xffff00005b547812 */ /* 0x000fe400078ec0ff */
[----:B------:R-:W-:Y:S02]  /*7de0*/  ISETP.NE.AND P6, PT, R174, RZ, PT ;  /* 0x000000ffae00720c */ /* 0x000fe40003fc5270 */
[----:B------:R-:W-:Y:S03]  /*7df0*/  ISETP.NE.AND P0, PT, R165, RZ, PT ;  /* 0x000000ffa500720c */ /* 0x000fe60003f05270 */
[----:B------:R-:W4:Y:S02]  /*7e00*/  LDTM.x64 R4, tmem[UR4] ;  /* 0x00000004000479ee */ /* 0x000f240008340000 */
[C---:B----4-:R-:W-:Y:S01]  /*7e10*/  FMUL R0, R76.reuse, R4 ;  /* 0x000000044c007220 */ /* 0x050fe20000400000 */
[C---:B------:R-:W-:Y:S01]  /*7e20*/  FMUL R3, R76.reuse, R5 ;  /* 0x000000054c037220 */ /* 0x040fe20000400000 */
[C---:B------:R-:W-:Y:S01]  /*7e30*/  FMUL R6, R76.reuse, R6 ;  /* 0x000000064c067220 */ /* 0x040fe20000400000 */
[----:B------:R-:W-:Y:S01]  /*7e40*/  FMUL R7, R76, R7 ;  /* 0x000000074c077220 */ /* 0x000fe20000400000 */
[----:B------:R-:W-:Y:S01]  /*7e50*/  FFMA R0, R83, R80, R0 ;  /* 0x0000005053007223 */ /* 0x000fe20000000000 */
[----:B------:R-:W-:Y:S01]  /*7e60*/  LOP3.LUT R80, R89, 0xffff0000, RZ, 0xc0, !PT ;  /* 0xffff000059507812 */ /* 0x000fe200078ec0ff */
[----:B------:R-:W-:Y:S01]  /*7e70*/  FFMA R3, R83, R82, R3 ;  /* 0x0000005253037223 */ /* 0x000fe20000000003 */
[----:B------:R-:W-:Y:S01]  /*7e80*/  SHF.L.U32 R82, R91, 0x10, RZ ;  /* 0x000000105b527819 */ /* 0x000fe200000006ff */
[C---:B------:R-:W-:Y:S01]  /*7e90*/  FFMA R6, R83.reuse, R85, R6 ;  /* 0x0000005553067223 */ /* 0x040fe20000000006 */
[----:B------:R-:W-:Y:S01]  /*7ea0*/  SHF.L.U32 R85, R90, 0x10, RZ ;  /* 0x000000105a557819 */ /* 0x000fe200000006ff */
[----:B------:R-:W-:Y:S01]  /*7eb0*/  FFMA R7, R83, R80, R7 ;  /* 0x0000005053077223 */ /* 0x000fe20000000007 */
[----:B------:R-:W-:Y:S01]  /*7ec0*/  F2FP.BF16.F32.PACK_AB R96, R3, R0 ;  /* 0x000000000360723e */ /* 0x000fe200000010ff */
[----:B------:R-:W-:Y:S01]  /*7ed0*/  FMUL R4, R76, R8 ;  /* 0x000000084c047220 */ /* 0x000fe20000400000 */
[----:B------:R-:W-:Y:S01]  /*7ee0*/  LOP3.LUT R80, R90, 0xffff0000, RZ, 0xc0, !PT ;  /* 0xffff00005a507812 */ /* 0x000fe200078ec0ff */
[C---:B------:R-:W-:Y:S01]  /*7ef0*/  FMUL R0, R76.reuse, R9 ;  /* 0x000000094c007220 */ /* 0x040fe20000400000 */
[----:B------:R-:W-:Y:S01]  /*7f00*/  F2FP.BF16.F32.PACK_AB R97, R7, R6 ;  /* 0x000000060761723e */ /* 0x000fe200000010ff */
[----:B------:R-:W-:Y:S01]  /*7f10*/  FMUL R3, R76, R10 ;  /* 0x0000000a4c037220 */ /* 0x000fe20000400000 */
[C---:B------:R-:W-:Y:S01]  /*7f20*/  FFMA R4, R83.reuse, R85, R4 ;  /* 0x0000005553047223 */ /* 0x040fe20000000004 */
[----:B--2---:R-:W-:Y:S01]  /*7f30*/  SHF.L.U32 R85, R94, 0x10, RZ ;  /* 0x000000105e557819 */ /* 0x004fe200000006ff */
[----:B------:R-:W-:Y:S01]  /*7f40*/  FMUL R5, R76, R11 ;  /* 0x0000000b4c057220 */ /* 0x000fe20000400000 */
[C---:B------:R-:W-:Y:S01]  /*7f50*/  FFMA R0, R83.reuse, R80, R0 ;  /* 0x0000005053007223 */ /* 0x040fe20000000000 */
[C---:B------:R-:W-:Y:S01]  /*7f60*/  SHF.L.U32 R80, R92.reuse, 0x10, RZ ;  /* 0x000000105c507819 */ /* 0x040fe200000006ff */
[C---:B------:R-:W-:Y:S01]  /*7f70*/  FFMA R3, R83.reuse, R82, R3 ;  /* 0x0000005253037223 */ /* 0x040fe20000000003 */
[----:B------:R-:W-:Y:S01]  /*7f80*/  LOP3.LUT R82, R92, 0xffff0000, RZ, 0xc0, !PT ;  /* 0xffff00005c527812 */ /* 0x000fe200078ec0ff */
[----:B------:R-:W-:Y:S01]  /*7f90*/  FMUL R6, R76, R12 ;  /* 0x0000000c4c067220 */ /* 0x000fe20000400000 */
[----:B------:R-:W-:Y:S01]  /*7fa0*/  F2FP.BF16.F32.PACK_AB R98, R0, R4 ;  /* 0x000000040062723e */ /* 0x000fe200000010ff */
[C---:B------:R-:W-:Y:S01]  /*7fb0*/  FFMA R5, R83.reuse, R84, R5 ;  /* 0x0000005453057223 */ /* 0x040fe20000000005 */
[C---:B------:R-:W-:Y:S01]  /*7fc0*/  FMUL R7, R76.reuse, R13 ;  /* 0x0000000d4c077220 */ /* 0x040fe20000400000 */
[----:B------:R-:W-:Y:S01]  /*7fd0*/  FFMA R6, R83, R80, R6 ;  /* 0x0000005053067223 */ /* 0x000fe20000000006 */
[----:B------:R-:W-:Y:S01]  /*7fe0*/  SHF.L.U32 R80, R93, 0x10, RZ ;  /* 0x000000105d507819 */ /* 0x000fe200000006ff */
[C---:B------:R-:W-:Y:S01]  /*7ff0*/  FMUL R0, R76.reuse, R14 ;  /* 0x0000000e4c007220 */ /* 0x040fe20000400000 */
[----:B------:R-:W-:Y:S01]  /*8000*/  F2FP.BF16.F32.PACK_AB R99, R5, R3 ;  /* 0x000000030563723e */ /* 0x000fe200000010ff */
[----:B------:R-:W-:Y:S01]  /*8010*/  FFMA R7, R83, R82, R7 ;  /* 0x0000005253077223 */ /* 0x000fe20000000007 */
[----:B------:R-:W-:Y:S01]  /*8020*/  LOP3.LUT R82, R93, 0xffff0000, RZ, 0xc0, !PT ;  /* 0xffff00005d527812 */ /* 0x000fe200078ec0ff */
[C---:B------:R-:W-:Y:S01]  /*8030*/  FMUL R3, R76.reuse, R15 ;  /* 0x0000000f4c037220 */ /* 0x040fe20000400000 */
[----:B------:R-:W-:Y:S01]  /*8040*/  FMUL R4, R76, R16 ;  /* 0x000000104c047220 */ /* 0x000fe20000400000 */
[C---:B------:R-:W-:Y:S01]  /*8050*/  FFMA R0, R83.reuse, R80, R0 ;  /* 0x0000005053007223 */ /* 0x040fe20000000000 */
[----:B------:R-:W-:Y:S01]  /*8060*/  LOP3.LUT R80, R94, 0xffff0000, RZ, 0xc0, !PT ;  /* 0xffff00005e507812 */ /* 0x000fe200078ec0ff */
[----:B------:R-:W-:Y:S01]  /*8070*/  FFMA R3, R83, R82, R3 ;  /* 0x0000005253037223 */ /* 0x000fe20000000003 */
[----:B------:R-:W-:Y:S01]  /*8080*/  F2FP.BF16.F32.PACK_AB R120, R7, R6 ;  /* 0x000000060778723e */ /* 0x000fe200000010ff */
[----:B------:R-:W-:Y:S01]  /*8090*/  FFMA R4, R83, R85, R4 ;  /* 0x0000005553047223 */ /* 0x000fe20000000004 */
[C---:B------:R-:W-:Y:S01]  /*80a0*/  SHF.L.U32 R85, R95.reuse, 0x10, RZ ;  /* 0x000000105f557819 */ /* 0x040fe200000006ff */
[C---:B------:R-:W-:Y:S01]  /*80b0*/  FMUL R5, R76.reuse, R17 ;  /* 0x000000114c057220 */ /* 0x040fe20000400000 */
[----:B------:R-:W-:Y:S01]  /*80c0*/  LOP3.LUT R82, R95, 0xffff0000, RZ, 0xc0, !PT ;  /* 0xffff00005f527812 */ /* 0x000fe200078ec0ff */
[C---:B------:R-:W-:Y:S01]  /*80d0*/  FMUL R6, R76.reuse, R18 ;  /* 0x000000124c067220 */ /* 0x040fe20000400000 */
[----:B------:R-:W-:Y:S01]  /*80e0*/  F2FP.BF16.F32.PACK_AB R121, R3, R0 ;  /* 0x000000000379723e */ /* 0x000fe200000010ff */
[----:B------:R-:W-:Y:S01]  /*80f0*/  FMUL R7, R76, R19 ;  /* 0x000000134c077220 */ /* 0x000fe20000400000 */
        /* <DEDUP_REMOVED lines=11> */
[----:B------:R-:W-:Y:S01]  /*81b0*/  SHF.L.U32 R80, R101, 0x10, RZ ;  /* 0x0000001065507819 */ /* 0x000fe200000006ff */
[----:B------:R-:W-:Y:S01]  /*81c0*/  FFMA R3, R83, R82, R3 ;  /* 0x0000005253037223 */ /* 0x000fe20000000003 */
[----:B------:R-:W-:Y:S01]  /*81d0*/  LOP3.LUT R82, R103, 0xffff0000, RZ, 0xc0, !PT ;  /* 0xffff000067527812 */ /* 0x000fe200078ec0ff */
[C---:B------:R-:W-:Y:S01]  /*81e0*/  FMUL R4, R76.reuse, R22 ;  /* 0x000000164c047220 */ /* 0x040fe20000400000 */
[----:B------:R2:W-:Y:S01]  /*81f0*/  STS.128 [R178+UR48+0x4400], R96 ;  /* 0x00440060b2007988 */ /* 0x0005e20008000c30 */
[C---:B------:R-:W-:Y:S01]  /*8200*/  FMUL R5, R76.reuse, R23 ;  /* 0x000000174c057220 */ /* 0x040fe20000400000 */
[----:B------:R-:W-:Y:S01]  /*8210*/  F2FP.BF16.F32.PACK_AB R128, R3, R0 ;  /* 0x000000000380723e */ /* 0x000fe200000010ff */
[----:B------:R-:W-:Y:S01]  /*8220*/  FFMA R4, R83, R80, R4 ;  /* 0x0000005053047223 */ /* 0x000fe20000000004 */
[----:B------:R-:W-:Y:S01]  /*8230*/  LOP3.LUT R0, R101, 0xffff0000, RZ, 0xc0, !PT ;  /* 0xffff000065007812 */ /* 0x000fe200078ec0ff */
[----:B------:R-:W-:Y:S01]  /*8240*/  FMUL R6, R76, R24 ;  /* 0x000000184c067220 */ /* 0x000fe20000400000 */
[----:B------:R-:W-:Y:S01]  /*8250*/  SHF.L.U32 R3, R102, 0x10, RZ ;  /* 0x0000001066037819 */ /* 0x000fe200000006ff */
[----:B------:R-:W-:Y:S01]  /*8260*/  FMUL R7, R76, R25 ;  /* 0x000000194c077220 */ /* 0x000fe20000400000 */
[----:B------:R-:W-:Y:S01]  /*8270*/  LOP3.LUT R80, R102, 0xffff0000, RZ, 0xc0, !PT ;  /* 0xffff000066507812 */ /* 0x000fe200078ec0ff */
[C---:B------:R-:W-:Y:S01]  /*8280*/  FFMA R5, R83.reuse, R0, R5 ;  /* 0x0000000053057223 */ /* 0x040fe20000000005 */
[----:B------:R-:W-:Y:S01]  /*8290*/  SHF.L.U32 R0, R108, 0x10, RZ ;  /* 0x000000106c007819 */ /* 0x000fe200000006ff */
[C---:B------:R-:W-:Y:S01]  /*82a0*/  FMUL R8, R76.reuse, R26 ;  /* 0x0000001a4c087220 */ /* 0x040fe20000400000 */
        /* <DEDUP_REMOVED lines=18> */
[----:B------:R4:W-:Y:S01]  /*83d0*/  STS.128 [R177+0x4400], R120 ;  /* 0x00440078b1007388 */ /* 0x0009e20000000c00 */
[----:B------:R-:W-:Y:S01]  /*83e0*/  FFMA R11, R83, R80, R11 ;  /* 0x00000050530b7223 */ /* 0x000fe2000000000b */
[----:B------:R-:W-:Y:S01]  /*83f0*/  LOP3.LUT R80, R111, 0xffff0000, RZ, 0xc0, !PT ;  /* 0xffff00006f507812 */ /* 0x000fe200078ec0ff */
[C---:B------:R-:W-:Y:S01]  /*8400*/  FFMA R12, R83.reuse, R3, R12 ;  /* 0x00000003530c7223 */ /* 0x040fe2000000000c */
[C---:B------:R-:W-:Y:S01]  /*8410*/  SHF.L.U32 R3, R110.reuse, 0x10, RZ ;  /* 0x000000106e037819 */ /* 0x040fe200000006ff */
[----:B------:R-:W-:Y:S01]  /*8420*/  FFMA R13, R83, R0, R13 ;  /* 0x00000000530d7223 */ /* 0x000fe2000000000d */
[----:B------:R-:W-:Y:S01]  /*8430*/  LOP3.LUT R0, R110, 0xffff0000, RZ, 0xc0, !PT ;  /* 0xffff00006e007812 */ /* 0x000fe200078ec0ff */
[C---:B------:R-:W-:Y:S01]  /*8440*/  FMUL R14, R76.reuse, R32 ;  /* 0x000000204c0e7220 */ /* 0x040fe20000400000 */
[----:B--2---:R-:W-:Y:S01]  /*8450*/  F2FP.BF16.F32.PACK_AB R96, R11, R10 ;  /* 0x0000000a0b60723e */ /* 0x004fe200000010ff */
[C---:B------:R-:W-:Y:S01]  /*8460*/  FMUL R15, R76.reuse, R33 ;  /* 0x000000214c0f7220 */ /* 0x040fe20000400000 */
[----:B------:R-:W-:Y:S01]  /*8470*/  F2FP.BF16.F32.PACK_AB R97, R13, R12 ;  /* 0x0000000c0d61723e */ /* 0x000fe200000010ff */
        /* <DEDUP_REMOVED lines=14> */
[----:B------:R-:W-:Y:S01]  /*8560*/  FMUL R20, R76, R38 ;  /* 0x000000264c147220 */ /* 0x000fe20000400000 */
[----:B------:R-:W-:Y:S01]  /*8570*/  FFMA R18, R83, R0, R18 ;  /* 0x0000000053127223 */ /* 0x000fe20000000012 */
[----:B------:R-:W-:Y:S01]  /*8580*/  LOP3.LUT R0, R117, 0xffff0000, RZ, 0xc0, !PT ;  /* 0xffff000075007812 */ /* 0x000fe200078ec0ff */
[C---:B------:R-:W-:Y:S01]  /*8590*/  FFMA R19, R83.reuse, R80, R19 ;  /* 0x0000005053137223 */ /* 0x040fe20000000013 */
[C---:B------:R-:W-:Y:S01]  /*85a0*/  LOP3.LUT R80, R118.reuse, 0xffff0000, RZ, 0xc0, !PT ;  /* 0xffff000076507812 */ /* 0x040fe200078ec0ff */
[----:B------:R-:W-:Y:S01]  /*85b0*/  FFMA R20, R83, R3, R20 ;  /* 0x0000000353147223 */ /* 0x000fe20000000014 */
[----:B------:R-:W-:Y:S01]  /*85c0*/  SHF.L.U32 R3, R118, 0x10, RZ ;  /* 0x0000001076037819 */ /* 0x000fe200000006ff */
[C---:B------:R-:W-:Y:S01]  /*85d0*/  FMUL R21, R76.reuse, R39 ;  /* 0x000000274c157220 */ /* 0x040fe20000400000 */
[----:B----4-:R-:W-:Y:S01]  /*85e0*/  F2FP.BF16.F32.PACK_AB R120, R19, R18 ;  /* 0x000000121378723e */ /* 0x010fe200000010ff */
[C---:B------:R-:W-:Y:S01]  /*85f0*/  FMUL R22, R76.reuse, R40 ;  /* 0x000000284c167220 */ /* 0x040fe20000400000 */
[----:B------:R-:W-:Y:S01]  /*8600*/  STS.128 [R176+0x4400], R128 ;  /* 0x00440080b0007388 */ /* 0x000fe20000000c00 */
[C---:B------:R-:W-:Y:S01]  /*8610*/  FMUL R23, R76.reuse, R41 ;  /* 0x000000294c177220 */ /* 0x040fe20000400000 */
[----:B------:R-:W-:Y:S01]  /*8620*/  FMUL R24, R76, R42 ;  /* 0x0000002a4c187220 */ /* 0x000fe20000400000 */
[C---:B------:R-:W-:Y:S01]  /*8630*/  FFMA R21, R83.reuse, R0, R21 ;  /* 0x0000000053157223 */ /* 0x040fe20000000015 */
[----:B------:R-:W-:Y:S01]  /*8640*/  SHF.L.U32 R0, R124, 0x10, RZ ;  /* 0x000000107c007819 */ /* 0x000fe200000006ff */
[----:B------:R-:W-:Y:S01]  /*8650*/  FMUL R25, R76, R43 ;  /* 0x0000002b4c197220 */ /* 0x000fe20000400000 */
[----:B------:R-:W-:Y:S01]  /*8660*/  FFMA R22, R83, R3, R22 ;  /* 0x0000000353167223 */ /* 0x000fe20000000016 */
[----:B------:R-:W-:Y:S01]  /*8670*/  SHF.L.U32 R3, R125, 0x10, RZ ;  /* 0x000000107d037819 */ /* 0x000fe200000006ff */
[----:B------:R-:W-:Y:S01]  /*8680*/  FFMA R23, R83, R80, R23 ;  /* 0x0000005053177223 */ /* 0x000fe20000000017 */
[----:B------:R-:W-:Y:S01]  /*8690*/  LOP3.LUT R80, R124, 0xffff0000, RZ, 0xc0, !PT ;  /* 0xffff00007c507812 */ /* 0x000fe200078ec0ff */
[C---:B------:R-:W-:Y:S01]  /*86a0*/  FMUL R26, R76.reuse, R44 ;  /* 0x0000002c4c1a7220 */ /* 0x040fe20000400000 */
[----:B------:R-:W-:Y:S01]  /*86b0*/  F2FP.BF16.F32.PACK_AB R121, R21, R20 ;  /* 0x000000141579723e */ /* 0x000fe200000010ff */
[----:B------:R-:W-:Y:S01]  /*86c0*/  FFMA R24, R83, R85, R24 ;  /* 0x0000005553187223 */ /* 0x000fe20000000018 */
[----:B------:R-:W-:Y:S01]  /*86d0*/  F2FP.BF16.F32.PACK_AB R122, R23, R22 ;  /* 0x00000016177a723e */ /* 0x000fe200000010ff */
[----:B------:R-:W-:Y:S01]  /*86e0*/  FFMA R25, R83, R82, R25 ;  /* 0x0000005253197223 */ /* 0x000fe20000000019 */
[----:B------:R-:W-:Y:S01]  /*86f0*/  SHF.L.U32 R85, R127, 0x10, RZ ;  /* 0x000000107f557819 */ /* 0x000fe200000006ff */
[C---:B------:R-:W-:Y:S01]  /*8700*/  FMUL R27, R76.reuse, R45 ;  /* 0x0000002d4c1b7220 */ /* 0x040fe20000400000 */
[----:B------:R-:W-:Y:S01]  /*8710*/  LOP3.LUT R82, R143, 0xffff0000, RZ, 0xc0, !PT ;  /* 0xffff00008f527812 */ /* 0x000fe200078ec0ff */
[----:B------:R-:W-:Y:S01]  /*8720*/  FMUL R28, R76, R46 ;  /* 0x0000002e4c1c7220 */ /* 0x000fe20000400000 */
[----:B------:R-:W-:Y:S01]  /*8730*/  F2FP.BF16.F32.PACK_AB R123, R25, R24 ;  /* 0x00000018197b723e */ /* 0x000fe200000010ff */
[----:B------:R2:W-:Y:S01]  /*8740*/  STS.128 [R175+0x4400], R96 ;  /* 0x00440060af007388 */ /* 0x0005e20000000c00 */
        /* <DEDUP_REMOVED lines=12> */
[----:B------:R4:W-:Y:S01]  /*8810*/  STS.128 [R173+0x4400], R120 ;  /* 0x00440078ad007388 */ /* 0x0009e20000000c00 */
[----:B------:R-:W-:Y:S01]  /*8820*/  FMUL R33, R76, R51 ;  /* 0x000000334c217220 */ /* 0x000fe20000400000 */
[C---:B------:R-:W-:Y:S01]  /*8830*/  FFMA R30, R83.reuse, R3, R30 ;  /* 0x00000003531e7223 */ /* 0x040fe2000000001e */
[C---:B------:R-:W-:Y:S01]  /*8840*/  SHF.L.U32 R3, R132.reuse, 0x10, RZ ;  /* 0x0000001084037819 */ /* 0x040fe200000006ff */
[C---:B------:R-:W-:Y:S01]  /*8850*/  FFMA R31, R83.reuse, R80, R31 ;  /* 0x00000050531f7223 */ /* 0x040fe2000000001f */
[----:B------:R-:W-:Y:S01]  /*8860*/  LOP3.LUT R80, R132, 0xffff0000, RZ, 0xc0, !PT ;  /* 0xffff000084507812 */ /* 0x000fe200078ec0ff */
[----:B------:R-:W-:Y:S01]  /*8870*/  FFMA R32, R83, R85, R32 ;  /* 0x0000005553207223 */ /* 0x000fe20000000020 */
        /* <DEDUP_REMOVED lines=9> */
[----:B------:R-:W-:Y:S01]  /*8910*/  FFMA R35, R83, R80, R35 ;  /* 0x0000005053237223 */ /* 0x000fe20000000023 */
[----:B------:R-:W-:Y:S01]  /*8920*/  LOP3.LUT R80, R135, 0xffff0000, RZ, 0xc0, !PT ;  /* 0xffff000087507812 */ /* 0x000fe200078ec0ff */
[----:B------:R-:W-:Y:S01]  /*8930*/  FFMA R36, R83, R85, R36 ;  /* 0x0000005553247223 */ /* 0x000fe20000000024 */
[----:B------:R-:W-:Y:S01]  /*8940*/  SHF.L.U32 R85, R135, 0x10, RZ ;  /* 0x0000001087557819 */ /* 0x000fe200000006ff */
[----:B------:R-:W-:Y:S01]  /*8950*/  FFMA R37, R83, R0, R37 ;  /* 0x0000000053257223 */ /* 0x000fe20000000025 */
[----:B------:R-:W-:Y:S01]  /*8960*/  LOP3.LUT R0, R134, 0xffff0000, RZ, 0xc0, !PT ;  /* 0xffff000086007812 */ /* 0x000fe200078ec0ff */
[C---:B------:R-:W-:Y:S01]  /*8970*/  FMUL R38, R76.reuse, R56 ;  /* 0x000000384c267220 */ /* 0x040fe20000400000 */
[----:B--2---:R-:W-:Y:S01]  /*8980*/  F2FP.BF16.F32.PACK_AB R96, R27, R26 ;  /* 0x0000001a1b60723e */ /* 0x004fe200000010ff */
[C---:B------:R-:W-:Y:S01]  /*8990*/  FMUL R39, R76.reuse, R57 ;  /* 0x000000394c277220 */ /* 0x040fe20000400000 */
[----:B------:R-:W-:Y:S01]  /*89a0*/  F2FP.BF16.F32.PACK_AB R97, R29, R28 ;  /* 0x0000001c1d61723e */ /* 0x000fe200000010ff */
[C---:B------:R-:W-:Y:S01]  /*89b0*/  FMUL R40, R76.reuse, R58 ;  /* 0x0000003a4c287220 */ /* 0x040fe20000400000 */
[----:B------:R-:W-:Y:S01]  /*89c0*/  F2FP.BF16.F32.PACK_AB R98, R31, R30 ;  /* 0x0000001e1f62723e */ /* 0x000fe200000010ff */
[----:B------:R-:W-:Y:S01]  /*89d0*/  FMUL R41, R76, R59 ;  /* 0x0000003b4c297220 */ /* 0x000fe20000400000 */
[----:B------:R-:W-:Y:S01]  /*89e0*/  F2FP.BF16.F32.PACK_AB R99, R33, R32 ;  /* 0x000000202163723e */ /* 0x000fe200000010ff */
[----:B------:R-:W-:Y:S01]  /*89f0*/  FFMA R38, R83, R3, R38 ;  /* 0x0000000353267223 */ /* 0x000fe20000000026 */
[----:B------:R-:W-:Y:S01]  /*8a00*/  SHF.L.U32 R3, R141, 0x10, RZ ;  /* 0x000000108d037819 */ /* 0x000fe200000006ff */
[C---:B------:R-:W-:Y:S01]  /*8a10*/  FFMA R39, R83.reuse, R0, R39 ;  /* 0x0000000053277223 */ /* 0x040fe20000000027 */
[C---:B------:R-:W-:Y:S01]  /*8a20*/  SHF.L.U32 R0, R140.reuse, 0x10, RZ ;  /* 0x000000108c007819 */ /* 0x040fe200000006ff */
[----:B------:R-:W-:Y:S01]  /*8a30*/  FFMA R40, R83, R85, R40 ;  /* 0x0000005553287223 */ /* 0x000fe20000000028 */
[----:B------:R-:W-:Y:S01]  /*8a40*/  SHF.L.U32 R85, R143, 0x10, RZ ;  /* 0x000000108f557819 */ /* 0x000fe200000006ff */
[----:B------:R2:W-:Y:S01]  /*8a50*/  STS.128 [R172+0x4400], R96 ;  /* 0x00440060ac007388 */ /* 0x0005e20000000c00 */
[----:B----4-:R-:W-:Y:S01]  /*8a60*/  F2FP.BF16.F32.PACK_AB R120, R35, R34 ;  /* 0x000000222378723e */ /* 0x010fe200000010ff */
[----:B------:R-:W-:Y:S01]  /*8a70*/  FFMA R41, R83, R80, R41 ;  /* 0x0000005053297223 */ /* 0x000fe20000000029 */
[----:B------:R-:W-:Y:S01]  /*8a80*/  LOP3.LUT R80, R140, 0xffff0000, RZ, 0xc0, !PT ;  /* 0xffff00008c507812 */ /* 0x000fe200078ec0ff */
[C---:B------:R-:W-:Y:S01]  /*8a90*/  FMUL R42, R76.reuse, R60 ;  /* 0x0000003c4c2a7220 */ /* 0x040fe20000400000 */
[----:B------:R-:W-:Y:S01]  /*8aa0*/  F2FP.BF16.F32.PACK_AB R121, R37, R36 ;  /* 0x000000242579723e */ /* 0x000fe200000010ff */
[C---:B------:R-:W-:Y:S01]  /*8ab0*/  FMUL R43, R76.reuse, R61 ;  /* 0x0000003d4c2b7220 */ /* 0x040fe20000400000 */
[----:B------:R-:W-:Y:S01]  /*8ac0*/  F2FP.BF16.F32.PACK_AB R122, R39, R38 ;  /* 0x00000026277a723e */ /* 0x000fe200000010ff */
[C---:B------:R-:W-:Y:S01]  /*8ad0*/  FMUL R44, R76.reuse, R62 ;  /* 0x0000003e4c2c7220 */ /* 0x040fe20000400000 */
[C---:B------:R-:W-:Y:S01]  /*8ae0*/  FFMA R42, R83.reuse, R0, R42 ;  /* 0x00000000532a7223 */ /* 0x040fe2000000002a */
[----:B------:R-:W-:Y:S01]  /*8af0*/  FFMA R43, R83, R80, R43 ;  /* 0x00000050532b7223 */ /* 0x000fe2000000002b */
[----:B------:R-:W-:Y:S01]  /*8b00*/  LOP3.LUT R0, R141, 0xffff0000, RZ, 0xc0, !PT ;  /* 0xffff00008d007812 */ /* 0x000fe200078ec0ff */
[C---:B------:R-:W-:Y:S01]  /*8b10*/  FFMA R44, R83.reuse, R3, R44 ;  /* 0x00000003532c7223 */ /* 0x040fe2000000002c */
[----:B------:R-:W-:Y:S01]  /*8b20*/  FMUL R45, R76, R63 ;  /* 0x0000003f4c2d7220 */ /* 0x000fe20000400000 */
[----:B------:R-:W-:Y:S01]  /*8b30*/  SHF.L.U32 R3, R142, 0x10, RZ ;  /* 0x000000108e037819 */ /* 0x000fe200000006ff */
[----:B------:R-:W-:Y:S01]  /*8b40*/  FMUL R46, R76, R64 ;  /* 0x000000404c2e7220 */ /* 0x000fe20000400000 */
[----:B------:R-:W-:Y:S01]  /*8b50*/  LOP3.LUT R80, R142, 0xffff0000, RZ, 0xc0, !PT ;  /* 0xffff00008e507812 */ /* 0x000fe200078ec0ff */
[C---:B------:R-:W-:Y:S01]  /*8b60*/  FMUL R47, R76.reuse, R65 ;  /* 0x000000414c2f7220 */ /* 0x040fe20000400000 */
[C---:B------:R-:W-:Y:S01]  /*8b70*/  FMUL R48, R76.reuse, R66 ;  /* 0x000000424c307220 */ /* 0x040fe20000400000 */
[----:B------:R-:W-:Y:S01]  /*8b80*/  FFMA R45, R83, R0, R45 ;  /* 0x00000000532d7223 */ /* 0x000fe2000000002d */
[----:B------:R-:W-:Y:S01]  /*8b90*/  FMUL R49, R76, R67 ;  /* 0x000000434c317220 */ /* 0x000fe20000400000 */
[----:B------:R-:W-:Y:S01]  /*8ba0*/  F2FP.BF16.F32.PACK_AB R123, R41, R40 ;  /* 0x00000028297b723e */ /* 0x000fe200000010ff */
[C---:B------:R-:W-:Y:S01]  /*8bb0*/  FFMA R46, R83.reuse, R3, R46 ;  /* 0x00000003532e7223 */ /* 0x040fe2000000002e */
[C---:B------:R-:W-:Y:S01]  /*8bc0*/  FFMA R47, R83.reuse, R80, R47 ;  /* 0x00000050532f7223 */ /* 0x040fe2000000002f */
[C---:B------:R-:W-:Y:S01]  /*8bd0*/  FFMA R48, R83.reuse, R85, R48 ;  /* 0x0000005553307223 */ /* 0x040fe20000000030 */
[----:B------:R-:W-:Y:S01]  /*8be0*/  FFMA R49, R83, R82, R49 ;  /* 0x0000005253317223 */ /* 0x000fe20000000031 */
[----:B------:R2:W-:Y:S01]  /*8bf0*/  STS.128 [R171+0x4400], R120 ;  /* 0x00440078ab007388 */ /* 0x0005e20000000c00 */
[----:B------:R-:W-:Y:S02]  /*8c00*/  F2FP.BF16.F32.PACK_AB R128, R43, R42 ;  /* 0x0000002a2b80723e */ /* 0x000fe400000010ff */
[----:B------:R-:W-:Y:S02]  /*8c10*/  F2FP.BF16.F32.PACK_AB R129, R45, R44 ;  /* 0x0000002c2d81723e */ /* 0x000fe400000010ff */
[----:B------:R-:W-:Y:S02]  /*8c20*/  F2FP.BF16.F32.PACK_AB R130, R47, R46 ;  /* 0x0000002e2f82723e */ /* 0x000fe400000010ff */
[----:B------:R-:W-:Y:S02]  /*8c30*/  F2FP.BF16.F32.PACK_AB R131, R49, R48 ;  /* 0x000000303183723e */ /* 0x000fe400000010ff */
[----:B------:R-:W-:Y:S02]  /*8c40*/  MOV R0, UR51 ;  /* 0x0000003300007c02 */ /* 0x000fe40008000f00 */
[----:B------:R-:W-:Y:S01]  /*8c50*/  LEA R3, R105, UR48, 0x3 ;  /* 0x0000003069037c11 */ /* 0x000fe2000f8e18ff */
[----:B------:R2:W-:Y:S01]  /*8c60*/  STS.128 [R170+0x4400], R128 ;  /* 0x00440080aa007388 */ /* 0x0005e20000000c00 */
[----:B------:R-:W-:Y:S02]  /*8c70*/  @P6 LEA R0, R0, UR48, 0x3 ;  /* 0x0000003000006c11 */ /* 0x000fe4000f8e18ff */
[----:B------:R-:W-:Y:S02]  /*8c80*/  @P6 SHF.L.U32 R80, R162, 0x1f, RZ ;  /* 0x0000001fa2506819 */ /* 0x000fe400000006ff */
[----:B------:R-:W-:Y:S01]  /*8c90*/  @P6 IADD3 R0, PT, PT, R0, 0x70, RZ ;  /* 0x0000007000006810 */ /* 0x000fe20007ffe0ff */
[----:B------:R-:W-:Y:S01]  /*8ca0*/  @!PT LDS RZ, [RZ] ;  /* 0x00000000fffff984 */ /* 0x000fe20000000800 */
[----:B------:R-:W-:Y:S01]  /*8cb0*/  @!PT LDS RZ, [RZ] ;  /* 0x00000000fffff984 */ /* 0x000fe20000000800 */
[----:B------:R-:W-:Y:S01]  /*8cc0*/  @!PT LDS RZ, [RZ] ;  /* 0x00000000fffff984 */ /* 0x000fe20000000800 */
[----:B------:R-:W-:Y:S01]  /*8cd0*/  @!PT LDS RZ, [RZ] ;  /* 0x00000000fffff984 */ /* 0x000fe20000000800 */
[----:B------:R4:W-:Y:S06]  /*8ce0*/  MEMBAR.ALL.CTA ;  /* 0x0000000000007992 */ /* 0x0009ec0000008000 */
[----:B----4-:R-:W4:Y:S01]  /*8cf0*/  FENCE.VIEW.ASYNC.S ;  /* 0x00000000000073c6 */ /* 0x010f220000000000 */
[----:B-1----:R-:W-:Y:S01]  /*8d00*/  @P6 PRMT R0, R179, 0x654, R0 ;  /* 0x00000654b3006816 */ /* 0x002fe20000000000 */
[----:B----4-:R-:W-:Y:S06]  /*8d10*/  BAR.SYNC.DEFER_BLOCKING 0x1, 0x80 ;  /* 0x0042000000007b1d */ /* 0x010fec0000010000 */
[----:B------:R-:W-:Y:S05]  /*8d20*/  @P0 BRA `(.L_x_120) ;  /* 0x0000000000280947 */ /* 0x000fea0003800000 */
[----:B------:R-:W-:Y:S01]  /*8d30*/  R2UR UR4, R81 ;  /* 0x00000000510472ca */ /* 0x000fe200000e0000 */
[----:B------:R-:W-:Y:S01]  /*8d40*/  UIADD3 UR6, UP0, UPT, UR52, 0xa80, URZ ;  /* 0x00000a8034067890 */ /* 0x000fe2000ff1e0ff */
[----:B------:R-:W-:Y:S01]  /*8d50*/  R2UR UR5, R168 ;  /* 0x00000000a80572ca */ /* 0x000fe200000e0000 */
[----:B------:R-:W-:Y:S02]  /*8d60*/  UIADD3 UR44, UPT, UPT, UR48, 0x4400, URZ ;  /* 0x00004400302c7890 */ /* 0x000fe4000fffe0ff */
[----:B------:R-:W-:Y:S01]  /*8d70*/  UIADD3.X UR7, UPT, UPT, URZ, UR53, URZ, UP0, !UPT ;  /* 0x00000035ff077290 */ /* 0x000fe200087fe4ff */
[----:B------:R-:W-:Y:S09]  /*8d80*/  UMOV UR47, UR36 ;  /* 0x00000024002f7c82 */ /* 0x000ff20008000000 */
[----:B------:R-:W-:Y:S09]  /*8d90*/  UIADD3 UR45, UPT, UPT, UR5, UR4, URZ ;  /* 0x00000004052d7290 */ /* 0x000ff2000fffe0ff */
[----:B------:R1:W-:Y:S01]  /*8da0*/  UTMASTG.3D [UR44], [UR6] ;  /* 0x0000002c060073b5 */ /* 0x0003e20008010000 */
[----:B------:R0:W-:Y:S01]  /*8db0*/  UTMACMDFLUSH ;  /* 0x00000000000079b7 */ /* 0x0001e20000000000 */
[----:B-1----:R-:W-:Y:S04]  /*8dc0*/  DEPBAR.LE SB0, 0x1 ;  /* 0x000080400000791a */ /* 0x002fe80000000000 */
.L_x_120:
[----:B------:R-:W-:Y:S05]  /*8dd0*/  BSYNC.RECONVERGENT B0 ;  /* 0x0000000000007941 */ /* 0x000fea0003800200 */
.L_x_119:
[----:B------:R-:W-:Y:S01]  /*8de0*/  BAR.SYNC.DEFER_BLOCKING 0x1, 0x80 ;  /* 0x0042000000007b1d */ /* 0x000fe20000010000 */
[----:B------:R-:W-:Y:S01]  /*8df0*/  UIADD3 UR54, UPT, UPT, UR51, 0x1, URZ ;  /* 0x0000000133367890 */ /* 0x000fe2000fffe0ff */
[----:B------:R-:W-:Y:S03]  /*8e00*/  ISETP.NE.AND P0, PT, R79, RZ, PT ;  /* 0x000000ff4f00720c */ /* 0x000fe60003f05270 */
[----:B------:R-:W-:Y:S04]  /*8e10*/  UISETP.NE.AND UP0, UPT, UR54, 0x4, UPT ;  /* 0x000000043600788c */ /* 0x000fe8000bf05270 */
[----:B------:R-:W-:Y:S01]  /*8e20*/  USEL UR54, UR54, URZ, UP0 ;  /* 0x000000ff36367287 */ /* 0x000fe20008000000 */
[----:B------:R1:W-:Y:S01]  /*8e30*/  @P6 SYNCS.ARRIVE.TRANS64.RED.A1T0 RZ, [R0+URZ], RZ ;  /* 0x000000ff00ff69a7 */ /* 0x0003e200081004ff */
[----:B------:R-:W-:Y:S01]  /*8e40*/  BSSY B1, `(.L_x_121) ;  /* 0x0000022000017945 */ /* 0x000fe20003800000 */
[----:B------:R-:W4:Y:S01]  /*8e50*/  @P6 SYNCS.PHASECHK.TRANS64.TRYWAIT P1, [R3+URZ+0x50], R80 ;  /* 0x00005050030065a7 */ /* 0x000f2200080211ff */
[----:B-1----:R-:W-:Y:S05]  /*8e60*/  IMAD.MOV.U32 R0, RZ, RZ, 0x40 ;  /* 0x00000040ff007424 */ /* 0x002fea00078e00ff */
        /* <DEDUP_REMOVED lines=13> */
[----:B------:R-:W1:Y:S02]  /*8f40*/  SYNCS.PHASECHK.TRANS64.TRYWAIT P0, [R3+URZ+0x50], R6 ;  /* 0x00005006030075a7 */ /* 0x000e6400080011ff */
[----:B-1----:R-:W-:Y:S05]  /*8f50*/  @!P0 BRA `(.L_x_125) ;  /* 0x00000034002c8947 */ /* 0x002fea0003800000 */
.L_x_124:
[----:B------:R-:W-:Y:S05]  /*8f60*/  BSYNC B0 ;  /* 0x0000000000007941 */ /* 0x000fea0003800000 */
.L_x_123:
[----:B------:R-:W-:Y:S01]  /*8f70*/  ISETP.NE.AND P0, PT, R112, RZ, PT ;  /* 0x000000ff7000720c */ /* 0x000fe20003f05270 */
[----:B------:R-:W-:Y:S11]  /*8f80*/  VIADD R105, R105, 0x1 ;  /* 0x0000000169697836 */ /* 0x000ff60000000000 */
[----:B------:R-:W-:Y:S01]  /*8f90*/  @!UPT UIADD3 URZ, UPT, UPT, URZ, URZ, URZ ;  /* 0x000000fffffff290 */ /* 0x000fe2000fffe0ff */
[----:B------:R4:W2:Y:S01]  /*8fa0*/  @P0 LDS.128 R88, [R4+UR48+0x400] ;  /* 0x0004003004580984 */ /* 0x0008a20008000c00 */
[--C-:B-1----:R-:W-:Y:S01]  /*8fb0*/  @P0 IMAD.IADD R3, R104, 0x1, R5.reuse ;  /* 0x0000000168030824 */ /* 0x102fe200078e0205 */
[C---:B------:R-:W-:Y:S01]  /*8fc0*/  @P0 IADD3 R6, PT, PT, R106.reuse, R7, RZ ;  /* 0x000000076a060210 */ /* 0x040fe20007ffe0ff */
[C---:B------:R-:W-:Y:S01]  /*8fd0*/  @P0 IMAD.IADD R8, R106.reuse, 0x1, R5 ;  /* 0x000000016a080824 */ /* 0x040fe200078e0205 */
[----:B------:R4:W1:Y:S02]  /*8fe0*/  @P0 LDS.128 R92, [R0+0x400] ;  /* 0x00040000005c0984 */ /* 0x0008640000000c00 */
[----:B------:R-:W-:Y:S02]  /*8ff0*/  @P0 IADD3 R9, PT, PT, R106, R3, RZ ;  /* 0x000000036a090210 */ /* 0x000fe40007ffe0ff */
[----:B------:R4:W1:Y:S04]  /*9000*/  @P0 LDS.128 R100, [R7+0x400] ;  /* 0x0004000007640984 */ /* 0x0008680000000c00 */
[----:B------:R4:W1:Y:S04]  /*9010*/  @P0 LDS.128 R108, [R6+0x400] ;  /* 0x00040000066c0984 */ /* 0x0008680000000c00 */
[----:B------:R4:W1:Y:S04]  /*9020*/  @P0 LDS.128 R116, [R5+0x400] ;  /* 0x0004000005740984 */ /* 0x0008680000000c00 */
[----:B------:R4:W1:Y:S04]  /*9030*/  @P0 LDS.128 R124, [R8+0x400] ;  /* 0x00040000087c0984 */ /* 0x0008680000000c00 */
[----:B------:R4:W1:Y:S04]  /*9040*/  @P0 LDS.128 R132, [R3+0x400] ;  /* 0x0004000003840984 */ /* 0x0008680000000c00 */
[----:B------:R4:W1:Y:S02]  /*9050*/  @P0 LDS.128 R140, [R9+0x400] ;  /* 0x00040000098c0984 */ /* 0x0008640000000c00 */
.L_x_122:
[----:B------:R-:W-:Y:S05]  /*9060*/  BSYNC B1 ;  /* 0x0000000000017941 */ /* 0x000fea0003800000 */
.L_x_121:
        /* <DEDUP_REMOVED lines=21> */
.L_x_126:
[----:B--2---:R-:W-:Y:S01]  /*91c0*/  SHF.L.U32 R80, R88, 0x10, RZ ;  /* 0x0000001058507819 */ /* 0x004fe200000006ff */
[----:B------:R-:W-:Y:S05]  /*91d0*/  WARPSYNC.ALL ;  /* 0x0000000000007948 */ /* 0x000fea0003800000 */
[----:B------:R-:W-:Y:S01]  /*91e0*/  R2UR UR4, R16 ;  /* 0x00000000100472ca */ /* 0x000fe200000e0000 */
[----:B------:R-:W-:Y:S01]  /*91f0*/  BSSY.RECONVERGENT B0, `(.L_x_127) ;  /* 0x0000103000007945 */ /* 0x000fe20003800200 */
[----:B------:R-:W-:Y:S02]  /*9200*/  LOP3.LUT R82, R91, 0xffff0000, RZ, 0xc0, !PT ;  /* 0xffff00005b527812 */ /* 0x000fe400078ec0ff */
[----:B------:R-:W-:Y:S02]  /*9210*/  ISETP.NE.AND P6, PT, R174, RZ, PT ;  /* 0x000000ffae00720c */ /* 0x000fe40003fc5270 */
[----:B------:R-:W-:Y:S07]  /*9220*/  ISETP.NE.AND P0, PT, R165, RZ, PT ;  /* 0x000000ffa500720c */ /* 0x000fee0003f05270 */
[----:B------:R-:W2:Y:S02]  /*9230*/  LDTM.x64 R4, tmem[UR4] ;  /* 0x00000004000479ee */ /* 0x000ea40008340000 */
[----:B--2---:R-:W-:Y:S01]  /*9240*/  FMUL R0, R76, R4 ;  /* 0x000000044c007220 */ /* 0x004fe20000400000 */
[----:B------:R-:W-:Y:S01]  /*9250*/  LOP3.LUT R4, R88, 0xffff0000, RZ, 0xc0, !PT ;  /* 0xffff000058047812 */ /* 0x000fe200078ec0ff */
[C---:B------:R-:W-:Y:S01]  /*9260*/  FMUL R3, R76.reuse, R5 ;  /* 0x000000054c037220 */ /* 0x040fe20000400000 */
[----:B------:R-:W-:Y:S01]  /*9270*/  SHF.L.U32 R5, R89, 0x10, RZ ;  /* 0x0000001059057819 */ /* 0x000fe200000006ff */
[----:B------:R-:W-:Y:S01]  /*9280*/  FFMA R0, R83, R80, R0 ;  /* 0x0000005053007223 */ /* 0x000fe20000000000 */
[----:B------:R-:W-:Y:S01]  /*9290*/  LOP3.LUT R80, R89, 0xffff0000, RZ, 0xc0, !PT ;  /* 0xffff000059507812 */ /* 0x000fe200078ec0ff */
[C---:B------:R-:W-:Y:S01]  /*92a0*/  FMUL R6, R76.reuse, R6 ;  /* 0x000000064c067220 */ /* 0x040fe20000400000 */
[C---:B------:R-:W-:Y:S01]  /*92b0*/  FFMA R3, R83.reuse, R4, R3 ;  /* 0x0000000453037223 */ /* 0x040fe20000000003 */
[C---:B------:R-:W-:Y:S01]  /*92c0*/  FMUL R7, R76.reuse, R7 ;  /* 0x000000074c077220 */ /* 0x040fe20000400000 */
[----:B------:R-:W-:Y:S01]  /*92d0*/  FMUL R4, R76, R8 ;  /* 0x000000084c047220 */ /* 0x000fe20000400000 */
[C---:B------:R-:W-:Y:S01]  /*92e0*/  LOP3.LUT R8, R90.reuse, 0xffff0000, RZ, 0xc0, !PT ;  /* 0xffff00005a087812 */ /* 0x040fe200078ec0ff */
[C---:B------:R-:W-:Y:S01]  /*92f0*/  FFMA R6, R83.reuse, R5, R6 ;  /* 0x0000000553067223 */ /* 0x040fe20000000006 */
[----:B------:R-:W-:Y:S01]  /*9300*/  SHF.L.U32 R5, R90, 0x10, RZ ;  /* 0x000000105a057819 */ /* 0x000fe200000006ff */
[----:B------:R-:W-:Y:S01]  /*9310*/  FFMA R7, R83, R80, R7 ;  /* 0x0000005053077223 */ /* 0x000fe20000000007 */
[----:B------:R-:W-:Y:S01]  /*9320*/  F2FP.BF16.F32.PACK_AB R96, R3, R0 ;  /* 0x000000000360723e */ /* 0x000fe200000010ff */
[----:B------:R-:W-:Y:S01]  /*9330*/  FMUL R0, R76, R9 ;  /* 0x000000094c007220 */ /* 0x000fe20000400000 */
[----:B------:R-:W-:Y:S01]  /*9340*/  SHF.L.U32 R80, R91, 0x10, RZ ;  /* 0x000000105b507819 */ /* 0x000fe200000006ff */
[----:B------:R-:W-:Y:S01]  /*9350*/  FFMA R4, R83, R5, R4 ;  /* 0x0000000553047223 */ /* 0x000fe20000000004 */
[----:B------:R-:W-:Y:S01]  /*9360*/  F2FP.BF16.F32.PACK_AB R97, R7, R6 ;  /* 0x000000060761723e */ /* 0x000fe200000010ff */
[C---:B------:R-:W-:Y:S01]  /*9370*/  FFMA R0, R83.reuse, R8, R0 ;  /* 0x0000000853007223 */ /* 0x040fe20000000000 */
[----:B-1----:R-:W-:Y:S01]  /*9380*/  SHF.L.U32 R8, R92, 0x10, RZ ;  /* 0x000000105c087819 */ /* 0x002fe200000006ff */
[----:B------:R-:W-:Y:S01]  /*9390*/  FMUL R3, R76, R10 ;  /* 0x0000000a4c037220 */ /* 0x000fe20000400000 */
[----:B------:R-:W-:Y:S01]  /*93a0*/  LOP3.LUT R10, R92, 0xffff0000, RZ, 0xc0, !PT ;  /* 0xffff00005c0a7812 */ /* 0x000fe200078ec0ff */
[----:B------:R-:W-:Y:S01]  /*93b0*/  FMUL R5, R76, R11 ;  /* 0x0000000b4c057220 */ /* 0x000fe20000400000 */
[----:B------:R-:W-:Y:S01]  /*93c0*/  F2FP.BF16.F32.PACK_AB R98, R0, R4 ;  /* 0x000000040062723e */ /* 0x000fe200000010ff */
[C---:B------:R-:W-:Y:S01]  /*93d0*/  FMUL R6, R76.reuse, R12 ;  /* 0x0000000c4c067220 */ /* 0x040fe20000400000 */
[C---:B------:R-:W-:Y:S01]  /*93e0*/  FMUL R7, R76.reuse, R13 ;  /* 0x0000000d4c077220 */ /* 0x040fe20000400000 */
[----:B------:R-:W-:Y:S01]  /*93f0*/  FFMA R3, R83, R80, R3 ;  /* 0x0000005053037223 */ /* 0x000fe20000000003 */
[----:B------:R-:W-:Y:S01]  /*9400*/  SHF.L.U32 R80, R93, 0x10, RZ ;  /* 0x000000105d507819 */ /* 0x000fe200000006ff */
[C---:B------:R-:W-:Y:S01]  /*9410*/  FFMA R5, R83.reuse, R82, R5 ;  /* 0x0000005253057223 */ /* 0x040fe20000000005 */
[C---:B------:R-:W-:Y:S01]  /*9420*/  FFMA R6, R83.reuse, R8, R6 ;  /* 0x0000000853067223 */ /* 0x040fe20000000006 */
[C---:B------:R-:W-:Y:S01]  /*9430*/  FMUL R0, R76.reuse, R14 ;  /* 0x0000000e4c007220 */ /* 0x040fe20000400000 */
[----:B------:R-:W-:Y:S01]  /*9440*/  FFMA R7, R83, R10, R7 ;  /* 0x0000000a53077223 */ /* 0x000fe20000000007 */
[C---:B------:R-:W-:Y:S01]  /*9450*/  FMUL R14, R76.reuse, R24 ;  /* 0x000000184c0e7220 */ /* 0x040fe20000400000 */
[----:B------:R-:W-:Y:S01]  /*9460*/  F2FP.BF16.F32.PACK_AB R99, R5, R3 ;  /* 0x000000030563723e */ /* 0x000fe200000010ff */
[C---:B------:R-:W-:Y:S01]  /*9470*/  FMUL R24, R76.reuse, R34 ;  /* 0x000000224c187220 */ /* 0x040fe20000400000 */
[C---:B------:R-:W-:Y:S01]  /*9480*/  FMUL R34, R76.reuse, R44 ;  /* 0x0000002c4c227220 */ /* 0x040fe20000400000 */
[C---:B------:R-:W-:Y:S01]  /*9490*/  FMUL R44, R76.reuse, R54 ;  /* 0x000000364c2c7220 */ /* 0x040fe20000400000 */
[C---:B------:R-:W-:Y:S01]  /*94a0*/  FMUL R54, R76.reuse, R64 ;  /* 0x000000404c367220 */ /* 0x040fe20000400000 */
[----:B------:R-:W-:Y:S01]  /*94b0*/  F2FP.BF16.F32.PACK_AB R64, R7, R6 ;  /* 0x000000060740723e */ /* 0x000fe200000010ff */
[----:B------:R-:W-:Y:S01]  /*94c0*/  STS.128 [R178+UR48+0x8400], R96 ;  /* 0x00840060b2007988 */ /* 0x000fe20008000c30 */
[----:B------:R-:W-:Y:S01]  /*94d0*/  LOP3.LUT R6, R93, 0xffff0000, RZ, 0xc0, !PT ;  /* 0xffff00005d067812 */ /* 0x000fe200078ec0ff */
[----:B------:R-:W-:Y:S01]  /*94e0*/  FMUL R3, R76, R15 ;  /* 0x0000000f4c037220 */ /* 0x000fe20000400000 */
[----:B------:R-:W-:Y:S01]  /*94f0*/  SHF.L.U32 R7, R94, 0x10, RZ ;  /* 0x000000105e077819 */ /* 0x000fe200000006ff */
[C---:B------:R-:W-:Y:S01]  /*9500*/  FMUL R8, R76.reuse, R18 ;  /* 0x000000124c087220 */ /* 0x040fe20000400000 */
[C---:B------:R-:W-:Y:S01]  /*9510*/  FFMA R0, R83.reuse, R80, R0 ;  /* 0x0000005053007223 */ /* 0x040fe20000000000 */
[C---:B------:R-:W-:Y:S01]  /*9520*/  FMUL R9, R76.reuse, R19 ;  /* 0x000000134c097220 */ /* 0x040fe20000400000 */
[----:B------:R-:W-:Y:S01]  /*9530*/  FMUL R18, R76, R28 ;  /* 0x0000001c4c127220 */ /* 0x000fe20000400000 */
[----:B------:R-:W-:Y:S01]  /*9540*/  FFMA R3, R83, R6, R3 ;  /* 0x0000000653037223 */ /* 0x000fe20000000003 */
[----:B------:R-:W-:Y:S01]  /*9550*/  LOP3.LUT R6, R100, 0xffff0000, RZ, 0xc0, !PT ;  /* 0xffff000064067812 */ /* 0x000fe200078ec0ff */
[C---:B------:R-:W-:Y:S01]  /*9560*/  FMUL R10, R76.reuse, R20 ;  /* 0x000000144c0a7220 */ /* 0x040fe20000400000 */
        /* <DEDUP_REMOVED lines=10> */
[----:B------:R-:W-:Y:S01]  /*9610*/  FMUL R48, R76, R58 ;  /* 0x0000003a4c307220 */ /* 0x000fe20000400000 */
[----:B------:R-:W-:Y:S01]  /*9620*/  LOP3.LUT R58, R94, 0xffff0000, RZ, 0xc0, !PT ;  /* 0xffff00005e3a7812 */ /* 0x000fe200078ec0ff */
[C---:B------:R-:W-:Y:S01]  /*9630*/  FMUL R4, R76.reuse, R16 ;  /* 0x000000104c047220 */ /* 0x040fe20000400000 */
[C---:B------:R-:W-:Y:S01]  /*9640*/  FMUL R40, R76.reuse, R50 ;  /* 0x000000324c287220 */ /* 0x040fe20000400000 */
[C---:B------:R-:W-:Y:S01]  /*9650*/  FMUL R45, R76.reuse, R55 ;  /* 0x000000374c2d7220 */ /* 0x040fe20000400000 */
[C---:B------:R-:W-:Y:S01]  /*9660*/  FMUL R49, R76.reuse, R59 ;  /* 0x0000003b4c317220 */ /* 0x040fe20000400000 */
[----:B------:R-:W-:Y:S01]  /*9670*/  SHF.L.U32 R59, R95, 0x10, RZ ;  /* 0x000000105f3b7819 */ /* 0x000fe200000006ff */
[C---:B------:R-:W-:Y:S01]  /*9680*/  FMUL R55, R76.reuse, R65 ;  /* 0x000000414c377220 */ /* 0x040fe20000400000 */
[----:B------:R-:W-:Y:S01]  /*9690*/  F2FP.BF16.F32.PACK_AB R65, R3, R0 ;  /* 0x000000000341723e */ /* 0x000fe200000010ff */
[----:B------:R-:W-:Y:S01]  /*96a0*/  FMUL R5, R76, R17 ;  /* 0x000000114c057220 */ /* 0x000fe20000400000 */
[----:B------:R-:W-:Y:S01]  /*96b0*/  SHF.L.U32 R0, R100, 0x10, RZ ;  /* 0x0000001064007819 */ /* 0x000fe200000006ff */
[C---:B------:R-:W-:Y:S01]  /*96c0*/  FMUL R50, R76.reuse, R60 ;  /* 0x0000003c4c327220 */ /* 0x040fe20000400000 */
[----:B------:R-:W-:Y:S01]  /*96d0*/  LOP3.LUT R60, R95, 0xffff0000, RZ, 0xc0, !PT ;  /* 0xffff00005f3c7812 */ /* 0x000fe200078ec0ff */
[----:B------:R-:W-:Y:S01]  /*96e0*/  FFMA R4, R83, R7, R4 ;  /* 0x0000000753047223 */ /* 0x000fe20000000004 */
[----:B------:R-:W-:Y:S01]  /*96f0*/  SHF.L.U32 R3, R101, 0x10, RZ ;  /* 0x0000001065037819 */ /* 0x000fe200000006ff */
[C---:B------:R-:W-:Y:S01]  /*9700*/  FFMA R5, R83.reuse, R58, R5 ;  /* 0x0000003a53057223 */ /* 0x040fe20000000005 */
[C---:B------:R-:W-:Y:S01]  /*9710*/  FFMA R8, R83.reuse, R59, R8 ;  /* 0x0000003b53087223 */ /* 0x040fe20000000008 */
[C---:B------:R-:W-:Y:S01]  /*9720*/  FFMA R9, R83.reuse, R60, R9 ;  /* 0x0000003c53097223 */ /* 0x040fe20000000009 */
[----:B------:R-:W-:Y:S01]  /*9730*/  FFMA R10, R83, R0, R10 ;  /* 0x00000000530a7223 */ /* 0x000fe2000000000a */
[----:B------:R-:W-:Y:S01]  /*9740*/  LOP3.LUT R0, R101, 0xffff0000, RZ, 0xc0, !PT ;  /* 0xffff000065007812 */ /* 0x000fe200078ec0ff */
[C---:B------:R-:W-:Y:S01]  /*9750*/  FMUL R11, R76.reuse, R21 ;  /* 0x000000154c0b7220 */ /* 0x040fe20000400000 */
[C---:B------:R-:W-:Y:S01]  /*9760*/  FMUL R12, R76.reuse, R22 ;  /* 0x000000164c0c7220 */ /* 0x040fe20000400000 */
[C---:B------:R-:W-:Y:S01]  /*9770*/  FMUL R13, R76.reuse, R23 ;  /* 0x000000174c0d7220 */ /* 0x040fe20000400000 */
[C---:B------:R-:W-:Y:S01]  /*9780*/  FMUL R16, R76.reuse, R26 ;  /* 0x0000001a4c107220 */ /* 0x040fe20000400000 */
[C---:B------:R-:W-:Y:S01]  /*9790*/  FMUL R26, R76.reuse, R36 ;  /* 0x000000244c1a7220 */ /* 0x040fe20000400000 */
[----:B------:R-:W-:Y:S01]  /*97a0*/  FFMA R11, R83, R6, R11 ;  /* 0x00000006530b7223 */ /* 0x000fe2000000000b */
[----:B------:R-:W-:Y:S01]  /*97b0*/  LOP3.LUT R6, R111, 0xffff0000, RZ, 0xc0, !PT ;  /* 0xffff00006f067812 */ /* 0x000fe200078ec0ff */
[----:B------:R-:W-:Y:S01]  /*97c0*/  FMUL R36, R76, R46 ;  /* 0x0000002e4c247220 */ /* 0x000fe20000400000 */
[----:B------:R-:W-:Y:S01]  /*97d0*/  FFMA R12, R83, R3, R12 ;  /* 0x00000003530c7223 */ /* 0x000fe2000000000c */
[----:B------:R-:W-:Y:S01]  /*97e0*/  SHF.L.U32 R3, R102, 0x10, RZ ;  /* 0x0000001066037819 */ /* 0x000fe200000006ff */
[C---:B------:R-:W-:Y:S01]  /*97f0*/  FMUL R46, R76.reuse, R56 ;  /* 0x000000384c2e7220 */ /* 0x040fe20000400000 */
[----:B------:R-:W-:Y:S01]  /*9800*/  FMUL R56, R76, R66 ;  /* 0x000000424c387220 */ /* 0x000fe20000400000 */
[----:B------:R-:W-:Y:S01]  /*9810*/  F2FP.BF16.F32.PACK_AB R66, R5, R4 ;  /* 0x000000040542723e */ /* 0x000fe200000010ff */
[C---:B------:R-:W-:Y:S01]  /*9820*/  FFMA R13, R83.reuse, R0, R13 ;  /* 0x00000000530d7223 */ /* 0x040fe2000000000d */
[----:B------:R-:W-:Y:S01]  /*9830*/  LOP3.LUT R0, R102, 0xffff0000, RZ, 0xc0, !PT ;  /* 0xffff000066007812 */ /* 0x000fe200078ec0ff */
[----:B------:R-:W-:Y:S01]  /*9840*/  FFMA R14, R83, R3, R14 ;  /* 0x00000003530e7223 */ /* 0x000fe2000000000e */
[C---:B------:R-:W-:Y:S01]  /*9850*/  SHF.L.U32 R5, R103.reuse, 0x10, RZ ;  /* 0x0000001067057819 */ /* 0x040fe200000006ff */
[----:B------:R-:W-:Y:S01]  /*9860*/  FMUL R17, R76, R27 ;  /* 0x0000001b4c117220 */ /* 0x000fe20000400000 */
        /* <DEDUP_REMOVED lines=8> */
[----:B------:R-:W-:Y:S01]  /*98f0*/  SHF.L.U32 R5, R111, 0x10, RZ ;  /* 0x000000106f057819 */ /* 0x000fe200000006ff */
[C---:B------:R-:W-:Y:S01]  /*9900*/  FMUL R37, R76.reuse, R47 ;  /* 0x0000002f4c257220 */ /* 0x040fe20000400000 */
[C---:B------:R-:W-:Y:S01]  /*9910*/  FMUL R47, R76.reuse, R57 ;  /* 0x000000394c2f7220 */ /* 0x040fe20000400000 */
[----:B------:R-:W-:Y:S01]  /*9920*/  FMUL R57, R76, R67 ;  /* 0x000000434c397220 */ /* 0x000fe20000400000 */
[----:B------:R-:W-:Y:S01]  /*9930*/  F2FP.BF16.F32.PACK_AB R67, R9, R8 ;  /* 0x000000080943723e */ /* 0x000fe200000010ff */
[----:B------:R-:W-:Y:S01]  /*9940*/  FFMA R18, R83, R0, R18 ;  /* 0x0000000053127223 */ /* 0x000fe20000000012 */
[----:B------:R-:W-:Y:S01]  /*9950*/  LOP3.LUT R0, R109, 0xffff0000, RZ, 0xc0, !PT ;  /* 0xffff00006d007812 */ /* 0x000fe200078ec0ff */
[C---:B------:R-:W-:Y:S01]  /*9960*/  FFMA R19, R83.reuse, R4, R19 ;  /* 0x0000000453137223 */ /* 0x040fe20000000013 */
[C---:B------:R-:W-:Y:S01]  /*9970*/  LOP3.LUT R4, R110.reuse, 0xffff0000, RZ, 0xc0, !PT ;  /* 0xffff00006e047812 */ /* 0x040fe200078ec0ff */
[----:B------:R-:W-:Y:S01]  /*9980*/  FFMA R20, R83, R3, R20 ;  /* 0x0000000353147223 */ /* 0x000fe20000000014 */
[----:B------:R-:W-:Y:S01]  /*9990*/  SHF.L.U32 R3, R110, 0x10, RZ ;  /* 0x000000106e037819 */ /* 0x000fe200000006ff */
[C---:B------:R-:W-:Y:S01]  /*99a0*/  FMUL R21, R76.reuse, R31 ;  /* 0x0000001f4c157220 */ /* 0x040fe20000400000 */
[----:B------:R-:W-:Y:S01]  /*99b0*/  F2FP.BF16.F32.PACK_AB R8, R11, R10 ;  /* 0x0000000a0b08723e */ /* 0x000fe200000010ff */
[C---:B------:R-:W-:Y:S01]  /*99c0*/  FMUL R22, R76.reuse, R32 ;  /* 0x000000204c167220 */ /* 0x040fe20000400000 */
[----:B------:R-:W-:Y:S01]  /*99d0*/  F2FP.BF16.F32.PACK_AB R9, R13, R12 ;  /* 0x0000000c0d09723e */ /* 0x000fe200000010ff */
[----:B------:R-:W-:Y:S01]  /*99e0*/  STS.128 [R177+0x8400], R64 ;  /* 0x00840040b1007388 */ /* 0x000fe20000000c00 */
[----:B------:R-:W-:Y:S01]  /*99f0*/  F2FP.BF16.F32.PACK_AB R10, R15, R14 ;  /* 0x0000000e0f0a723e */ /* 0x000fe200000010ff */
[----:B------:R-:W-:Y:S01]  /*9a00*/  FMUL R23, R76, R33 ;  /* 0x000000214c177220 */ /* 0x000fe20000400000 */
[----:B------:R-:W-:Y:S01]  /*9a10*/  F2FP.BF16.F32.PACK_AB R11, R17, R16 ;  /* 0x00000010110b723e */ /* 0x000fe200000010ff */
[----:B------:R-:W-:Y:S01]  /*9a20*/  FFMA R21, R83, R0, R21 ;  /* 0x0000000053157223 */ /* 0x000fe20000000015 */
[----:B------:R-:W-:Y:S01]  /*9a30*/  F2FP.BF16.F32.PACK_AB R12, R19, R18 ;  /* 0x00000012130c723e */ /* 0x000fe200000010ff */
[C---:B------:R-:W-:Y:S01]  /*9a40*/  FFMA R22, R83.reuse, R3, R22 ;  /* 0x0000000353167223 */ /* 0x040fe20000000016 */
[C---:B------:R-:W-:Y:S01]  /*9a50*/  SHF.L.U32 R0, R116.reuse, 0x10, RZ ;  /* 0x0000001074007819 */ /* 0x040fe200000006ff */
[----:B------:R-:W-:Y:S01]  /*9a60*/  FFMA R23, R83, R4, R23 ;  /* 0x0000000453177223 */ /* 0x000fe20000000017 */
[----:B------:R-:W-:Y:S01]  /*9a70*/  F2FP.BF16.F32.PACK_AB R13, R21, R20 ;  /* 0x00000014150d723e */ /* 0x000fe200000010ff */
[C---:B------:R-:W-:Y:S01]  /*9a80*/  FFMA R24, R83.reuse, R5, R24 ;  /* 0x0000000553187223 */ /* 0x040fe20000000018 */
[----:B------:R-:W-:Y:S01]  /*9a90*/  LOP3.LUT R4, R116, 0xffff0000, RZ, 0xc0, !PT ;  /* 0xffff000074047812 */ /* 0x000fe200078ec0ff */
[----:B------:R-:W-:Y:S01]  /*9aa0*/  FFMA R25, R83, R6, R25 ;  /* 0x0000000653197223 */ /* 0x000fe20000000019 */
[----:B------:R-:W-:Y:S01]  /*9ab0*/  F2FP.BF16.F32.PACK_AB R14, R23, R22 ;  /* 0x00000016170e723e */ /* 0x000fe200000010ff */
[----:B------:R1:W-:Y:S01]  /*9ac0*/  STS.128 [R176+0x8400], R8 ;  /* 0x00840008b0007388 */ /* 0x0003e20000000c00 */
[----:B------:R-:W-:Y:S01]  /*9ad0*/  SHF.L.U32 R3, R117, 0x10, RZ ;  /* 0x0000001075037819 */ /* 0x000fe200000006ff */
[----:B------:R-:W-:Y:S01]  /*9ae0*/  FFMA R26, R83, R0, R26 ;  /* 0x00000000531a7223 */ /* 0x000fe2000000001a */
[----:B------:R-:W-:Y:S01]  /*9af0*/  F2FP.BF16.F32.PACK_AB R15, R25, R24 ;  /* 0x00000018190f723e */ /* 0x000fe200000010ff */
[----:B------:R-:W-:Y:S01]  /*9b00*/  FFMA R27, R83, R4, R27 ;  /* 0x00000004531b7223 */ /* 0x000fe2000000001b */
[----:B------:R-:W-:Y:S01]  /*9b10*/  LOP3.LUT R0, R117, 0xffff0000, RZ, 0xc0, !PT ;  /* 0xffff000075007812 */ /* 0x000fe200078ec0ff */
[C---:B------:R-:W-:Y:S01]  /*9b20*/  FFMA R28, R83.reuse, R3, R28 ;  /* 0x00000003531c7223 */ /* 0x040fe2000000001c */
[C---:B------:R-:W-:Y:S01]  /*9b30*/  SHF.L.U32 R3, R118.reuse, 0x10, RZ ;  /* 0x0000001076037819 */ /* 0x040fe200000006ff */
[----:B------:R2:W-:Y:S01]  /*9b40*/  STS.128 [R175+0x8400], R12 ;  /* 0x0084000caf007388 */ /* 0x0005e20000000c00 */
[----:B------:R-:W-:Y:S01]  /*9b50*/  LOP3.LUT R4, R118, 0xffff0000, RZ, 0xc0, !PT ;  /* 0xffff000076047812 */ /* 0x000fe200078ec0ff */
[----:B------:R-:W-:Y:S01]  /*9b60*/  FFMA R29, R83, R0, R29 ;  /* 0x00000000531d7223 */ /* 0x000fe2000000001d */
[C---:B------:R-:W-:Y:S01]  /*9b70*/  SHF.L.U32 R5, R119.reuse, 0x10, RZ ;  /* 0x0000001077057819 */ /* 0x040fe200000006ff */
[C---:B------:R-:W-:Y:S01]  /*9b80*/  FMUL R31, R76.reuse, R41 ;  /* 0x000000294c1f7220 */ /* 0x040fe20000400000 */
[----:B------:R-:W-:Y:S01]  /*9b90*/  LOP3.LUT R6, R119, 0xffff0000, RZ, 0xc0, !PT ;  /* 0xffff000077067812 */ /* 0x000fe200078ec0ff */
[----:B------:R-:W-:Y:S01]  /*9ba0*/  FMUL R32, R76, R42 ;  /* 0x0000002a4c207220 */ /* 0x000fe20000400000 */
[----:B------:R-:W-:Y:S01]  /*9bb0*/  SHF.L.U32 R0, R124, 0x10, RZ ;  /* 0x000000107c007819 */ /* 0x000fe200000006ff */
[----:B------:R-:W-:Y:S01]  /*9bc0*/  FMUL R33, R76, R43 ;  /* 0x0000002b4c217220 */ /* 0x000fe20000400000 */
[----:B------:R-:W-:Y:S01]  /*9bd0*/  @P6 SHF.L.U32 R16, R162, 0x1f, RZ ;  /* 0x0000001fa2106819 */ /* 0x000fe200000006ff */
[----:B------:R-:W-:Y:S01]  /*9be0*/  FFMA R30, R83, R3, R30 ;  /* 0x00000003531e7223 */ /* 0x000fe2000000001e */
[----:B------:R-:W-:Y:S01]  /*9bf0*/  SHF.L.U32 R3, R125, 0x10, RZ ;  /* 0x000000107d037819 */ /* 0x000fe200000006ff */
[C---:B------:R-:W-:Y:S01]  /*9c00*/  FFMA R31, R83.reuse, R4, R31 ;  /* 0x00000004531f7223 */ /* 0x040fe2000000001f */
[----:B------:R-:W-:Y:S01]  /*9c10*/  LOP3.LUT R4, R124, 0xffff0000, RZ, 0xc0, !PT ;  /* 0xffff00007c047812 */ /* 0x000fe200078ec0ff */
[----:B------:R-:W-:Y:S01]  /*9c20*/  FFMA R32, R83, R5, R32 ;  /* 0x0000000553207223 */ /* 0x000fe20000000020 */
[----:B------:R-:W-:Y:S01]  /*9c30*/  SHF.L.U32 R5, R127, 0x10, RZ ;  /* 0x000000107f057819 */ /* 0x000fe200000006ff */
[----:B------:R-:W-:Y:S01]  /*9c40*/  FFMA R33, R83, R6, R33 ;  /* 0x0000000653217223 */ /* 0x000fe20000000021 */
[----:B------:R-:W-:Y:S01]  /*9c50*/  LOP3.LUT R6, R143, 0xffff0000, RZ, 0xc0, !PT ;  /* 0xffff00008f067812 */ /* 0x000fe200078ec0ff */
[----:B------:R-:W-:Y:S01]  /*9c60*/  FFMA R34, R83, R0, R34 ;  /* 0x0000000053227223 */ /* 0x000fe20000000022 */
[----:B------:R-:W-:Y:S01]  /*9c70*/  LOP3.LUT R0, R125, 0xffff0000, RZ, 0xc0, !PT ;  /* 0xffff00007d007812 */ /* 0x000fe200078ec0ff */
[C---:B------:R-:W-:Y:S01]  /*9c80*/  FFMA R35, R83.reuse, R4, R35 ;  /* 0x0000000453237223 */ /* 0x040fe20000000023 */
[----:B------:R-:W-:Y:S01]  /*9c90*/  LOP3.LUT R4, R132, 0xffff0000, RZ, 0xc0, !PT ;  /* 0xffff000084047812 */ /* 0x000fe200078ec0ff */
[C---:B------:R-:W-:Y:S01]  /*9ca0*/  FFMA R36, R83.reuse, R3, R36 ;  /* 0x0000000353247223 */ /* 0x040fe20000000024 */
[C---:B------:R-:W-:Y:S01]  /*9cb0*/  SHF.L.U32 R3, R126.reuse, 0x10, RZ ;  /* 0x000000107e037819 */ /* 0x040fe200000006ff */
[----:B------:R-:W-:Y:S01]  /*9cc0*/  FFMA R37, R83, R0, R37 ;  /* 0x0000000053257223 */ /* 0x000fe20000000025 */
[----:B------:R-:W-:Y:S01]  /*9cd0*/  LOP3.LUT R0, R126, 0xffff0000, RZ, 0xc0, !PT ;  /* 0xffff00007e007812 */ /* 0x000fe200078ec0ff */
[----:B------:R-:W-:Y:S01]  /*9ce0*/  FMUL R41, R76, R51 ;  /* 0x000000334c297220 */ /* 0x000fe20000400000 */
[----:B-1----:R-:W-:Y:S01]  /*9cf0*/  F2FP.BF16.F32.PACK_AB R8, R35, R34 ;  /* 0x000000222308723e */ /* 0x002fe200000010ff */
[C---:B------:R-:W-:Y:S01]  /*9d00*/  FFMA R38, R83.reuse, R3, R38 ;  /* 0x0000000353267223 */ /* 0x040fe20000000026 */
[----:B------:R-:W-:Y:S01]  /*9d10*/  SHF.L.U32 R3, R132, 0x10, RZ ;  /* 0x0000001084037819 */ /* 0x000fe200000006ff */
[----:B------:R-:W-:Y:S01]  /*9d20*/  FFMA R39, R83, R0, R39 ;  /* 0x0000000053277223 */ /* 0x000fe20000000027 */
[----:B--2---:R-:W-:Y:S01]  /*9d30*/  F2FP.BF16.F32.PACK_AB R12, R27, R26 ;  /* 0x0000001a1b0c723e */ /* 0x004fe200000010ff */
[----:B------:R-:W-:Y:S01]  /*9d40*/  FFMA R40, R83, R5, R40 ;  /* 0x0000000553287223 */ /* 0x000fe20000000028 */
[----:B------:R-:W-:Y:S01]  /*9d50*/  F2FP.BF16.F32.PACK_AB R13, R29, R28 ;  /* 0x0000001c1d0d723e */ /* 0x000fe200000010ff */
[C---:B------:R-:W-:Y:S01]  /*9d60*/  FMUL R42, R76.reuse, R52 ;  /* 0x000000344c2a7220 */ /* 0x040fe20000400000 */
[----:B------:R-:W-:Y:S01]  /*9d70*/  F2FP.BF16.F32.PACK_AB R14, R31, R30 ;  /* 0x0000001e1f0e723e */ /* 0x000fe200000010ff */
[C---:B------:R-:W-:Y:S01]  /*9d80*/  FMUL R43, R76.reuse, R53 ;  /* 0x000000354c2b7220 */ /* 0x040fe20000400000 */
[----:B------:R-:W-:Y:S01]  /*9d90*/  F2FP.BF16.F32.PACK_AB R15, R33, R32 ;  /* 0x00000020210f723e */ /* 0x000fe200000010ff */
[C---:B------:R-:W-:Y:S01]  /*9da0*/  FMUL R51, R76.reuse, R61 ;  /* 0x0000003d4c337220 */ /* 0x040fe20000400000 */
[----:B------:R-:W-:Y:S01]  /*9db0*/  LOP3.LUT R0, R127, 0xffff0000, RZ, 0xc0, !PT ;  /* 0xffff00007f007812 */ /* 0x000fe200078ec0ff */
[----:B------:R-:W-:Y:S01]  /*9dc0*/  FMUL R52, R76, R62 ;  /* 0x0000003e4c347220 */ /* 0x000fe20000400000 */
[----:B------:R-:W-:Y:S01]  /*9dd0*/  SHF.L.U32 R5, R133, 0x10, RZ ;  /* 0x0000001085057819 */ /* 0x000fe200000006ff */
[----:B------:R1:W-:Y:S01]  /*9de0*/  STS.128 [R173+0x8400], R12 ;  /* 0x0084000cad007388 */ /* 0x0003e20000000c00 */
[----:B------:R-:W-:Y:S01]  /*9df0*/  F2FP.BF16.F32.PACK_AB R9, R37, R36 ;  /* 0x000000242509723e */ /* 0x000fe200000010ff */
[----:B------:R-:W-:Y:S01]  /*9e00*/  FFMA R41, R83, R0, R41 ;  /* 0x0000000053297223 */ /* 0x000fe20000000029 */
[----:B------:R-:W-:Y:S01]  /*9e10*/  LOP3.LUT R0, R133, 0xffff0000, RZ, 0xc0, !PT ;  /* 0xffff000085007812 */ /* 0x000fe200078ec0ff */
[C---:B------:R-:W-:Y:S01]  /*9e20*/  FFMA R42, R83.reuse, R3, R42 ;  /* 0x00000003532a7223 */ /* 0x040fe2000000002a */
[C---:B------:R-:W-:Y:S01]  /*9e30*/  SHF.L.U32 R3, R134.reuse, 0x10, RZ ;  /* 0x0000001086037819 */ /* 0x040fe200000006ff */
[----:B------:R-:W-:Y:S01]  /*9e40*/  FFMA R43, R83, R4, R43 ;  /* 0x00000004532b7223 */ /* 0x000fe2000000002b */
[----:B------:R-:W-:Y:S01]  /*9e50*/  LOP3.LUT R4, R135, 0xffff0000, RZ, 0xc0, !PT ;  /* 0xffff000087047812 */ /* 0x000fe200078ec0ff */
[----:B------:R-:W-:Y:S01]  /*9e60*/  FFMA R44, R83, R5, R44 ;  /* 0x00000005532c7223 */ /* 0x000fe2000000002c */
[----:B------:R-:W-:Y:S01]  /*9e70*/  SHF.L.U32 R5, R135, 0x10, RZ ;  /* 0x0000001087057819 */ /* 0x000fe200000006ff */
[C---:B------:R-:W-:Y:S01]  /*9e80*/  FFMA R45, R83.reuse, R0, R45 ;  /* 0x00000000532d7223 */ /* 0x040fe2000000002d */
[----:B------:R-:W-:Y:S01]  /*9e90*/  LOP3.LUT R0, R134, 0xffff0000, RZ, 0xc0, !PT ;  /* 0xffff000086007812 */ /* 0x000fe200078ec0ff */
[----:B------:R-:W-:Y:S01]  /*9ea0*/  FFMA R46, R83, R3, R46 ;  /* 0x00000003532e7223 */ /* 0x000fe2000000002e */
[----:B------:R-:W-:Y:S01]  /*9eb0*/  SHF.L.U32 R3, R141, 0x10, RZ ;  /* 0x000000108d037819 */ /* 0x000fe200000006ff */
[----:B------:R-:W-:Y:S01]  /*9ec0*/  FMUL R53, R76, R63 ;  /* 0x0000003f4c357220 */ /* 0x000fe20000400000 */
        /* <DEDUP_REMOVED lines=8> */
[----:B------:R-:W-:Y:S01]  /*9f50*/  LOP3.LUT R0, R141, 0xffff0000, RZ, 0xc0, !PT ;  /* 0xffff00008d007812 */ /* 0x000fe200078ec0ff */
[----:B------:R2:W-:Y:S01]  /*9f60*/  STS.128 [R172+0x8400], R8 ;  /* 0x00840008ac007388 */ /* 0x0005e20000000c00 */
[----:B------:R-:W-:Y:S01]  /*9f70*/  SHF.L.U32 R5, R143, 0x10, RZ ;  /* 0x000000108f057819 */ /* 0x000fe200000006ff */
[C---:B------:R-:W-:Y:S01]  /*9f80*/  FFMA R51, R83.reuse, R4, R51 ;  /* 0x0000000453337223 */ /* 0x040fe20000000033 */
[C---:B------:R-:W-:Y:S01]  /*9f90*/  LOP3.LUT R4, R142.reuse, 0xffff0000, RZ, 0xc0, !PT ;  /* 0xffff00008e047812 */ /* 0x040fe200078ec0ff */
[C---:B------:R-:W-:Y:S01]  /*9fa0*/  FFMA R52, R83.reuse, R3, R52 ;  /* 0x0000000353347223 */ /* 0x040fe20000000034 */
[----:B------:R-:W-:Y:S01]  /*9fb0*/  SHF.L.U32 R3, R142, 0x10, RZ ;  /* 0x000000108e037819 */ /* 0x000fe200000006ff */
[----:B------:R-:W-:Y:S01]  /*9fc0*/  FFMA R53, R83, R0, R53 ;  /* 0x0000000053357223 */ /* 0x000fe20000000035 */
[----:B-1----:R-:W-:Y:S02]  /*9fd0*/  F2FP.BF16.F32.PACK_AB R12, R43, R42 ;  /* 0x0000002a2b0c723e */ /* 0x002fe400000010ff */
[----:B------:R-:W-:Y:S01]  /*9fe0*/  F2FP.BF16.F32.PACK_AB R13, R45, R44 ;  /* 0x0000002c2d0d723e */ /* 0x000fe200000010ff */
[----:B------:R-:W-:Y:S01]  /*9ff0*/  FFMA R54, R83, R3, R54 ;  /* 0x0000000353367223 */ /* 0x000fe20000000036 */
[----:B------:R-:W-:Y:S01]  /*a000*/  F2FP.BF16.F32.PACK_AB R14, R47, R46 ;  /* 0x0000002e2f0e723e */ /* 0x000fe200000010ff */
[----:B------:R-:W-:Y:S01]  /*a010*/  FFMA R55, R83, R4, R55 ;  /* 0x0000000453377223 */ /* 0x000fe20000000037 */
[----:B------:R-:W-:Y:S01]  /*a020*/  F2FP.BF16.F32.PACK_AB R15, R49, R48 ;  /* 0x00000030310f723e */ /* 0x000fe200000010ff */
[C---:B------:R-:W-:Y:S01]  /*a030*/  FFMA R56, R83.reuse, R5, R56 ;  /* 0x0000000553387223 */ /* 0x040fe20000000038 */
[----:B------:R-:W-:Y:S01]  /*a040*/  FFMA R57, R83, R6, R57 ;  /* 0x0000000653397223 */ /* 0x000fe20000000039 */
[----:B------:R-:W-:Y:S02]  /*a050*/  F2FP.BF16.F32.PACK_AB R4, R51, R50 ;  /* 0x000000323304723e */ /* 0x000fe400000010ff */
[----:B------:R2:W-:Y:S01]  /*a060*/  STS.128 [R171+0x8400], R12 ;  /* 0x0084000cab007388 */ /* 0x0005e20000000c00 */
[----:B------:R-:W-:Y:S02]  /*a070*/  F2FP.BF16.F32.PACK_AB R5, R53, R52 ;  /* 0x000000343505723e */ /* 0x000fe400000010ff */
[----:B------:R-:W-:Y:S02]  /*a080*/  F2FP.BF16.F32.PACK_AB R6, R55, R54 ;  /* 0x000000363706723e */ /* 0x000fe400000010ff */
[----:B------:R-:W-:Y:S02]  /*a090*/  F2FP.BF16.F32.PACK_AB R7, R57, R56 ;  /* 0x000000383907723e */ /* 0x000fe400000010ff */
[----:B------:R-:W-:Y:S02]  /*a0a0*/  MOV R0, UR54 ;  /* 0x0000003600007c02 */ /* 0x000fe40008000f00 */
[----:B------:R-:W-:Y:S01]  /*a0b0*/  LEA R3, R105, UR48, 0x3 ;  /* 0x0000003069037c11 */ /* 0x000fe2000f8e18ff */
[----:B------:R2:W-:Y:S01]  /*a0c0*/  STS.128 [R170+0x8400], R4 ;  /* 0x00840004aa007388 */ /* 0x0005e20000000c00 */
[----:B------:R-:W-:Y:S04]  /*a0d0*/  @P6 LEA R0, R0, UR48, 0x3 ;  /* 0x0000003000006c11 */ /* 0x000fe8000f8e18ff */
[----:B------:R-:W-:Y:S01]  /*a0e0*/  @P6 IADD3 R0, PT, PT, R0, 0x70, RZ ;  /* 0x0000007000006810 */ /* 0x000fe20007ffe0ff */
[----:B------:R-:W-:Y:S01]  /*a0f0*/  @!PT LDS RZ, [RZ] ;  /* 0x00000000fffff984 */ /* 0x000fe20000000800 */
[----:B------:R-:W-:Y:S01]  /*a100*/  @!PT LDS RZ, [RZ] ;  /* 0x00000000fffff984 */ /* 0x000fe20000000800 */
[----:B------:R-:W-:Y:S01]  /*a110*/  @!PT LDS RZ, [RZ] ;  /* 0x00000000fffff984 */ /* 0x000fe20000000800 */
[----:B------:R-:W-:Y:S01]  /*a120*/  @!PT LDS RZ, [RZ] ;  /* 0x00000000fffff984 */ /* 0x000fe20000000800 */
[----:B------:R1:W-:Y:S06]  /*a130*/  MEMBAR.ALL.CTA ;  /* 0x0000000000007992 */ /* 0x0003ec0000008000 */
[----:B-1----:R-:W1:Y:S01]  /*a140*/  FENCE.VIEW.ASYNC.S ;  /* 0x00000000000073c6 */ /* 0x002e620000000000 */
[----:B------:R-:W-:Y:S01]  /*a150*/  @P6 PRMT R0, R179, 0x654, R0 ;  /* 0x00000654b3006816 */ /* 0x000fe20000000000 */
[----:B-1----:R-:W-:Y:S06]  /*a160*/  BAR.SYNC.DEFER_BLOCKING 0x1, 0x80 ;  /* 0x0042000000007b1d */ /* 0x002fec0000010000 */
        /* <DEDUP_REMOVED lines=11> */
.L_x_128:
[----:B------:R-:W-:Y:S05]  /*a220*/  BSYNC.RECONVERGENT B0 ;  /* 0x0000000000007941 */ /* 0x000fea0003800200 */
.L_x_127:
[----:B------:R-:W-:Y:S01]  /*a230*/  BAR.SYNC.DEFER_BLOCKING 0x1, 0x80 ;  /* 0x0042000000007b1d */ /* 0x000fe20000010000 */
[----:B------:R-:W-:Y:S01]  /*a240*/  UIADD3 UR51, UPT, UPT, UR54, 0x1, URZ ;  /* 0x0000000136337890 */ /* 0x000fe2000fffe0ff */
[----:B------:R-:W-:Y:S03]  /*a250*/  ISETP.NE.AND P0, PT, R79, RZ, PT ;  /* 0x000000ff4f00720c */ /* 0x000fe60003f05270 */
[----:B------:R-:W-:Y:S01]  /*a260*/  UISETP.NE.AND UP0, UPT, UR51, 0x4, UPT ;  /* 0x000000043300788c */ /* 0x000fe2000bf05270 */
[----:B------:R-:W-:Y:S03]  /*a270*/  SEL R81, RZ, 0xc0, !P0 ;  /* 0x000000c0ff517807 */ /* 0x000fe60004000000 */
[----:B------:R-:W-:Y:S01]  /*a280*/  USEL UR51, UR51, URZ, UP0 ;  /* 0x000000ff33337287 */ /* 0x000fe20008000000 */
[----:B------:R1:W-:Y:S01]  /*a290*/  @P6 SYNCS.ARRIVE.TRANS64.RED.A1T0 RZ, [R0+URZ], RZ ;  /* 0x000000ff00ff69a7 */ /* 0x0003e200081004ff */
[----:B------:R-:W-:Y:S01]  /*a2a0*/  BSSY B1, `(.L_x_129) ;  /* 0x000001f000017945 */ /* 0x000fe20003800000 */
[----:B------:R-:W4:Y:S02]  /*a2b0*/  @P6 SYNCS.PHASECHK.TRANS64.TRYWAIT P1, [R3+URZ+0x50], R16 ;  /* 0x00005010030065a7 */ /* 0x000f2400080211ff */
[----:B----4-:R-:W-:Y:S01]  /*a2c0*/  @P6 SEL R107, RZ, 0x1, !P1 ;  /* 0x00000001ff6b6807 */ /* 0x010fe20004800000 */
[----:B-1----:R-:W-:Y:S06]  /*a2d0*/  @!P6 BRA `(.L_x_130) ;  /* 0x00000000006ce947 */ /* 0x002fec0003800000 */
[----:B------:R-:W-:Y:S01]  /*a2e0*/  ISETP.NE.AND P2, PT, R112, RZ, PT ;  /* 0x000000ff7000720c */ /* 0x000fe20003f45270 */
[----:B------:R-:W-:Y:S01]  /*a2f0*/  BSSY B0, `(.L_x_131) ;  /* 0x000000b000007945 */ /* 0x000fe20003800000 */
[----:B------:R-:W-:Y:S11]  /*a300*/  ISETP.NE.AND P0, PT, R107, RZ, PT ;  /* 0x000000ff6b00720c */ /* 0x000ff60003f05270 */
[----:B------:R-:W-:Y:S05]  /*a310*/  @P2 IMAD R105, R105, 0x4000, R178 ;  /* 0x0000400069692824 */ /* 0x000fea00078e02b2 */
[----:B--2---:R-:W-:Y:S04]  /*a320*/  @P2 IADD3 R9, PT, PT, R105, UR48, RZ ;  /* 0x0000003069092c10 */ /* 0x004fe8000fffe0ff */
[----:B------:R-:W-:Y:S01]  /*a330*/  @P2 IADD3 R7, PT, PT, R104, R9, RZ ;  /* 0x0000000968072210 */ /* 0x000fe20007ffe0ff */
[--C-:B------:R-:W-:Y:S02]  /*a340*/  @P2 IMAD.IADD R5, R86, 0x1, R9.reuse ;  /* 0x0000000156052824 */ /* 0x100fe400078e0209 */
[----:B------:R-:W-:Y:S01]  /*a350*/  @P2 IMAD.IADD R4, R106, 0x1, R9 ;  /* 0x000000016a042824 */ /* 0x000fe200078e0209 */
[----:B------:R-:W-:Y:S06]  /*a360*/  @P0 BRA `(.L_x_132) ;  /* 0x00000000000c0947 */ /* 0x000fec0003800000 */
[----:B------:R-:W-:Y:S04]  /*a370*/  SHF.L.U32 R0, R162, 0x1f, RZ ;  /* 0x0000001fa2007819 */ /* 0x000fe800000006ff */
[----:B------:R-:W1:Y:S02]  /*a380*/  SYNCS.PHASECHK.TRANS64.TRYWAIT P0, [R3+URZ+0x50], R0 ;  /* 0x00005000030075a7 */ /* 0x000e6400080011ff */
[----:B-1----:R-:W-:Y:S05]  /*a390*/  @!P0 BRA `(.L_x_133) ;  /* 0x0000002000308947 */ /* 0x002fea0003800000 */
.L_x_132:
[----:B------:R-:W-:Y:S05]  /*a3a0*/  BSYNC B0 ;  /* 0x0000000000007941 */ /* 0x000fea0003800000 */
.L_x_131:
[----:B------:R-:W-:Y:S11]  /*a3b0*/  ISETP.NE.AND P0, PT, R112, RZ, PT ;  /* 0x000000ff7000720c */ /* 0x000ff60003f05270 */
[----:B------:R-:W-:Y:S02]  /*a3c0*/  @!UPT UIADD3 URZ, UPT, UPT, URZ, URZ, URZ ;  /* 0x000000fffffff290 */ /* 0x000fe4000fffe0ff */
[----:B------:R4:W2:Y:S01]  /*a3d0*/  @P0 LDS.128 R88, [R105+UR48+0x400] ;  /* 0x0004003069580984 */ /* 0x0008a20008000c00 */
[----:B-1----:R-:W-:Y:S01]  /*a3e0*/  @P0 IMAD.IADD R3, R104, 0x1, R5 ;  /* 0x0000000168030824 */ /* 0x002fe200078e0205 */
        /* <DEDUP_REMOVED lines=10> */
.L_x_130:
[----:B------:R-:W-:Y:S05]  /*a490*/  BSYNC B1 ;  /* 0x0000000000017941 */ /* 0x000fea0003800000 */
.L_x_129:
[----:B------:R-:W-:Y:S01]  /*a4a0*/  IMAD.IADD R16, R78, 0x1, R81 ;  /* 0x000000014e107824 */ /* 0x000fe200078e0251 */
[----:B------:R-:W-:Y:S04]  /*a4b0*/  BSSY.RECONVERGENT B6, `(.L_x_134) ;  /* 0x0000015000067945 */ /* 0x000fe80003800200 */
[----:B----4-:R-:W-:Y:S04]  /*a4c0*/  SHF.R.U32.HI R3, RZ, 0x15, R16 ;  /* 0x00000015ff037819 */ /* 0x010fe80000011610 */
[----:B------:R-:W-:Y:S11]  /*a4d0*/  LOP3.LUT P0, RZ, R3, 0x3, R158, 0x48, !PT ;  /* 0x0000000303ff7812 */ /* 0x000ff6000780489e */
[----:B------:R-:W-:Y:S02]  /*a4e0*/  @!UPT UIADD3 URZ, UPT, UPT, URZ, URZ, URZ ;  /* 0x000000fffffff290 */ /* 0x000fe4000fffe0ff */
[----:B------:R-:W-:Y:S05]  /*a4f0*/  @!P0 BRA `(.L_x_135) ;  /* 0x0000000000408947 */ /* 0x000fea0003800000 */
[----:B------:R-:W4:Y:S01]  /*a500*/  LDCU.64 UR8, c[0x4][0x70] ;  /* 0x01000e00ff0877ac */ /* 0x000f220008000a00 */
[----:B--2---:R-:W-:Y:S01]  /*a510*/  MOV R15, 0x0 ;  /* 0x00000000000f7802 */ /* 0x004fe20000000f00 */
[----:B------:R-:W-:Y:S02]  /*a520*/  HFMA2 R12, -RZ, RZ, 0, 5.9604644775390625e-08 ;  /* 0x00000001ff0c7431 */ /* 0x000fe400000001ff */
[----:B------:R-:W-:Y:S02]  /*a530*/  IMAD.MOV.U32 R8, RZ, RZ, 0x192 ;  /* 0x00000192ff087424 */ /* 0x000fe400078e00ff */
[----:B------:R-:W-:Y:S01]  /*a540*/  IMAD.MOV.U32 R13, RZ, RZ, RZ ;  /* 0x000000ffff0d7224 */ /* 0x000fe200078e00ff */
[----:B------:R-:W2:Y:S01]  /*a550*/  LDCU.64 UR6, c[0x4][0x78] ;  /* 0x01000f00ff0677ac */ /* 0x000ea20008000a00 */
[----:B------:R-:W1:Y:S01]  /*a560*/  LDC.64 R14, c[0x4][R15] ;  /* 0x010000000f0e7b82 */ /* 0x000e620000000a00 */
[----:B------:R-:W5:Y:S01]  /*a570*/  LDCU.64 UR4, c[0x4][0x10] ;  /* 0x01000200ff0477ac */ /* 0x000f620008000a00 */
[----:B----4-:R-:W-:Y:S01]  /*a580*/  MOV R5, UR9 ;  /* 0x0000000900057c02 */ /* 0x010fe20008000f00 */
[----:B------:R-:W-:Y:S01]  /*a590*/  IMAD.U32 R4, RZ, RZ, UR8 ;  /* 0x00000008ff047e24 */ /* 0x000fe2000f8e00ff */
[----:B--2---:R-:W-:Y:S01]  /*a5a0*/  MOV R7, UR7 ;  /* 0x0000000700077c02 */ /* 0x004fe20008000f00 */
[----:B------:R-:W-:Y:S01]  /*a5b0*/  IMAD.U32 R6, RZ, RZ, UR6 ;  /* 0x00000006ff067e24 */ /* 0x000fe2000f8e00ff */
[----:B-----5:R-:W-:Y:S01]  /*a5c0*/  MOV R11, UR5 ;  /* 0x00000005000b7c02 */ /* 0x020fe20008000f00 */
[----:B------:R-:W-:Y:S02]  /*a5d0*/  IMAD.U32 R10, RZ, RZ, UR4 ;  /* 0x00000004ff0a7e24 */ /* 0x000fe4000f8e00ff */
[----:B------:R-:W-:Y:S07]  /*a5e0*/  LEPC R20, `(.L_x_135) ;  /* 0x000000001014794e */ /* 0x000fee0000000000 */
[----:B-1-3--:R-:W-:Y:S05]  /*a5f0*/  CALL.ABS.NOINC R14 ;  /* 0x000000000e007343 */ /* 0x00afea0003c00000 */
.L_x_135:
[----:B------:R-:W-:Y:S05]  /*a600*/  BSYNC.RECONVERGENT B6 ;  /* 0x0000000000067941 */ /* 0x000fea0003800200 */
.L_x_134:
[----:B--2---:R-:W-:Y:S01]  /*a610*/  SHF.L.U32 R78, R88, 0x10, RZ ;  /* 0x00000010584e7819 */ /* 0x004fe200000006ff */
[----:B------:R-:W-:Y:S05]  /*a620*/  WARPSYNC.ALL ;  /* 0x0000000000007948 */ /* 0x000fea0003800000 */
[----:B------:R-:W-:Y:S01]  /*a630*/  R2UR UR4, R16 ;  /* 0x00000000100472ca */ /* 0x000fe200000e0000 */
[----:B------:R-:W-:Y:S01]  /*a640*/  BSSY.RECONVERGENT B0, `(.L_x_136) ;  /* 0x00000fc000007945 */ /* 0x000fe20003800200 */
[----:B------:R-:W-:Y:S02]  /*a650*/  LOP3.LUT R0, R88, 0xffff0000, RZ, 0xc0, !PT ;  /* 0xffff000058007812 */ /* 0x000fe400078ec0ff */
[C---:B------:R-:W-:Y:S02]  /*a660*/  SHF.L.U32 R3, R89.reuse, 0x10, RZ ;  /* 0x0000001059037819 */ /* 0x040fe400000006ff */
[----:B------:R-:W-:Y:S02]  /*a670*/  LOP3.LUT R80, R89, 0xffff0000, RZ, 0xc0, !PT ;  /* 0xffff000059507812 */ /* 0x000fe400078ec0ff */
[C---:B------:R-:W-:Y:S02]  /*a680*/  SHF.L.U32 R82, R90.reuse, 0x10, RZ ;  /* 0x000000105a527819 */ /* 0x040fe400000006ff */
[----:B------:R-:W-:Y:S02]  /*a690*/  LOP3.LUT R84, R90, 0xffff0000, RZ, 0xc0, !PT ;  /* 0xffff00005a547812 */ /* 0x000fe400078ec0ff */
[C---:B------:R-:W-:Y:S01]  /*a6a0*/  SHF.L.U32 R85, R91.reuse, 0x10, RZ ;  /* 0x000000105b557819 */ /* 0x040fe200000006ff */
[----:B------:R-:W2:Y:S01]  /*a6b0*/  LDTM.x64 R4, tmem[UR4] ;  /* 0x00000004000479ee */ /* 0x000ea20008340000 */
[----:B------:R-:W-:Y:S02]  /*a6c0*/  LOP3.LUT R86, R91, 0xffff0000, RZ, 0xc0, !PT ;  /* 0xffff00005b567812 */ /* 0x000fe400078ec0ff */
[C---:B-1----:R-:W-:Y:S02]  /*a6d0*/  SHF.L.U32 R87, R92.reuse, 0x10, RZ ;  /* 0x000000105c577819 */ /* 0x042fe400000006ff */
[----:B------:R-:W-:Y:S02]  /*a6e0*/  LOP3.LUT R88, R92, 0xffff0000, RZ, 0xc0, !PT ;  /* 0xffff00005c587812 */ /* 0x000fe400078ec0ff */
[C---:B------:R-:W-:Y:S02]  /*a6f0*/  SHF.L.U32 R89, R93.reuse, 0x10, RZ ;  /* 0x000000105d597819 */ /* 0x040fe400000006ff */
[----:B------:R-:W-:Y:S02]  /*a700*/  LOP3.LUT R90, R93, 0xffff0000, RZ, 0xc0, !PT ;  /* 0xffff00005d5a7812 */ /* 0x000fe400078ec0ff */
[C---:B------:R-:W-:Y:S02]  /*a710*/  SHF.L.U32 R91, R94.reuse, 0x10, RZ ;  /* 0x000000105e5b7819 */ /* 0x040fe400000006ff */
[----:B------:R-:W-:Y:S02]  /*a720*/  LOP3.LUT R92, R94, 0xffff0000, RZ, 0xc0, !PT ;  /* 0xffff00005e5c7812 */ /* 0x000fe400078ec0ff */
[C---:B------:R-:W-:Y:S02]  /*a730*/  SHF.L.U32 R93, R95.reuse, 0x10, RZ ;  /* 0x000000105f5d7819 */ /* 0x040fe400000006ff */
[----:B------:R-:W-:Y:S02]  /*a740*/  LOP3.LUT R94, R95, 0xffff0000, RZ, 0xc0, !PT ;  /* 0xffff00005f5e7812 */ /* 0x000fe400078ec0ff */
[C---:B------:R-:W-:Y:S02]  /*a750*/  SHF.L.U32 R95, R100.reuse, 0x10, RZ ;  /* 0x00000010645f7819 */ /* 0x040fe400000006ff */
[----:B------:R-:W-:Y:S02]  /*a760*/  LOP3.LUT R96, R100, 0xffff0000, RZ, 0xc0, !PT ;  /* 0xffff000064607812 */ /* 0x000fe400078ec0ff */
[C---:B------:R-:W-:Y:S01]  /*a770*/  SHF.L.U32 R97, R101.reuse, 0x10, RZ ;  /* 0x0000001065617819 */ /* 0x040fe200000006ff */
[C---:B--2---:R-:W-:Y:S01]  /*a780*/  FMUL R4, R76.reuse, R4 ;  /* 0x000000044c047220 */ /* 0x044fe20000400000 */
[----:B------:R-:W-:Y:S01]  /*a790*/  LOP3.LUT R98, R101, 0xffff0000, RZ, 0xc0, !PT ;  /* 0xffff000065627812 */ /* 0x000fe200078ec0ff */
[----:B------:R-:W-:Y:S01]  /*a7a0*/  FMUL R5, R76, R5 ;  /* 0x000000054c057220 */ /* 0x000fe20000400000 */
[C---:B------:R-:W-:Y:S01]  /*a7b0*/  SHF.L.U32 R99, R102.reuse, 0x10, RZ ;  /* 0x0000001066637819 */ /* 0x040fe200000006ff */
[C---:B------:R-:W-:Y:S01]  /*a7c0*/  FFMA R4, R83.reuse, R78, R4 ;  /* 0x0000004e53047223 */ /* 0x040fe20000000004 */
[----:B------:R-:W-:Y:S01]  /*a7d0*/  LOP3.LUT R100, R102, 0xffff0000, RZ, 0xc0, !PT ;  /* 0xffff000066647812 */ /* 0x000fe200078ec0ff */
[----:B------:R-:W-:Y:S01]  /*a7e0*/  FFMA R5, R83, R0, R5 ;  /* 0x0000000053057223 */ /* 0x000fe20000000005 */
[C---:B------:R-:W-:Y:S01]  /*a7f0*/  SHF.L.U32 R101, R103.reuse, 0x10, RZ ;  /* 0x0000001067657819 */ /* 0x040fe200000006ff */
[C---:B------:R-:W-:Y:S01]  /*a800*/  FMUL R6, R76.reuse, R6 ;  /* 0x000000064c067220 */ /* 0x040fe20000400000 */
[----:B------:R-:W-:Y:S01]  /*a810*/  LOP3.LUT R102, R103, 0xffff0000, RZ, 0xc0, !PT ;  /* 0xffff000067667812 */ /* 0x000fe200078ec0ff */
[----:B------:R-:W-:Y:S01]  /*a820*/  FMUL R7, R76, R7 ;  /* 0x000000074c077220 */ /* 0x000fe20000400000 */
[----:B------:R-:W-:Y:S01]  /*a830*/  F2FP.BF16.F32.PACK_AB R4, R5, R4 ;  /* 0x000000040504723e */ /* 0x000fe200000010ff */
[C---:B------:R-:W-:Y:S01]  /*a840*/  FFMA R6, R83.reuse, R3, R6 ;  /* 0x0000000353067223 */ /* 0x040fe20000000006 */
[C---:B------:R-:W-:Y:S01]  /*a850*/  SHF.L.U32 R103, R108.reuse, 0x10, RZ ;  /* 0x000000106c677819 */ /* 0x040fe200000006ff */
[----:B------:R-:W-:Y:S01]  /*a860*/  FFMA R7, R83, R80, R7 ;  /* 0x0000005053077223 */ /* 0x000fe20000000007 */
[----:B------:R-:W-:Y:S01]  /*a870*/  LOP3.LUT R104, R108, 0xffff0000, RZ, 0xc0, !PT ;  /* 0xffff00006c687812 */ /* 0x000fe200078ec0ff */
[C---:B------:R-:W-:Y:S01]  /*a880*/  FMUL R8, R76.reuse, R8 ;  /* 0x000000084c087220 */ /* 0x040fe20000400000 */
[----:B------:R-:W-:Y:S01]  /*a890*/  SHF.L.U32 R105, R109, 0x10, RZ ;  /* 0x000000106d697819 */ /* 0x000fe200000006ff */
[----:B------:R-:W-:Y:S01]  /*a8a0*/  FMUL R9, R76, R9 ;  /* 0x000000094c097220 */ /* 0x000fe20000400000 */
[----:B------:R-:W-:Y:S01]  /*a8b0*/  F2FP.BF16.F32.PACK_AB R5, R7, R6 ;  /* 0x000000060705723e */ /* 0x000fe200000010ff */
[----:B------:R-:W-:Y:S01]  /*a8c0*/  FFMA R8, R83, R82, R8 ;  /* 0x0000005253087223 */ /* 0x000fe20000000008 */
[----:B------:R-:W-:Y:S01]  /*a8d0*/  LOP3.LUT R106, R109, 0xffff0000, RZ, 0xc0, !PT ;  /* 0xffff00006d6a7812 */ /* 0x000fe200078ec0ff */
[----:B------:R-:W-:Y:S01]  /*a8e0*/  FFMA R9, R83, R84, R9 ;  /* 0x0000005453097223 */ /* 0x000fe20000000009 */
[----:B------:R-:W-:Y:S01]  /*a8f0*/  SHF.L.U32 R107, R110, 0x10, RZ ;  /* 0x000000106e6b7819 */ /* 0x000fe200000006ff */
[----:B------:R-:W-:Y:S01]  /*a900*/  FMUL R10, R76, R10 ;  /* 0x0000000a4c0a7220 */ /* 0x000fe20000400000 */
[----:B------:R-:W-:Y:S01]  /*a910*/  LOP3.LUT R108, R110, 0xffff0000, RZ, 0xc0, !PT ;  /* 0xffff00006e6c7812 */ /* 0x000fe200078ec0ff */
[C---:B------:R-:W-:Y:S01]  /*a920*/  FMUL R11, R76.reuse, R11 ;  /* 0x0000000b4c0b7220 */ /* 0x040fe20000400000 */
[----:B------:R-:W-:Y:S01]  /*a930*/  F2FP.BF16.F32.PACK_AB R6, R9, R8 ;  /* 0x000000080906723e */ /* 0x000fe200000010ff */
[----:B------:R-:W-:Y:S01]  /*a940*/  FFMA R10, R83, R85, R10 ;  /* 0x00000055530a7223 */ /* 0x000fe2000000000a */
[----:B------:R-:W-:Y:S01]  /*a950*/  SHF.L.U32 R109, R111, 0x10, RZ ;  /* 0x000000106f6d7819 */ /* 0x000fe200000006ff */
[----:B------:R-:W-:Y:S01]  /*a960*/  FFMA R11, R83, R86, R11 ;  /* 0x00000056530b7223 */ /* 0x000fe2000000000b */
[----:B------:R-:W-:Y:S01]  /*a970*/  LOP3.LUT R110, R111, 0xffff0000, RZ, 0xc0, !PT ;  /* 0xffff00006f6e7812 */ /* 0x000fe200078ec0ff */
[----:B------:R-:W-:Y:S01]  /*a980*/  FMUL R0, R76, R12 ;  /* 0x0000000c4c007220 */ /* 0x000fe20000400000 */
[----:B------:R-:W-:Y:S01]  /*a990*/  SHF.L.U32 R111, R116, 0x10, RZ ;  /* 0x00000010746f7819 */ /* 0x000fe200000006ff */
[C---:B------:R-:W-:Y:S01]  /*a9a0*/  FMUL R3, R76.reuse, R13 ;  /* 0x0000000d4c037220 */ /* 0x040fe20000400000 */
[----:B------:R-:W-:Y:S01]  /*a9b0*/  F2FP.BF16.F32.PACK_AB R7, R11, R10 ;  /* 0x0000000a0b07723e */ /* 0x000fe200000010ff */
[----:B------:R-:W-:Y:S01]  /*a9c0*/  FMUL R14, R76, R14 ;  /* 0x0000000e4c0e7220 */ /* 0x000fe20000400000 */
[----:B------:R-:W-:Y:S01]  /*a9d0*/  LOP3.LUT R112, R116, 0xffff0000, RZ, 0xc0, !PT ;  /* 0xffff000074707812 */ /* 0x000fe200078ec0ff */
[C---:B------:R-:W-:Y:S01]  /*a9e0*/  FMUL R15, R76.reuse, R15 ;  /* 0x0000000f4c0f7220 */ /* 0x040fe20000400000 */
[----:B------:R-:W-:Y:S01]  /*a9f0*/  SHF.L.U32 R113, R117, 0x10, RZ ;  /* 0x0000001075717819 */ /* 0x000fe200000006ff */
[----:B------:R-:W-:Y:S01]  /*aa00*/  FFMA R0, R83, R87, R0 ;  /* 0x0000005753007223 */ /* 0x000fe20000000000 */
[----:B------:R-:W-:Y:S01]  /*aa10*/  LOP3.LUT R114, R117, 0xffff0000, RZ, 0xc0, !PT ;  /* 0xffff000075727812 */ /* 0x000fe200078ec0ff */
[----:B------:R-:W-:Y:S01]  /*aa20*/  FMUL R12, R76, R16 ;  /* 0x000000104c0c7220 */ /* 0x000fe20000400000 */
[C---:B------:R-:W-:Y:S01]  /*aa30*/  SHF.L.U32 R115, R118.reuse, 0x10, RZ ;  /* 0x0000001076737819 */ /* 0x040fe200000006ff */
[----:B------:R-:W-:Y:S01]  /*aa40*/  FFMA R3, R83, R88, R3 ;  /* 0x0000005853037223 */ /* 0x000fe20000000003 */
[----:B------:R-:W-:Y:S01]  /*aa50*/  LOP3.LUT R116, R118, 0xffff0000, RZ, 0xc0, !PT ;  /* 0xffff000076747812 */ /* 0x000fe200078ec0ff */
[C---:B------:R-:W-:Y:S01]  /*aa60*/  FMUL R13, R76.reuse, R17 ;  /* 0x000000114c0d7220 */ /* 0x040fe20000400000 */
[----:B------:R-:W-:Y:S01]  /*aa70*/  SHF.L.U32 R117, R119, 0x10, RZ ;  /* 0x0000001077757819 */ /* 0x000fe200000006ff */
[----:B------:R-:W-:Y:S01]  /*aa80*/  FFMA R14, R83, R89, R14 ;  /* 0x00000059530e7223 */ /* 0x000fe2000000000e */
[----:B------:R-:W-:Y:S01]  /*aa90*/  F2FP.BF16.F32.PACK_AB R8, R3, R0 ;  /* 0x000000000308723e */ /* 0x000fe200000010ff */
[----:B------:R-:W-:Y:S01]  /*aaa0*/  FMUL R18, R76, R18 ;  /* 0x000000124c127220 */ /* 0x000fe20000400000 */
[----:B------:R-:W-:Y:S01]  /*aab0*/  LOP3.LUT R118, R119, 0xffff0000, RZ, 0xc0, !PT ;  /* 0xffff000077767812 */ /* 0x000fe200078ec0ff */
[----:B------:R-:W-:Y:S01]  /*aac0*/  FFMA R15, R83, R90, R15 ;  /* 0x0000005a530f7223 */ /* 0x000fe2000000000f */
[----:B------:R-:W-:Y:S01]  /*aad0*/  SHF.L.U32 R119, R124, 0x10, RZ ;  /* 0x000000107c777819 */ /* 0x000fe200000006ff */
[----:B------:R-:W-:Y:S01]  /*aae0*/  FMUL R19, R76, R19 ;  /* 0x000000134c137220 */ /* 0x000fe20000400000 */
[----:B------:R-:W-:Y:S01]  /*aaf0*/  LOP3.LUT R120, R124, 0xffff0000, RZ, 0xc0, !PT ;  /* 0xffff00007c787812 */ /* 0x000fe200078ec0ff */
[----:B------:R1:W-:Y:S01]  /*ab00*/  STS.128 [R178+UR48+0xc400], R4 ;  /* 0x00c40004b2007988 */ /* 0x0003e20008000c30 */
[----:B------:R-:W-:Y:S01]  /*ab10*/  F2FP.BF16.F32.PACK_AB R9, R15, R14 ;  /* 0x0000000e0f09723e */ /* 0x000fe200000010ff */
[C---:B------:R-:W-:Y:S01]  /*ab20*/  FFMA R12, R83.reuse, R91, R12 ;  /* 0x0000005b530c7223 */ /* 0x040fe2000000000c */
[C---:B------:R-:W-:Y:S01]  /*ab30*/  FFMA R13, R83.reuse, R92, R13 ;  /* 0x0000005c530d7223 */ /* 0x040fe2000000000d */
[----:B------:R-:W-:Y:S01]  /*ab40*/  FFMA R18, R83, R93, R18 ;  /* 0x0000005d53127223 */ /* 0x000fe20000000012 */
[----:B------:R-:W-:Y:S01]  /*ab50*/  SHF.L.U32 R121, R125, 0x10, RZ ;  /* 0x000000107d797819 */ /* 0x000fe200000006ff */
[----:B------:R-:W-:Y:S01]  /*ab60*/  FFMA R19, R83, R94, R19 ;  /* 0x0000005e53137223 */ /* 0x000fe20000000013 */
[C---:B------:R-:W-:Y:S01]  /*ab70*/  FMUL R16, R76.reuse, R20 ;  /* 0x000000144c107220 */ /* 0x040fe20000400000 */
[----:B------:R-:W-:Y:S01]  /*ab80*/  F2FP.BF16.F32.PACK_AB R10, R13, R12 ;  /* 0x0000000c0d0a723e */ /* 0x000fe200000010ff */
[C---:B------:R-:W-:Y:S01]  /*ab90*/  FMUL R17, R76.reuse, R21 ;  /* 0x000000154c117220 */ /* 0x040fe20000400000 */
[C---:B------:R-:W-:Y:S01]  /*aba0*/  FMUL R22, R76.reuse, R22 ;  /* 0x000000164c167220 */ /* 0x040fe20000400000 */
[----:B------:R-:W-:Y:S01]  /*abb0*/  F2FP.BF16.F32.PACK_AB R11, R19, R18 ;  /* 0x00000012130b723e */ /* 0x000fe200000010ff */
[C---:B------:R-:W-:Y:S01]  /*abc0*/  FFMA R16, R83.reuse, R95, R16 ;  /* 0x0000005f53107223 */ /* 0x040fe20000000010 */
[----:B------:R-:W-:Y:S01]  /*abd0*/  FFMA R17, R83, R96, R17 ;  /* 0x0000006053117223 */ /* 0x000fe20000000011 */
[----:B------:R-:W-:Y:S01]  /*abe0*/  LOP3.LUT R122, R125, 0xffff0000, RZ, 0xc0, !PT ;  /* 0xffff00007d7a7812 */ /* 0x000fe200078ec0ff */
[----:B------:R-:W-:Y:S01]  /*abf0*/  FFMA R22, R83, R97, R22 ;  /* 0x0000006153167223 */ /* 0x000fe20000000016 */
[----:B------:R1:W-:Y:S01]  /*ac00*/  STS.128 [R177+0xc400], R8 ;  /* 0x00c40008b1007388 */ /* 0x0003e20000000c00 */
[C---:B------:R-:W-:Y:S01]  /*ac10*/  FMUL R23, R76.reuse, R23 ;  /* 0x000000174c177220 */ /* 0x040fe20000400000 */
[----:B------:R-:W-:Y:S01]  /*ac20*/  F2FP.BF16.F32.PACK_AB R16, R17, R16 ;  /* 0x000000101110723e */ /* 0x000fe200000010ff */
[C---:B------:R-:W-:Y:S01]  /*ac30*/  FMUL R20, R76.reuse, R24 ;  /* 0x000000184c147220 */ /* 0x040fe20000400000 */
[----:B------:R-:W-:Y:S01]  /*ac40*/  FMUL R21, R76, R25 ;  /* 0x000000194c157220 */ /* 0x000fe20000400000 */
[C---:B------:R-:W-:Y:S01]  /*ac50*/  SHF.L.U32 R123, R126.reuse, 0x10, RZ ;  /* 0x000000107e7b7819 */ /* 0x040fe200000006ff */
[C---:B------:R-:W-:Y:S01]  /*ac60*/  FFMA R23, R83.reuse, R98, R23 ;  /* 0x0000006253177223 */ /* 0x040fe20000000017 */
[C---:B------:R-:W-:Y:S01]  /*ac70*/  FFMA R20, R83.reuse, R99, R20 ;  /* 0x0000006353147223 */ /* 0x040fe20000000014 */
[----:B------:R-:W-:Y:S01]  /*ac80*/  LOP3.LUT R124, R126, 0xffff0000, RZ, 0xc0, !PT ;  /* 0xffff00007e7c7812 */ /* 0x000fe200078ec0ff */
        /* <DEDUP_REMOVED lines=8> */
[----:B------:R-:W-:Y:S01]  /*ad10*/  SHF.L.U32 R125, R127, 0x10, RZ ;  /* 0x000000107f7d7819 */ /* 0x000fe200000006ff */
[----:B------:R-:W-:Y:S01]  /*ad20*/  FFMA R24, R83, R103, R24 ;  /* 0x0000006753187223 */ /* 0x000fe20000000018 */
[C---:B------:R-:W-:Y:S01]  /*ad30*/  FMUL R25, R76.reuse, R29 ;  /* 0x0000001d4c197220 */ /* 0x040fe20000400000 */
[----:B------:R-:W-:Y:S01]  /*ad40*/  LOP3.LUT R126, R127, 0xffff0000, RZ, 0xc0, !PT ;  /* 0xffff00007f7e7812 */ /* 0x000fe200078ec0ff */
[C---:B------:R-:W-:Y:S01]  /*ad50*/  FMUL R30, R76.reuse, R30 ;  /* 0x0000001e4c1e7220 */ /* 0x040fe20000400000 */
[----:B------:R-:W-:Y:S01]  /*ad60*/  F2FP.BF16.F32.PACK_AB R19, R27, R26 ;  /* 0x0000001a1b13723e */ /* 0x000fe200000010ff */
[C---:B------:R-:W-:Y:S01]  /*ad70*/  FFMA R25, R83.reuse, R104, R25 ;  /* 0x0000006853197223 */ /* 0x040fe20000000019 */
[----:B------:R-:W-:Y:S01]  /*ad80*/  FMUL R31, R76, R31 ;  /* 0x0000001f4c1f7220 */ /* 0x000fe20000400000 */
[----:B------:R-:W-:Y:S01]  /*ad90*/  FFMA R30, R83, R105, R30 ;  /* 0x00000069531e7223 */ /* 0x000fe2000000001e */
[----:B------:R-:W-:Y:S01]  /*ada0*/  SHF.L.U32 R127, R132, 0x10, RZ ;  /* 0x00000010847f7819 */ /* 0x000fe200000006ff */
[----:B------:R1:W-:Y:S01]  /*adb0*/  STS.128 [R176+0xc400], R16 ;  /* 0x00c40010b0007388 */ /* 0x0003e20000000c00 */
[----:B------:R-:W-:Y:S01]  /*adc0*/  F2FP.BF16.F32.PACK_AB R24, R25, R24 ;  /* 0x000000181918723e */ /* 0x000fe200000010ff */
[C---:B------:R-:W-:Y:S01]  /*add0*/  FFMA R31, R83.reuse, R106, R31 ;  /* 0x0000006a531f7223 */ /* 0x040fe2000000001f */
[C---:B------:R-:W-:Y:S01]  /*ade0*/  FMUL R28, R76.reuse, R32 ;  /* 0x000000204c1c7220 */ /* 0x040fe20000400000 */
[C---:B------:R-:W-:Y:S01]  /*adf0*/  FMUL R29, R76.reuse, R33 ;  /* 0x000000214c1d7220 */ /* 0x040fe20000400000 */
[----:B------:R-:W-:Y:S01]  /*ae00*/  FMUL R34, R76, R34 ;  /* 0x000000224c227220 */ /* 0x000fe20000400000 */
[----:B------:R-:W-:Y:S01]  /*ae10*/  LOP3.LUT R128, R132, 0xffff0000, RZ, 0xc0, !PT ;  /* 0xffff000084807812 */ /* 0x000fe200078ec0ff */
[----:B------:R-:W-:Y:S01]  /*ae20*/  FFMA R28, R83, R107, R28 ;  /* 0x0000006b531c7223 */ /* 0x000fe2000000001c */
[----:B------:R-:W-:Y:S01]  /*ae30*/  F2FP.BF16.F32.PACK_AB R25, R31, R30 ;  /* 0x0000001e1f19723e */ /* 0x000fe200000010ff */
[C---:B------:R-:W-:Y:S01]  /*ae40*/  FFMA R29, R83.reuse, R108, R29 ;  /* 0x0000006c531d7223 */ /* 0x040fe2000000001d */
[----:B------:R-:W-:Y:S01]  /*ae50*/  FFMA R34, R83, R109, R34 ;  /* 0x0000006d53227223 */ /* 0x000fe20000000022 */
[C---:B------:R-:W-:Y:S01]  /*ae60*/  FMUL R35, R76.reuse, R35 ;  /* 0x000000234c237220 */ /* 0x040fe20000400000 */
[----:B------:R-:W-:Y:S01]  /*ae70*/  SHF.L.U32 R129, R133, 0x10, RZ ;  /* 0x0000001085817819 */ /* 0x000fe200000006ff */
[C---:B------:R-:W-:Y:S01]  /*ae80*/  FMUL R32, R76.reuse, R36 ;  /* 0x000000244c207220 */ /* 0x040fe20000400000 */
[----:B------:R-:W-:Y:S01]  /*ae90*/  F2FP.BF16.F32.PACK_AB R26, R29, R28 ;  /* 0x0000001c1d1a723e */ /* 0x000fe200000010ff */
[C---:B------:R-:W-:Y:S01]  /*aea0*/  FFMA R35, R83.reuse, R110, R35 ;  /* 0x0000006e53237223 */ /* 0x040fe20000000023 */
[C---:B------:R-:W-:Y:S01]  /*aeb0*/  FMUL R33, R76.reuse, R37 ;  /* 0x000000254c217220 */ /* 0x040fe20000400000 */
[----:B------:R-:W-:Y:S01]  /*aec0*/  FFMA R32, R83, R111, R32 ;  /* 0x0000006f53207223 */ /* 0x000fe20000000020 */
        /* <DEDUP_REMOVED lines=29> */
[C---:B------:R-:W-:Y:S01]  /*b0a0*/  FMUL R47, R76.reuse, R47 ;  /* 0x0000002f4c2f7220 */ /* 0x040fe20000400000 */
[C---:B------:R-:W-:Y:S01]  /*b0b0*/  FMUL R44, R76.reuse, R48 ;  /* 0x000000304c2c7220 */ /* 0x040fe20000400000 */
[----:B------:R-:W-:Y:S01]  /*b0c0*/  FMUL R45, R76, R49 ;  /* 0x000000314c2d7220 */ /* 0x000fe20000400000 */
[----:B------:R1:W-:Y:S01]  /*b0d0*/  STS.128 [R173+0xc400], R32 ;  /* 0x00c40020ad007388 */ /* 0x0003e20000000c00 */
[C---:B------:R-:W-:Y:S01]  /*b0e0*/  SHF.L.U32 R135, R140.reuse, 0x10, RZ ;  /* 0x000000108c877819 */ /* 0x040fe200000006ff */
[----:B------:R-:W-:Y:S01]  /*b0f0*/  FFMA R46, R83, R121, R46 ;  /* 0x00000079532e7223 */ /* 0x000fe2000000002e */
[----:B------:R-:W-:Y:S01]  /*b100*/  F2FP.BF16.F32.PACK_AB R40, R41, R40 ;  /* 0x000000282928723e */ /* 0x000fe200000010ff */
[C---:B------:R-:W-:Y:S01]  /*b110*/  FFMA R47, R83.reuse, R122, R47 ;  /* 0x0000007a532f7223 */ /* 0x040fe2000000002f */
[C---:B------:R-:W-:Y:S01]  /*b120*/  FFMA R44, R83.reuse, R123, R44 ;  /* 0x0000007b532c7223 */ /* 0x040fe2000000002c */
[----:B------:R-:W-:Y:S01]  /*b130*/  LOP3.LUT R136, R140, 0xffff0000, RZ, 0xc0, !PT ;  /* 0xffff00008c887812 */ /* 0x000fe200078ec0ff */
[C---:B------:R-:W-:Y:S01]  /*b140*/  FFMA R45, R83.reuse, R124, R45 ;  /* 0x0000007c532d7223 */ /* 0x040fe2000000002d */
[C---:B------:R-:W-:Y:S01]  /*b150*/  FMUL R50, R76.reuse, R50 ;  /* 0x000000324c327220 */ /* 0x040fe20000400000 */
[C---:B------:R-:W-:Y:S01]  /*b160*/  FMUL R51, R76.reuse, R51 ;  /* 0x000000334c337220 */ /* 0x040fe20000400000 */
[C---:B------:R-:W-:Y:S01]  /*b170*/  FMUL R48, R76.reuse, R52 ;  /* 0x000000344c307220 */ /* 0x040fe20000400000 */
[C---:B------:R-:W-:Y:S01]  /*b180*/  FMUL R49, R76.reuse, R53 ;  /* 0x000000354c317220 */ /* 0x040fe20000400000 */
[C---:B------:R-:W-:Y:S01]  /*b190*/  FFMA R50, R83.reuse, R125, R50 ;  /* 0x0000007d53327223 */ /* 0x040fe20000000032 */
        /* <DEDUP_REMOVED lines=9> */
[----:B------:R-:W-:Y:S01]  /*b230*/  FFMA R55, R83, R130, R55 ;  /* 0x0000008253377223 */ /* 0x000fe20000000037 */
[C---:B------:R-:W-:Y:S01]  /*b240*/  FMUL R59, R76.reuse, R59 ;  /* 0x0000003b4c3b7220 */ /* 0x040fe20000400000 */
[----:B------:R-:W-:Y:S01]  /*b250*/  F2FP.BF16.F32.PACK_AB R41, R47, R46 ;  /* 0x0000002e2f29723e */ /* 0x000fe200000010ff */
[----:B------:R-:W-:Y:S01]  /*b260*/  FFMA R52, R83, R131, R52 ;  /* 0x0000008353347223 */ /* 0x000fe20000000034 */
[----:B------:R-:W-:Y:S01]  /*b270*/  F2FP.BF16.F32.PACK_AB R42, R45, R44 ;  /* 0x0000002c2d2a723e */ /* 0x000fe200000010ff */
[C---:B------:R-:W-:Y:S01]  /*b280*/  FMUL R56, R76.reuse, R60 ;  /* 0x0000003c4c387220 */ /* 0x040fe20000400000 */
[----:B------:R-:W-:Y:S01]  /*b290*/  F2FP.BF16.F32.PACK_AB R43, R51, R50 ;  /* 0x00000032332b723e */ /* 0x000fe200000010ff */
[----:B------:R-:W-:Y:S01]  /*b2a0*/  FFMA R53, R83, R132, R53 ;  /* 0x0000008453357223 */ /* 0x000fe20000000035 */
[----:B------:R-:W-:Y:S01]  /*b2b0*/  SHF.L.U32 R137, R141, 0x10, RZ ;  /* 0x000000108d897819 */ /* 0x000fe200000006ff */
[C---:B------:R-:W-:Y:S01]  /*b2c0*/  FMUL R57, R76.reuse, R61 ;  /* 0x0000003d4c397220 */ /* 0x040fe20000400000 */
[----:B------:R-:W-:Y:S01]  /*b2d0*/  FFMA R58, R83, R133, R58 ;  /* 0x00000085533a7223 */ /* 0x000fe2000000003a */
[----:B------:R1:W-:Y:S01]  /*b2e0*/  STS.128 [R172+0xc400], R40 ;  /* 0x00c40028ac007388 */ /* 0x0003e20000000c00 */
[----:B------:R-:W-:Y:S01]  /*b2f0*/  LOP3.LUT R138, R141, 0xffff0000, RZ, 0xc0, !PT ;  /* 0xffff00008d8a7812 */ /* 0x000fe200078ec0ff */
[----:B------:R-:W-:Y:S01]  /*b300*/  FMUL R62, R76, R62 ;  /* 0x0000003e4c3e7220 */ /* 0x000fe20000400000 */
[C---:B------:R-:W-:Y:S01]  /*b310*/  FFMA R59, R83.reuse, R134, R59 ;  /* 0x00000086533b7223 */ /* 0x040fe2000000003b */
[----:B------:R-:W-:Y:S01]  /*b320*/  SHF.L.U32 R139, R142, 0x10, RZ ;  /* 0x000000108e8b7819 */ /* 0x000fe200000006ff */
[----:B------:R-:W-:Y:S01]  /*b330*/  FMUL R63, R76, R63 ;  /* 0x0000003f4c3f7220 */ /* 0x000fe20000400000 */
[C---:B------:R-:W-:Y:S01]  /*b340*/  FFMA R56, R83.reuse, R135, R56 ;  /* 0x0000008753387223 */ /* 0x040fe20000000038 */
[----:B------:R-:W-:Y:S01]  /*b350*/  LOP3.LUT R140, R142, 0xffff0000, RZ, 0xc0, !PT ;  /* 0xffff00008e8c7812 */ /* 0x000fe200078ec0ff */
[C---:B------:R-:W-:Y:S01]  /*b360*/  FMUL R60, R76.reuse, R64 ;  /* 0x000000404c3c7220 */ /* 0x040fe20000400000 */
[----:B------:R-:W-:Y:S01]  /*b370*/  FFMA R57, R83, R136, R57 ;  /* 0x0000008853397223 */ /* 0x000fe20000000039 */
[----:B------:R-:W-:Y:S01]  /*b380*/  SHF.L.U32 R141, R143, 0x10, RZ ;  /* 0x000000108f8d7819 */ /* 0x000fe200000006ff */
[C---:B------:R-:W-:Y:S01]  /*b390*/  FMUL R61, R76.reuse, R65 ;  /* 0x000000414c3d7220 */ /* 0x040fe20000400000 */
[----:B------:R-:W-:Y:S01]  /*b3a0*/  FFMA R62, R83, R137, R62 ;  /* 0x00000089533e7223 */ /* 0x000fe2000000003e */
[----:B------:R-:W-:Y:S01]  /*b3b0*/  LOP3.LUT R142, R143, 0xffff0000, RZ, 0xc0, !PT ;  /* 0xffff00008f8e7812 */ /* 0x000fe200078ec0ff */
[C---:B------:R-:W-:Y:S01]  /*b3c0*/  FMUL R66, R76.reuse, R66 ;  /* 0x000000424c427220 */ /* 0x040fe20000400000 */
[----:B------:R-:W-:Y:S01]  /*b3d0*/  F2FP.BF16.F32.PACK_AB R48, R49, R48 ;  /* 0x000000303130723e */ /* 0x000fe200000010ff */
[----:B------:R-:W-:Y:S01]  /*b3e0*/  FFMA R63, R83, R138, R63 ;  /* 0x0000008a533f7223 */ /* 0x000fe2000000003f */
[----:B------:R-:W-:Y:S01]  /*b3f0*/  FMUL R67, R76, R67 ;  /* 0x000000434c437220 */ /* 0x000fe20000400000 */
        /* <DEDUP_REMOVED lines=12> */
[----:B------:R-:W-:Y:S03]  /*b4c0*/  ISETP.NE.AND P0, PT, R165, RZ, PT ;  /* 0x000000ffa500720c */ /* 0x000fe60003f05270 */
        /* <DEDUP_REMOVED lines=18> */
[----:B--2---:R-:W-:Y:S04]  /*b5f0*/  DEPBAR.LE SB0, 0x1 ;  /* 0x000080400000791a */ /* 0x004fe80000000000 */
.L_x_137:
[----:B------:R-:W-:Y:S05]  /*b600*/  BSYNC.RECONVERGENT B0 ;  /* 0x0000000000007941 */ /* 0x000fea0003800200 */
.L_x_136:
[----:B------:R-:W-:Y:S01]  /*b610*/  BAR.SYNC.DEFER_BLOCKING 0x1, 0x80 ;  /* 0x0042000000007b1d */ /* 0x000fe20000010000 */
[----:B------:R-:W-:Y:S09]  /*b620*/  UISETP.NE.AND UP0, UPT, UR49, -0x4, UPT ;  /* 0xfffffffc3100788c */ /* 0x000ff2000bf05270 */
[----:B------:R-:W-:Y:S05]  /*b630*/  BRA.U !UP0, `(.L_x_138) ;  /* 0x0000000108247547 */ /* 0x000fea000b800000 */
[----:B------:R-:W-:Y:S01]  /*b640*/  ISETP.NE.AND P0, PT, R174, RZ, PT ;  /* 0x000000ffae00720c */ /* 0x000fe20003f05270 */
[----:B------:R-:W-:Y:S01]  /*b650*/  IMAD.U32 R0, RZ, RZ, UR51 ;  /* 0x00000033ff007e24 */ /* 0x000fe2000f8e00ff */
[----:B------:R-:W-:Y:S04]  /*b660*/  UIADD3 UR51, UPT, UPT, UR51, 0x1, URZ ;  /* 0x0000000133337890 */ /* 0x000fe8000fffe0ff */
[----:B------:R-:W-:Y:S04]  /*b670*/  UISETP.NE.AND UP0, UPT, UR51, 0x4, UPT ;  /* 0x000000043300788c */ /* 0x000fe8000bf05270 */
[----:B------:R-:W-:Y:S03]  /*b680*/  USEL UR51, UR51, URZ, UP0 ;  /* 0x000000ff33337287 */ /* 0x000fe60008000000 */
[----:B------:R-:W-:Y:S05]  /*b690*/  @P0 LEA R0, R0, UR48, 0x3 ;  /* 0x0000003000000c11 */ /* 0x000fea000f8e18ff */
[----:B------:R-:W-:Y:S05]  /*b6a0*/  @P0 VIADD R0, R0, 0x70 ;  /* 0x0000007000000836 */ /* 0x000fea0000000000 */
[----:B------:R-:W-:Y:S04]  /*b6b0*/  @P0 PRMT R0, R179, 0x654, R0 ;  /* 0x00000654b3000816 */ /* 0x000fe80000000000 */
[----:B------:R2:W-:Y:S03]  /*b6c0*/  @P0 SYNCS.ARRIVE.TRANS64.RED.A1T0 RZ, [R0+URZ], RZ ;  /* 0x000000ff00ff09a7 */ /* 0x0005e600081004ff */
.L_x_138:
[----:B------:R-:W-:Y:S01]  /*b6d0*/  ISETP.NE.AND P1, PT, R166, RZ, PT ;  /* 0x000000ffa600720c */ /* 0x000fe20003f25270 */
[----:B--2---:R-:W-:Y:S01]  /*b6e0*/  IMAD.IADD R0, R77, 0x1, R152 ;  /* 0x000000014d007824 */ /* 0x004fe200078e0298 */
[----:B------:R-:W-:Y:S01]  /*b6f0*/  ISETP.NE.AND P0, PT, R169, 0x2, PT ;  /* 0x00000002a900780c */ /* 0x000fe20003f05270 */
[----:B------:R-:W-:Y:S01]  /*b700*/  UIADD3 UR49, UPT, UPT, UR49, 0x4, URZ ;  /* 0x0000000431317890 */ /* 0x000fe2000fffe0ff */
[----:B------:R-:W-:Y:S01]  /*b710*/  LOP3.LUT R79, R79, 0x1, RZ, 0x3c, !PT ;  /* 0x000000014f4f7812 */ /* 0x000fe200078e3cff */
[----:B------:R-:W-:Y:S01]  /*b720*/  IMAD.IADD R20, R75, 0x1, R150 ;  /* 0x000000014b147824 */ /* 0x000fe200078e0296 */
[----:B------:R-:W-:Y:S02]  /*b730*/  R2UR UR20, R0 ;  /* 0x00000000001472ca */ /* 0x000fe400000e0000 */
[----:B------:R-:W-:Y:S02]  /*b740*/  SEL R0, RZ, 0x1, P0 ;  /* 0x00000001ff007807 */ /* 0x000fe40000000000 */
[----:B------:R-:W-:Y:S02]  /*b750*/  SEL R169, R169, RZ, P0 ;  /* 0x000000ffa9a97207 */ /* 0x000fe40000000000 */
[----:B------:R-:W-:Y:S02]  /*b760*/  LOP3.LUT R161, R161, R0, RZ, 0x3c, !PT ;  /* 0x00000000a1a17212 */ /* 0x000fe400078e3cff */
[----:B------:R-:W-:Y:S01]  /*b770*/  @P1 R2UR UR36, R160 ;  /* 0x00000000a02412ca */ /* 0x000fe200000e0000 */
[----:B------:R-:W-:Y:S03]  /*b780*/  @!UPT UIADD3 URZ, UPT, UPT, URZ, URZ, URZ ;  /* 0x000000fffffff290 */ /* 0x000fe6000fffe0ff */
[----:B------:R-:W-:Y:S11]  /*b790*/  @P1 BRA `(.L_x_139) ;  /* 0xffffff9c00fc1947 */ /* 0x000ff6000383ffff */
[----:B------:R-:W-:Y:S01]  /*b7a0*/  SYNCS.ARRIVE.TRANS64.A1T0 RZ, [UR48+0xf0], RZ ;  /* 0x0000f0ffffff79a7 */ /* 0x000fe20008100030 */
[----:B------:R-:W-:-:S09]  /*b7b0*/  UISETP.NE.AND UP0, UPT, UR50, URZ, UPT ;  /* 0x000000ff3200728c */ /* 0x000fd2000bf05270 */
[----:B------:R-:W-:Y:S05]  /*b7c0*/  BRA.U !UP0, `(.L_x_140) ;  /* 0x0000000108487547 */ /* 0x000fea000b800000 */
[----:B------:R-:W2:Y:S02]  /*b7d0*/  LDCU.64 UR4, c[0x0][0xc90] ;  /* 0x00019200ff0477ac */ /* 0x000ea40008000a00 */
[----:B--2---:R-:W-:-:S04]  /*b7e0*/  UISETP.NE.U32.AND UP0, UPT, UR4, URZ, UPT ;  /* 0x000000ff0400728c */ /* 0x004fc8000bf05070 */
[----:B------:R-:W-:-:S09]  /*b7f0*/  UISETP.NE.AND.EX UP0, UPT, UR5, URZ, UPT, UP0 ;  /* 0x000000ff0500728c */ /* 0x000fd2000bf05300 */
[----:B------:R-:W-:Y:S05]  /*b800*/  BRA.U UP0, `(.L_x_141) ;  /* 0x00000001000c7547 */ /* 0x000fea000b800000 */
[----:B------:R-:W-:-:S13]  /*b810*/  FSETP.NEU.AND P0, PT, R83, RZ, PT ;  /* 0x000000ff5300720b */ /* 0x000fda0003f0d000 */
[----:B------:R-:W-:Y:S05]  /*b820*/  @!P0 EXIT ;  /* 0x000000000000894d */ /* 0x000fea0003800000 */
[----:B------:R-:W-:Y:S05]  /*b830*/  BRA `(.L_x_140) ;  /* 0x00000000002c7947 */ /* 0x000fea0003800000 */
.L_x_141:
[----:B------:R-:W-:Y:S01]  /*b840*/  ISETP.NE.AND P0, PT, R167, RZ, PT ;  /* 0x000000ffa700720c */ /* 0x000fe20003f05270 */
[----:B------:R-:W-:-:S12]  /*b850*/  BSSY.RECONVERGENT B0, `(.L_x_140) ;  /* 0x0000009000007945 */ /* 0x000fd80003800200 */
[----:B------:R-:W-:Y:S05]  /*b860*/  @P0 BRA `(.L_x_142) ;  /* 0x0000000000140947 */ /* 0x000fea0003800000 */
[----:B------:R-:W2:Y:S02]  /*b870*/  LDCU.64 UR4, c[0x0][0xc88] ;  /* 0x00019100ff0477ac */ /* 0x000ea40008000a00 */
[----:B--2---:R-:W-:-:S04]  /*b880*/  ISETP.NE.U32.AND P0, PT, RZ, UR4, PT ;  /* 0x00000004ff007c0c */ /* 0x004fc8000bf05070 */
[----:B------:R-:W-:-:S13]  /*b890*/  ISETP.NE.AND.EX P0, PT, RZ, UR5, PT, P0 ;  /* 0x00000005ff007c0c */ /* 0x000fda000bf05300 */
[----:B------:R-:W-:Y:S05]  /*b8a0*/  @!P0 EXIT ;  /* 0x000000000000894d */ /* 0x000fea0003800000 */
[----:B------:R-:W-:Y:S05]  /*b8b0*/  BRA `(.L_x_143) ;  /* 0x0000000000087947 */ /* 0x000fea0003800000 */
.L_x_142:
[----:B------:R-:W-:-:S13]  /*b8c0*/  FSETP.NEU.AND P0, PT, R83, RZ, PT ;  /* 0x000000ff5300720b */ /* 0x000fda0003f0d000 */
[----:B------:R-:W-:Y:S05]  /*b8d0*/  @!P0 EXIT ;  /* 0x000000000000894d */ /* 0x000fea0003800000 */
.L_x_143:
[----:B------:R-:W-:Y:S05]  /*b8e0*/  BSYNC.RECONVERGENT B0 ;  /* 0x0000000000007941 */ /* 0x000fea0003800200 */
.L_x_140:
[----:B------:R-:W-:Y:S01]  /*b8f0*/  ULEA UR4, UR51, UR48, 0x3 ;  /* 0x0000003033047291 */ /* 0x000fe2000f8e18ff */
[----:B------:R-:W-:-:S04]  /*b900*/  DEPBAR.LE SB0, 0x0 ;  /* 0x000080000000791a */ /* 0x000fc80000000000 */
[----:B------:R-:W-:-:S04]  /*b910*/  UIADD3 UR4, UPT, UPT, UR4, 0x70, URZ ;  /* 0x0000007004047890 */ /* 0x000fc8000fffe0ff */
[----:B------:R-:W-:-:S09]  /*b920*/  UPRMT UR4, UR37, 0x654, UR4 ;  /* 0x0000065425047896 */ /* 0x000fd20008000004 */
[----:B------:R-:W-:Y:S01]  /*b930*/  SYNCS.ARRIVE.TRANS64.RED.A1T0 RZ, [UR4], RZ ;  /* 0x000000ffffff79a7 */ /* 0x000fe20008100404 */
[----:B------:R-:W-:Y:S05]  /*b940*/  EXIT ;  /* 0x000000000000794d */ /* 0x000fea0003800000 */
.L_x_24:
[----:B------:R1:W1:Y:S02]  /*b950*/  SYNCS.PHASECHK.TRANS64.TRYWAIT P0, [R2+URZ+0xe0], R3 ;  /* 0x0000e003020075a7 */ /* 0x00026400080011ff */
[----:B-1----:R-:W-:Y:S05]  /*b960*/  @!P0 NANOSLEEP.SYNCS 0x989680 ;  /* 0x009896800000895d */ /* 0x002fea0003900000 */
[----:B------:R-:W1:Y:S02]  /*b970*/  @!P0 SYNCS.PHASECHK.TRANS64 P0, [R2+URZ+0xe0], R3 ;  /* 0x0000e003020085a7 */ /* 0x000e6400080010ff */
[----:B-1----:R-:W-:Y:S05]  /*b980*/  @!P0 BRA `(.L_x_24) ;  /* 0xfffffffc00f08947 */ /* 0x002fea000383ffff */
[----:B------:R-:W-:Y:S05]  /*b990*/  BRA `(.L_x_144) ;  /* 0xffffff5c00cc7947 */ /* 0x000fea000383ffff */
.L_x_27:
[----:B------:R-:W-:-:S07]  /*b9a0*/  MOV R2, UR33 ;  /* 0x0000002100027c02 */ /* 0x000fce0008000f00 */
.L_x_145:
[----:B------:R1:W1:Y:S02]  /*b9b0*/  SYNCS.PHASECHK.TRANS64.TRYWAIT P0, [R2+URZ+0x28], R5 ;  /* 0x00002805020075a7 */ /* 0x00026400080011ff */
[----:B-1----:R-:W-:Y:S05]  /*b9c0*/  @!P0 NANOSLEEP.SYNCS 0x989680 ;  /* 0x009896800000895d */ /* 0x002fea0003900000 */
[----:B------:R-:W1:Y:S02]  /*b9d0*/  @!P0 SYNCS.PHASECHK.TRANS64 P0, [R2+URZ+0x28], R5 ;  /* 0x00002805020085a7 */ /* 0x000e6400080010ff */
[----:B-1----:R-:W-:Y:S05]  /*b9e0*/  @!P0 BRA `(.L_x_145) ;  /* 0xfffffffc00f08947 */ /* 0x002fea000383ffff */
[----:B------:R-:W-:Y:S05]  /*b9f0*/  BRA `(.L_x_26) ;  /* 0xffffff6000187947 */ /* 0x000fea000383ffff */
.L_x_36:
[----:B-1----:R-:W-:-:S07]  /*ba00*/  MOV R2, UR33 ;  /* 0x0000002100027c02 */ /* 0x002fce0008000f00 */
.L_x_146:
[----:B-1----:R1:W2:Y:S02]  /*ba10*/  SYNCS.PHASECHK.TRANS64.TRYWAIT P0, [R2+URZ+0x28], R5 ;  /* 0x00002805020075a7 */ /* 0x0022a400080011ff */
[----:B--2---:R-:W-:Y:S05]  /*ba20*/  @!P0 NANOSLEEP.SYNCS 0x989680 ;  /* 0x009896800000895d */ /* 0x004fea0003900000 */
[----:B------:R-:W2:Y:S02]  /*ba30*/  @!P0 SYNCS.PHASECHK.TRANS64 P0, [R2+URZ+0x28], R5 ;  /* 0x00002805020085a7 */ /* 0x000ea400080010ff */
[----:B--2---:R-:W-:Y:S05]  /*ba40*/  @!P0 BRA `(.L_x_146) ;  /* 0xfffffffc00f08947 */ /* 0x004fea000383ffff */
[----:B------:R-:W-:Y:S05]  /*ba50*/  BRA `(.L_x_35) ;  /* 0xffffff6400307947 */ /* 0x000fea000383ffff */
.L_x_43:
[----:B-1----:R1:W2:Y:S02]  /*ba60*/  SYNCS.PHASECHK.TRANS64.TRYWAIT P0, [R2+URZ+0xa0], R3 ;  /* 0x0000a003020075a7 */ /* 0x0022a400080011ff */
[----:B--2---:R-:W-:Y:S05]  /*ba70*/  @!P0 NANOSLEEP.SYNCS 0x989680 ;  /* 0x009896800000895d */ /* 0x004fea0003900000 */
[----:B------:R-:W2:Y:S02]  /*ba80*/  @!P0 SYNCS.PHASECHK.TRANS64 P0, [R2+URZ+0xa0], R3 ;  /* 0x0000a003020085a7 */ /* 0x000ea400080010ff */
[----:B--2---:R-:W-:Y:S05]  /*ba90*/  @!P0 BRA `(.L_x_43) ;  /* 0xfffffffc00f08947 */ /* 0x004fea000383ffff */
[----:B------:R-:W-:Y:S05]  /*baa0*/  BRA `(.L_x_147) ;  /* 0xffffff6800247947 */ /* 0x000fea000383ffff */
.L_x_47:
[----:B----4-:R-:W-:-:S07]  /*bab0*/  MOV R0, UR4 ;  /* 0x0000000400007c02 */ /* 0x010fce0008000f00 */
.L_x_148:
[----:B-1----:R1:W2:Y:S02]  /*bac0*/  SYNCS.PHASECHK.TRANS64.TRYWAIT P0, [R0+URZ], R3 ;  /* 0x00000003000075a7 */ /* 0x0022a400080011ff */
[----:B--2---:R-:W-:Y:S05]  /*bad0*/  @!P0 NANOSLEEP.SYNCS 0x989680 ;  /* 0x009896800000895d */ /* 0x004fea0003900000 */
[----:B------:R-:W2:Y:S02]  /*bae0*/  @!P0 SYNCS.PHASECHK.TRANS64 P0, [R0+URZ], R3 ;  /* 0x00000003000085a7 */ /* 0x000ea400080010ff */
[----:B--2---:R-:W-:Y:S05]  /*baf0*/  @!P0 BRA `(.L_x_148) ;  /* 0xfffffffc00f08947 */ /* 0x004fea000383ffff */
[----:B------:R-:W-:Y:S05]  /*bb00*/  BRA `(.L_x_149) ;  /* 0xffffff6c00987947 */ /* 0x000fea000383ffff */
.L_x_48:
[----:B----4-:R-:W-:-:S07]  /*bb10*/  MOV R0, UR4 ;  /* 0x0000000400007c02 */ /* 0x010fce0008000f00 */
.L_x_150:
[----:B-1----:R1:W2:Y:S02]  /*bb20*/  SYNCS.PHASECHK.TRANS64.TRYWAIT P0, [R0+URZ], R3 ;  /* 0x00000003000075a7 */ /* 0x0022a400080011ff */
[----:B--2---:R-:W-:Y:S05]  /*bb30*/  @!P0 NANOSLEEP.SYNCS 0x989680 ;  /* 0x009896800000895d */ /* 0x004fea0003900000 */
[----:B------:R-:W2:Y:S02]  /*bb40*/  @!P0 SYNCS.PHASECHK.TRANS64 P0, [R0+URZ], R3 ;  /* 0x00000003000085a7 */ /* 0x000ea400080010ff */
[----:B--2---:R-:W-:Y:S05]  /*bb50*/  @!P0 BRA `(.L_x_150) ;  /* 0xfffffffc00f08947 */ /* 0x004fea000383ffff */
[----:B------:R-:W-:Y:S05]  /*bb60*/  BRA `(.L_x_151) ;  /* 0xffffff6c00a47947 */ /* 0x000fea000383ffff */
.L_x_49:
[----:B----4-:R-:W-:-:S07]  /*bb70*/  MOV R0, UR4 ;  /* 0x0000000400007c02 */ /* 0x010fce0008000f00 */
.L_x_152:
[----:B-1----:R1:W2:Y:S02]  /*bb80*/  SYNCS.PHASECHK.TRANS64.TRYWAIT P0, [R0+URZ], R3 ;  /* 0x00000003000075a7 */ /* 0x0022a400080011ff */
[----:B--2---:R-:W-:Y:S05]  /*bb90*/  @!P0 NANOSLEEP.SYNCS 0x989680 ;  /* 0x009896800000895d */ /* 0x004fea0003900000 */
[----:B------:R-:W2:Y:S02]  /*bba0*/  @!P0 SYNCS.PHASECHK.TRANS64 P0, [R0+URZ], R3 ;  /* 0x00000003000085a7 */ /* 0x000ea400080010ff */
[----:B--2---:R-:W-:Y:S05]  /*bbb0*/  @!P0 BRA `(.L_x_152) ;  /* 0xfffffffc00f08947 */ /* 0x004fea000383ffff */
[----:B------:R-:W-:Y:S05]  /*bbc0*/  BRA `(.L_x_153) ;  /* 0xffffff6c00b07947 */ /* 0x000fea000383ffff */
.L_x_50:
[----:B----4-:R-:W-:-:S07]  /*bbd0*/  MOV R0, UR4 ;  /* 0x0000000400007c02 */ /* 0x010fce0008000f00 */
.L_x_154:
[----:B-1----:R1:W2:Y:S02]  /*bbe0*/  SYNCS.PHASECHK.TRANS64.TRYWAIT P0, [R0+URZ], R3 ;  /* 0x00000003000075a7 */ /* 0x0022a400080011ff */
[----:B--2---:R-:W-:Y:S05]  /*bbf0*/  @!P0 NANOSLEEP.SYNCS 0x989680 ;  /* 0x009896800000895d */ /* 0x004fea0003900000 */
[----:B------:R-:W2:Y:S02]  /*bc00*/  @!P0 SYNCS.PHASECHK.TRANS64 P0, [R0+URZ], R3 ;  /* 0x00000003000085a7 */ /* 0x000ea400080010ff */
[----:B--2---:R-:W-:Y:S05]  /*bc10*/  @!P0 BRA `(.L_x_154) ;  /* 0xfffffffc00f08947 */ /* 0x004fea000383ffff */
[----:B------:R-:W-:Y:S05]  /*bc20*/  BRA `(.L_x_155) ;  /* 0xffffff6c00bc7947 */ /* 0x000fea000383ffff */
.L_x_53:
[----:B-1----:R1:W2:Y:S02]  /*bc30*/  SYNCS.PHASECHK.TRANS64.TRYWAIT P0, [R0+URZ+0xd0], R5 ;  /* 0x0000d005000075a7 */ /* 0x0022a400080011ff */
[----:B--2---:R-:W-:Y:S05]  /*bc40*/  @!P0 NANOSLEEP.SYNCS 0x989680 ;  /* 0x009896800000895d */ /* 0x004fea0003900000 */
[----:B------:R-:W2:Y:S02]  /*bc50*/  @!P0 SYNCS.PHASECHK.TRANS64 P0, [R0+URZ+0xd0], R5 ;  /* 0x0000d005000085a7 */ /* 0x000ea400080010ff */
[----:B--2---:R-:W-:Y:S05]  /*bc60*/  @!P0 BRA `(.L_x_53) ;  /* 0xfffffffc00f08947 */ /* 0x004fea000383ffff */
[----:B------:R-:W-:Y:S05]  /*bc70*/  BRA `(.L_x_156) ;  /* 0xffffff70001c7947 */ /* 0x000fea000383ffff */
.L_x_54:
[----:B------:R-:W-:-:S07]  /*bc80*/  MOV R0, UR5 ;  /* 0x0000000500007c02 */ /* 0x000fce0008000f00 */
.L_x_157:
[----:B-1----:R1:W2:Y:S02]  /*bc90*/  SYNCS.PHASECHK.TRANS64.TRYWAIT P0, [R0+URZ+0xb0], R7 ;  /* 0x0000b007000075a7 */ /* 0x0022a400080011ff */
[----:B--2---:R-:W-:Y:S05]  /*bca0*/  @!P0 NANOSLEEP.SYNCS 0x989680 ;  /* 0x009896800000895d */ /* 0x004fea0003900000 */
[----:B------:R-:W2:Y:S02]  /*bcb0*/  @!P0 SYNCS.PHASECHK.TRANS64 P0, [R0+URZ+0xb0], R7 ;  /* 0x0000b007000085a7 */ /* 0x000ea400080010ff */
[----:B--2---:R-:W-:Y:S05]  /*bcc0*/  @!P0 BRA `(.L_x_157) ;  /* 0xfffffffc00f08947 */ /* 0x004fea000383ffff */
[----:B------:R-:W-:Y:S05]  /*bcd0*/  BRA `(.L_x_158) ;  /* 0xffffff70002c7947 */ /* 0x000fea000383ffff */
.L_x_55:
[----:B-1----:R1:W2:Y:S02]  /*bce0*/  SYNCS.PHASECHK.TRANS64.TRYWAIT P1, [R0+URZ+0xa0], R5 ;  /* 0x0000a005000075a7 */ /* 0x0022a400080211ff */
[----:B--2---:R-:W-:Y:S05]  /*bcf0*/  @!P1 NANOSLEEP.SYNCS 0x989680 ;  /* 0x009896800000995d */ /* 0x004fea0003900000 */
[----:B------:R-:W2:Y:S02]  /*bd00*/  @!P1 SYNCS.PHASECHK.TRANS64 P1, [R0+URZ+0xa0], R5 ;  /* 0x0000a005000095a7 */ /* 0x000ea400080210ff */
[----:B--2---:R-:W-:Y:S05]  /*bd10*/  @!P1 BRA `(.L_x_55) ;  /* 0xfffffffc00f09947 */ /* 0x004fea000383ffff */
[----:B------:R-:W-:Y:S05]  /*bd20*/  BRA `(.L_x_159) ;  /* 0xffffff70005c7947 */ /* 0x000fea000383ffff */
.L_x_58:
[----:B------:R-:W-:-:S07]  /*bd30*/  MOV R0, UR5 ;  /* 0x0000000500007c02 */ /* 0x000fce0008000f00 */
.L_x_160:
[----:B-1----:R1:W2:Y:S02]  /*bd40*/  SYNCS.PHASECHK.TRANS64.TRYWAIT P0, [R0+URZ+0xb0], R3 ;  /* 0x0000b003000075a7 */ /* 0x0022a400080011ff */
[----:B--2---:R-:W-:Y:S05]  /*bd50*/  @!P0 NANOSLEEP.SYNCS 0x989680 ;  /* 0x009896800000895d */ /* 0x004fea0003900000 */
[----:B------:R-:W2:Y:S02]  /*bd60*/  @!P0 SYNCS.PHASECHK.TRANS64 P0, [R0+URZ+0xb0], R3 ;  /* 0x0000b003000085a7 */ /* 0x000ea400080010ff */
[----:B--2---:R-:W-:Y:S05]  /*bd70*/  @!P0 BRA `(.L_x_160) ;  /* 0xfffffffc00f08947 */ /* 0x004fea000383ffff */
[----:B------:R-:W-:Y:S05]  /*bd80*/  BRA `(.L_x_57) ;  /* 0xffffff7000b07947 */ /* 0x000fea000383ffff */
.L_x_65:
[----:B-1----:R1:W2:Y:S02]  /*bd90*/  SYNCS.PHASECHK.TRANS64.TRYWAIT P0, [R2+URZ+0xa0], R5 ;  /* 0x0000a005020075a7 */ /* 0x0022a400080011ff */
[----:B--2---:R-:W-:Y:S05]  /*bda0*/  @!P0 NANOSLEEP.SYNCS 0x989680 ;  /* 0x009896800000895d */ /* 0x004fea0003900000 */
[----:B------:R-:W2:Y:S02]  /*bdb0*/  @!P0 SYNCS.PHASECHK.TRANS64 P0, [R2+URZ+0xa0], R5 ;  /* 0x0000a005020085a7 */ /* 0x000ea400080010ff */
[----:B--2---:R-:W-:Y:S05]  /*bdc0*/  @!P0 BRA `(.L_x_65) ;  /* 0xfffffffc00f08947 */ /* 0x004fea000383ffff */
[----:B------:R-:W-:Y:S05]  /*bdd0*/  BRA `(.L_x_161) ;  /* 0xffffff7800747947 */ /* 0x000fea000383ffff */
.L_x_68:
[----:B------:R-:W-:-:S07]  /*bde0*/  MOV R2, UR19 ;  /* 0x0000001300027c02 */ /* 0x000fce0008000f00 */
.L_x_162:
[----:B-1----:R1:W2:Y:S02]  /*bdf0*/  SYNCS.PHASECHK.TRANS64.TRYWAIT P0, [R2+URZ], R5 ;  /* 0x00000005020075a7 */ /* 0x0022a400080011ff */
[----:B--2---:R-:W-:Y:S05]  /*be00*/  @!P0 NANOSLEEP.SYNCS 0x989680 ;  /* 0x009896800000895d */ /* 0x004fea0003900000 */
[----:B------:R-:W2:Y:S02]  /*be10*/  @!P0 SYNCS.PHASECHK.TRANS64 P0, [R2+URZ], R5 ;  /* 0x00000005020085a7 */ /* 0x000ea400080010ff */
[----:B--2---:R-:W-:Y:S05]  /*be20*/  @!P0 BRA `(.L_x_162) ;  /* 0xfffffffc00f08947 */ /* 0x004fea000383ffff */
[----:B------:R-:W-:Y:S05]  /*be30*/  BRA `(.L_x_67) ;  /* 0xffffff7800bc7947 */ /* 0x000fea000383ffff */
.L_x_69:
[----:B------:R-:W-:-:S07]  /*be40*/  MOV R2, UR9 ;  /* 0x0000000900027c02 */ /* 0x000fce0008000f00 */
.L_x_163:
[----:B-1----:R1:W2:Y:S02]  /*be50*/  SYNCS.PHASECHK.TRANS64.TRYWAIT P0, [R2+URZ+0xc8], R5 ;  /* 0x0000c805020075a7 */ /* 0x0022a400080011ff */
[----:B--2---:R-:W-:Y:S05]  /*be60*/  @!P0 NANOSLEEP.SYNCS 0x989680 ;  /* 0x009896800000895d */ /* 0x004fea0003900000 */
[----:B------:R-:W2:Y:S02]  /*be70*/  @!P0 SYNCS.PHASECHK.TRANS64 P0, [R2+URZ+0xc8], R5 ;  /* 0x0000c805020085a7 */ /* 0x000ea400080010ff */
[----:B--2---:R-:W-:Y:S05]  /*be80*/  @!P0 BRA `(.L_x_163) ;  /* 0xfffffffc00f08947 */ /* 0x004fea000383ffff */
[----:B------:R-:W-:Y:S05]  /*be90*/  BRA `(.L_x_164) ;  /* 0xffffff7c002c7947 */ /* 0x000fea000383ffff */
.L_x_72:
[----:B------:R-:W-:Y:S07]  /*bea0*/  MOV R2, UR10 ;  /* 0x0000000a00027c02 */ /* 0x000fee0008000f00 */
.L_x_165:
[----:B-1----:R1:W2:Y:S02]  /*beb0*/  SYNCS.PHASECHK.TRANS64.TRYWAIT P0, [R2+URZ], R5 ;  /* 0x00000005020075a7 */ /* 0x0022a400080011ff */
[----:B--2---:R-:W-:Y:S05]  /*bec0*/  @!P0 NANOSLEEP.SYNCS 0x989680 ;  /* 0x009896800000895d */ /* 0x004fea0003900000 */
[----:B------:R-:W2:Y:S02]  /*bed0*/  @!P0 SYNCS.PHASECHK.TRANS64 P0, [R2+URZ], R5 ;  /* 0x00000005020085a7 */ /* 0x000ea400080010ff */
[----:B--2---:R-:W-:Y:S05]  /*bee0*/  @!P0 BRA `(.L_x_165) ;  /* 0xfffffffc00f08947 */ /* 0x004fea000383ffff */
[----:B------:R-:W-:Y:S05]  /*bef0*/  BRA `(.L_x_71) ;  /* 0xffffff7c00887947 */ /* 0x000fea000383ffff */
.L_x_75:
[----:B------:R-:W-:-:S07]  /*bf00*/  MOV R0, UR9 ;  /* 0x0000000900007c02 */ /* 0x000fce0008000f00 */
.L_x_166:
[----:B-1----:R1:W3:Y:S02]  /*bf10*/  SYNCS.PHASECHK.TRANS64.TRYWAIT P0, [R0+URZ+0xf0], R3 ;  /* 0x0000f003000075a7 */ /* 0x0022e400080011ff */
[----:B---3--:R-:W-:Y:S05]  /*bf20*/  @!P0 NANOSLEEP.SYNCS 0x989680 ;  /* 0x009896800000895d */ /* 0x008fea0003900000 */
[----:B------:R-:W3:Y:S02]  /*bf30*/  @!P0 SYNCS.PHASECHK.TRANS64 P0, [R0+URZ+0xf0], R3 ;  /* 0x0000f003000085a7 */ /* 0x000ee400080010ff */
[----:B---3--:R-:W-:Y:S05]  /*bf40*/  @!P0 BRA `(.L_x_166) ;  /* 0xfffffffc00f08947 */ /* 0x008fea000383ffff */
[----:B------:R-:W-:Y:S05]  /*bf50*/  BRA `(.L_x_167) ;  /* 0xffffff8000887947 */ /* 0x000fea000383ffff */
.L_x_80:
[----:B--2---:R2:W4:Y:S02]  /*bf60*/  SYNCS.PHASECHK.TRANS64.TRYWAIT P0, [R0+URZ+0xa0], R3 ;  /* 0x0000a003000075a7 */ /* 0x00452400080011ff */
[----:B----4-:R-:W-:Y:S05]  /*bf70*/  @!P0 NANOSLEEP.SYNCS 0x989680 ;  /* 0x009896800000895d */ /* 0x010fea0003900000 */
[----:B------:R-:W4:Y:S02]  /*bf80*/  @!P0 SYNCS.PHASECHK.TRANS64 P0, [R0+URZ+0xa0], R3 ;  /* 0x0000a003000085a7 */ /* 0x000f2400080010ff */
[----:B----4-:R-:W-:Y:S05]  /*bf90*/  @!P0 BRA `(.L_x_80) ;  /* 0xfffffffc00f08947 */ /* 0x010fea000383ffff */
[----:B------:R-:W-:Y:S05]  /*bfa0*/  BRA `(.L_x_168) ;  /* 0xffffff8400907947 */ /* 0x000fea000383ffff */
.L_x_83:
[----:B------:R-:W-:Y:S07]  /*bfb0*/  MOV R0, UR4 ;  /* 0x0000000400007c02 */ /* 0x000fee0008000f00 */
.L_x_169:
[----:B-1----:R1:W2:Y:S02]  /*bfc0*/  SYNCS.PHASECHK.TRANS64.TRYWAIT P0, [R0+URZ+0x98], R3 ;  /* 0x00009803000075a7 */ /* 0x0022a400080011ff */
[----:B--2---:R-:W-:Y:S05]  /*bfd0*/  @!P0 NANOSLEEP.SYNCS 0x989680 ;  /* 0x009896800000895d */ /* 0x004fea0003900000 */
[----:B------:R-:W2:Y:S02]  /*bfe0*/  @!P0 SYNCS.PHASECHK.TRANS64 P0, [R0+URZ+0x98], R3 ;  /* 0x00009803000085a7 */ /* 0x000ea400080010ff */
[----:B--2---:R-:W-:Y:S05]  /*bff0*/  @!P0 BRA `(.L_x_169) ;  /* 0xfffffffc00f08947 */ /* 0x004fea000383ffff */
[----:B------:R-:W-:Y:S05]  /*c000*/  BRA `(.L_x_82) ;  /* 0xffffff8800887947 */ /* 0x000fea000383ffff */
.L_x_86:
[----:B------:R-:W-:Y:S07]  /*c010*/  MOV R3, UR4 ;  /* 0x0000000400037c02 */ /* 0x000fee0008000f00 */
.L_x_170:
[----:B-1----:R1:W2:Y:S02]  /*c020*/  SYNCS.PHASECHK.TRANS64.TRYWAIT P2, [R3+URZ+0x70], R38 ;  /* 0x00007026030075a7 */ /* 0x0022a400080411ff */
[----:B--2---:R-:W-:Y:S05]  /*c030*/  @!P2 NANOSLEEP.SYNCS 0x989680 ;  /* 0x009896800000a95d */ /* 0x004fea0003900000 */
[----:B------:R-:W2:Y:S02]  /*c040*/  @!P2 SYNCS.PHASECHK.TRANS64 P2, [R3+URZ+0x70], R38 ;  /* 0x000070260300a5a7 */ /* 0x000ea400080410ff */
[----:B--2---:R-:W-:Y:S05]  /*c050*/  @!P2 BRA `(.L_x_170) ;  /* 0xfffffffc00f0a947 */ /* 0x004fea000383ffff */
[----:B------:R-:W-:Y:S05]  /*c060*/  BRA `(.L_x_171) ;  /* 0xffffff8800e47947 */ /* 0x000fea000383ffff */
.L_x_87:
[----:B-1----:R-:W-:Y:S07]  /*c070*/  MOV R3, UR4 ;  /* 0x0000000400037c02 */ /* 0x002fee0008000f00 */
.L_x_172:
[----:B-1----:R1:W2:Y:S02]  /*c080*/  SYNCS.PHASECHK.TRANS64.TRYWAIT P0, [R3+URZ+0x78], R38 ;  /* 0x00007826030075a7 */ /* 0x0022a400080011ff */
[----:B--2---:R-:W-:Y:S05]  /*c090*/  @!P0 NANOSLEEP.SYNCS 0x989680 ;  /* 0x009896800000895d */ /* 0x004fea0003900000 */
[----:B------:R-:W2:Y:S02]  /*c0a0*/  @!P0 SYNCS.PHASECHK.TRANS64 P0, [R3+URZ+0x78], R38 ;  /* 0x00007826030085a7 */ /* 0x000ea400080010ff */
[----:B--2---:R-:W-:Y:S05]  /*c0b0*/  @!P0 BRA `(.L_x_172) ;  /* 0xfffffffc00f08947 */ /* 0x004fea000383ffff */
[----:B------:R-:W-:Y:S05]  /*c0c0*/  BRA `(.L_x_173) ;  /* 0xffffff8c002c7947 */ /* 0x000fea000383ffff */
.L_x_88:
[----:B-1----:R-:W-:Y:S07]  /*c0d0*/  MOV R3, UR4 ;  /* 0x0000000400037c02 */ /* 0x002fee0008000f00 */
.L_x_174:
[----:B-1----:R1:W2:Y:S02]  /*c0e0*/  SYNCS.PHASECHK.TRANS64.TRYWAIT P0, [R3+URZ+0x80], R38 ;  /* 0x00008026030075a7 */ /* 0x0022a400080011ff */
[----:B--2---:R-:W-:Y:S05]  /*c0f0*/  @!P0 NANOSLEEP.SYNCS 0x989680 ;  /* 0x009896800000895d */ /* 0x004fea0003900000 */
[----:B------:R-:W2:Y:S02]  /*c100*/  @!P0 SYNCS.PHASECHK.TRANS64 P0, [R3+URZ+0x80], R38 ;  /* 0x00008026030085a7 */ /* 0x000ea400080010ff */
[----:B--2---:R-:W-:Y:S05]  /*c110*/  @!P0 BRA `(.L_x_174) ;  /* 0xfffffffc00f08947 */ /* 0x004fea000383ffff */
[----:B------:R-:W-:Y:S05]  /*c120*/  BRA `(.L_x_175) ;  /* 0xffffff8c00747947 */ /* 0x000fea000383ffff */
.L_x_89:
[----:B-1----:R-:W-:Y:S07]  /*c130*/  MOV R3, UR4 ;  /* 0x0000000400037c02 */ /* 0x002fee0008000f00 */
.L_x_176:
[----:B-1----:R1:W2:Y:S02]  /*c140*/  SYNCS.PHASECHK.TRANS64.TRYWAIT P0, [R3+URZ+0x88], R38 ;  /* 0x00008826030075a7 */ /* 0x0022a400080011ff */
[----:B--2---:R-:W-:Y:S05]  /*c150*/  @!P0 NANOSLEEP.SYNCS 0x989680 ;  /* 0x009896800000895d */ /* 0x004fea0003900000 */
[----:B------:R-:W2:Y:S02]  /*c160*/  @!P0 SYNCS.PHASECHK.TRANS64 P0, [R3+URZ+0x88], R38 ;  /* 0x00008826030085a7 */ /* 0x000ea400080010ff */
[----:B--2---:R-:W-:Y:S05]  /*c170*/  @!P0 BRA `(.L_x_176) ;  /* 0xfffffffc00f08947 */ /* 0x004fea000383ffff */
[----:B------:R-:W-:Y:S05]  /*c180*/  BRA `(.L_x_177) ;  /* 0xffffff8c00bc7947 */ /* 0x000fea000383ffff */
.L_x_91:
[----:B------:R-:W-:-:S07]  /*c190*/  MOV R0, UR4 ;  /* 0x0000000400007c02 */ /* 0x000fce0008000f00 */
.L_x_178:
[----:B-1----:R1:W2:Y:S02]  /*c1a0*/  SYNCS.PHASECHK.TRANS64.TRYWAIT P0, [R0+URZ+0x70], R3 ;  /* 0x00007003000075a7 */ /* 0x0022a400080011ff */
[----:B--2---:R-:W-:Y:S05]  /*c1b0*/  @!P0 NANOSLEEP.SYNCS 0x989680 ;  /* 0x009896800000895d */ /* 0x004fea0003900000 */
[----:B------:R-:W2:Y:S02]  /*c1c0*/  @!P0 SYNCS.PHASECHK.TRANS64 P0, [R0+URZ+0x70], R3 ;  /* 0x00007003000085a7 */ /* 0x000ea400080010ff */
[----:B--2---:R-:W-:Y:S05]  /*c1d0*/  @!P0 BRA `(.L_x_178) ;  /* 0xfffffffc00f08947 */ /* 0x004fea000383ffff */
[----:B------:R-:W-:Y:S05]  /*c1e0*/  BRA `(.L_x_179) ;  /* 0xffffff9000887947 */ /* 0x000fea000383ffff */
.L_x_92:
[----:B-1----:R-:W-:-:S07]  /*c1f0*/  MOV R0, UR4 ;  /* 0x0000000400007c02 */ /* 0x002fce0008000f00 */
.L_x_180:
[----:B-1----:R1:W2:Y:S02]  /*c200*/  SYNCS.PHASECHK.TRANS64.TRYWAIT P0, [R0+URZ+0x78], R3 ;  /* 0x00007803000075a7 */ /* 0x0022a400080011ff */
[----:B--2---:R-:W-:Y:S05]  /*c210*/  @!P0 NANOSLEEP.SYNCS 0x989680 ;  /* 0x009896800000895d */ /* 0x004fea0003900000 */
[----:B------:R-:W2:Y:S02]  /*c220*/  @!P0 SYNCS.PHASECHK.TRANS64 P0, [R0+URZ+0x78], R3 ;  /* 0x00007803000085a7 */ /* 0x000ea400080010ff */
[----:B--2---:R-:W-:Y:S05]  /*c230*/  @!P0 BRA `(.L_x_180) ;  /* 0xfffffffc00f08947 */ /* 0x004fea000383ffff */
[----:B------:R-:W-:Y:S05]  /*c240*/  BRA `(.L_x_181) ;  /* 0xffffff9000787947 */ /* 0x000fea000383ffff */
.L_x_93:
[----:B-1----:R-:W-:-:S07]  /*c250*/  MOV R0, UR4 ;  /* 0x0000000400007c02 */ /* 0x002fce0008000f00 */
.L_x_182:
[----:B-1----:R1:W2:Y:S02]  /*c260*/  SYNCS.PHASECHK.TRANS64.TRYWAIT P0, [R0+URZ+0x80], R3 ;  /* 0x00008003000075a7 */ /* 0x0022a400080011ff */
[----:B--2---:R-:W-:Y:S05]  /*c270*/  @!P0 NANOSLEEP.SYNCS 0x989680 ;  /* 0x009896800000895d */ /* 0x004fea0003900000 */
[----:B------:R-:W2:Y:S02]  /*c280*/  @!P0 SYNCS.PHASECHK.TRANS64 P0, [R0+URZ+0x80], R3 ;  /* 0x00008003000085a7 */ /* 0x000ea400080010ff */
[----:B--2---:R-:W-:Y:S05]  /*c290*/  @!P0 BRA `(.L_x_182) ;  /* 0xfffffffc00f08947 */ /* 0x004fea000383ffff */
[----:B------:R-:W-:Y:S05]  /*c2a0*/  BRA `(.L_x_183) ;  /* 0xffffff9000687947 */ /* 0x000fea000383ffff */
.L_x_95:
[----:B--2---:R2:W3:Y:S02]  /*c2b0*/  SYNCS.PHASECHK.TRANS64.TRYWAIT P0, [R0+URZ+0xa0], R3 ;  /* 0x0000a003000075a7 */ /* 0x0044e400080011ff */
[----:B---3--:R-:W-:Y:S05]  /*c2c0*/  @!P0 NANOSLEEP.SYNCS 0x989680 ;  /* 0x009896800000895d */ /* 0x008fea0003900000 */
[----:B------:R-:W3:Y:S02]  /*c2d0*/  @!P0 SYNCS.PHASECHK.TRANS64 P0, [R0+URZ+0xa0], R3 ;  /* 0x0000a003000085a7 */ /* 0x000ee400080010ff */
[----:B---3--:R-:W-:Y:S05]  /*c2e0*/  @!P0 BRA `(.L_x_95) ;  /* 0xfffffffc00f08947 */ /* 0x008fea000383ffff */
[----:B------:R-:W-:Y:S05]  /*c2f0*/  BRA `(.L_x_184) ;  /* 0xffffff9400387947 */ /* 0x000fea000383ffff */
.L_x_106:
[----:B-1----:R-:W-:Y:S04]  /*c300*/  MOV R0, UR48 ;  /* 0x0000003000007c02 */ /* 0x002fe80008000f00 */
[----:B------:R1:W3:Y:S03]  /*c310*/  SYNCS.PHASECHK.TRANS64.TRYWAIT P0, [R0+URZ+0x50], R5 ;  /* 0x00005005000075a7 */ /* 0x0002e600080011ff */
[----:B---3--:R-:W-:Y:S05]  /*c320*/  @!P0 NANOSLEEP.SYNCS 0x989680 ;  /* 0x009896800000895d */ /* 0x008fea0003900000 */
[----:B------:R-:W3:Y:S02]  /*c330*/  @!P0 SYNCS.PHASECHK.TRANS64 P0, [R0+URZ+0x50], R5 ;  /* 0x00005005000085a7 */ /* 0x000ee400080010ff */
[----:B---3--:R-:W-:Y:S05]  /*c340*/  @!P0 BRA `(.L_x_106) ;  /* 0xfffffffc00ec8947 */ /* 0x008fea000383ffff */
[----:B------:R-:W-:Y:S05]  /*c350*/  BRA `(.L_x_105) ;  /* 0xffffffa000b47947 */ /* 0x000fea000383ffff */
.L_x_108:
[----:B-1----:R-:W-:Y:S04]  /*c360*/  MOV R0, UR48 ;  /* 0x0000003000007c02 */ /* 0x002fe80008000f00 */
[----:B------:R1:W4:Y:S03]  /*c370*/  SYNCS.PHASECHK.TRANS64.TRYWAIT P1, [R0+URZ+0xc0], R3 ;  /* 0x0000c003000075a7 */ /* 0x00032600080211ff */
[----:B----4-:R-:W-:Y:S05]  /*c380*/  @!P1 NANOSLEEP.SYNCS 0x989680 ;  /* 0x009896800000995d */ /* 0x010fea0003900000 */
[----:B------:R-:W4:Y:S02]  /*c390*/  @!P1 SYNCS.PHASECHK.TRANS64 P1, [R0+URZ+0xc0], R3 ;  /* 0x0000c003000095a7 */ /* 0x000f2400080210ff */
[----:B----4-:R-:W-:Y:S05]  /*c3a0*/  @!P1 BRA `(.L_x_108) ;  /* 0xfffffffc00ec9947 */ /* 0x010fea000383ffff */
[----:B------:R-:W-:Y:S05]  /*c3b0*/  BRA `(.L_x_107) ;  /* 0xffffffa000ec7947 */ /* 0x000fea000383ffff */
.L_x_117:
[----:B--2---:R2:W4:Y:S02]  /*c3c0*/  SYNCS.PHASECHK.TRANS64.TRYWAIT P0, [R3+URZ+0x50], R0 ;  /* 0x00005000030075a7 */ /* 0x00452400080011ff */
[----:B----4-:R-:W-:Y:S05]  /*c3d0*/  @!P0 NANOSLEEP.SYNCS 0x989680 ;  /* 0x009896800000895d */ /* 0x010fea0003900000 */
[----:B------:R-:W4:Y:S02]  /*c3e0*/  @!P0 SYNCS.PHASECHK.TRANS64 P0, [R3+URZ+0x50], R0 ;  /* 0x00005000030085a7 */ /* 0x000f2400080010ff */
[----:B----4-:R-:W-:Y:S05]  /*c3f0*/  @!P0 BRA `(.L_x_117) ;  /* 0xfffffffc00f08947 */ /* 0x010fea000383ffff */
[----:B------:R-:W-:Y:S05]  /*c400*/  BRA `(.L_x_116) ;  /* 0xffffffb400bc7947 */ /* 0x000fea000383ffff */
.L_x_125:
[----:B-1----:R1:W4:Y:S02]  /*c410*/  SYNCS.PHASECHK.TRANS64.TRYWAIT P0, [R3+URZ+0x50], R6 ;  /* 0x00005006030075a7 */ /* 0x00232400080011ff */
[----:B----4-:R-:W-:Y:S05]  /*c420*/  @!P0 NANOSLEEP.SYNCS 0x989680 ;  /* 0x009896800000895d */ /* 0x010fea0003900000 */
[----:B------:R-:W4:Y:S02]  /*c430*/  @!P0 SYNCS.PHASECHK.TRANS64 P0, [R3+URZ+0x50], R6 ;  /* 0x00005006030085a7 */ /* 0x000f2400080010ff */
[----:B----4-:R-:W-:Y:S05]  /*c440*/  @!P0 BRA `(.L_x_125) ;  /* 0xfffffffc00f08947 */ /* 0x010fea000383ffff */
[----:B------:R-:W-:Y:S05]  /*c450*/  BRA `(.L_x_124) ;  /* 0xffffffc800c07947 */ /* 0x000fea000383ffff */
.L_x_133:
[----:B-1----:R1:W2:Y:S02]  /*c460*/  SYNCS.PHASECHK.TRANS64.TRYWAIT P0, [R3+URZ+0x50], R0 ;  /* 0x00005000030075a7 */ /* 0x0022a400080011ff */
[----:B--2---:R-:W-:Y:S05]  /*c470*/  @!P0 NANOSLEEP.SYNCS 0x989680 ;  /* 0x009896800000895d */ /* 0x004fea0003900000 */
[----:B------:R-:W2:Y:S02]  /*c480*/  @!P0 SYNCS.PHASECHK.TRANS64 P0, [R3+URZ+0x50], R0 ;  /* 0x00005000030085a7 */ /* 0x000ea400080010ff */
[----:B--2---:R-:W-:Y:S05]  /*c490*/  @!P0 BRA `(.L_x_133) ;  /* 0xfffffffc00f08947 */ /* 0x004fea000383ffff */
[----:B------:R-:W-:Y:S05]  /*c4a0*/  BRA `(.L_x_132) ;  /* 0xffffffdc00bc7947 */ /* 0x000fea000383ffff */
        .weak           $__internal_0_$__cuda_sm10x_tcgen05_guardrail_trap_col_being_dealloced_not_returned_by_alloc
        .type           $__internal_0_$__cuda_sm10x_tcgen05_guardrail_trap_col_being_dealloced_not_returned_by_alloc,@function
        .size           $__internal_0_$__cuda_sm10x_tcgen05_guardrail_trap_col_being_dealloced_not_returned_by_alloc,($__internal_1_$__cuda_sm10x_tcgen05_guardrail_trap_phase_invalid_during_alloc - $__internal_0_$__cuda_sm10x_tcgen05_guardrail_trap_col_being_dealloced_not_returned_by_alloc)
$__internal_0_$__cuda_sm10x_tcgen05_guardrail_trap_col_being_dealloced_not_returned_by_alloc:
[----:B------:R-:W-:Y:S05]  /*c4b0*/  BPT.TRAP 0x1 ;  /* 0x000000040000795c */ /* 0x000fea0000300000 */
[----:B------:R-:W-:-:S04]  /*c4c0*/  HFMA2 R3, -RZ, RZ, 0, 0 ;  /* 0x00000000ff037431 */ /* 0x000fc800000001ff */
[----:B------:R-:W-:Y:S05]  /*c4d0*/  RET.REL.NODEC R2 `(_ZN7cutlass13device_kernelINS_4gemm6kernel13GemmUniversalIN4cute5tupleIJiiiiEEENS1_10collective13CollectiveMmaINS1_46MainloopSm100TmaUmmaWarpSpecializedBlockScaledILi5ELi2ELi1ENS5_IJNS4_1CILi1EEENSA_ILi2EEESB_EEEEENS5_IJNSA_ILi128EEENSA_ILi256EEESF_EEENS5_IJNS_12float_e2m1_tENS_13float_ue4m3_tEEEENS5_IJNS5_IJlSB_lEEENS4_6LayoutINS5_IJNS5_IJNS5_IJNSA_ILi32EEENSA_ILi4EEEEEEiEEENS5_IJNS5_IJNSA_ILi16EEESO_EEEiEEENS5_IJSB_iEEEEEENS5_IJST_NS5_IJNS5_IJNSA_ILi0EEESB_EEENSA_ILi512EEEEEENS5_IJSW_iEEEEEEEEEEESK_S13_NS4_8TiledMMAINS4_8MMA_AtomIJNS4_17SM100_MMA_MXF4_SSISI_SI_fSJ_Li128ELi256ELi16ELNS4_4UMMA5MajorE0ELS18_0ELNS17_7ScaleInE0ELS19_0EEEEEENSM_INS5_IJSB_SB_SB_EEENS5_IJSW_SW_SW_EEEEENS5_IJNS4_10UnderscoreES1F_S1F_EEEEENS5_IJNS4_23SM90_TMA_LOAD_MULTICASTES1I_EEENS5_IJNS4_14ComposedLayoutINS4_7SwizzleILi2ELi4ELi3EEENS4_18smem_ptr_flag_bitsILi4EEENSM_INS5_IJNSA_ILi8EEESF_EEENS5_IJSF_SB_EEEEEEENSM_INS5_IJNS5_IJNS5_IJSP_SB_EEESS_EEESB_NS5_IJSB_SC_EEEEEENS5_IJNS5_IJNS5_IJSS_SY_EEESX_EEESW_NS5_IJSO_SY_EEEEEEEEEEEvNS4_8identityENS5_IJNS4_13SM90_TMA_LOADES25_EEENS5_IJS1T_NSM_INS5_IJNS5_IJNS5_IJSP_SC_EEESS_EEESB_S1W_EEENS5_IJS1Z_SW_NS5_IJSO_NSA_ILi1024EEEEEEEEEEEEEEvS24_EENS_8epilogue10collective18CollectiveEpilogueINS2G_23Sm100TmaWarpSpecializedILi4ELi2ELi64ELb1ELb0EEEJSH_NS5_IJNSM_ISF_SB_EENSM_INSA_ILi64EEESB_EEEEENS_10bfloat16_tESL_S2P_SL_NS2G_6fusion15FusionCallbacksIS2K_NS2Q_17LinearCombinationIS2P_fS2P_fLNS_15FloatRoundStyleE2EEESH_S2O_JEEENS4_5SM1004TMEM4LOAD26SM100_TMEM_LOAD_32dp32b64xES25_NS1K_INS1L_ILi3ELi4ELi3EEENS1N_ILi16EEENSM_INS5_IJS1P_S2M_EEENS5_IJS2M_SB_EEEEEEENS4_39AutoVectorizingCopyWithAssumedAlignmentILi128EEENS4_14SM90_TMA_STOREES35_S37_S37_EEEvvEEEEvNT_6ParamsE) ;  /* 0xffffff3802c87950 */ /* 0x000fea0003c3ffff */
        .weak           $__internal_1_$__cuda_sm10x_tcgen05_guardrail_trap_phase_invalid_during_alloc
        .type           $__internal_1_$__cuda_sm10x_tcgen05_guardrail_trap_phase_invalid_during_alloc,@function
        .size           $__internal_1_$__cuda_sm10x_tcgen05_guardrail_trap_phase_invalid_during_alloc,($__internal_2_$__cuda_sm10x_tcgen05_guardrail_trap_unallocated_columns_being_dealloced - $__internal_1_$__cuda_sm10x_tcgen05_guardrail_trap_phase_invalid_during_alloc)
$__internal_1_$__cuda_sm10x_tcgen05_guardrail_trap_phase_invalid_during_alloc:
[----:B------:R-:W-:Y:S05]  /*c4e0*/  BPT.TRAP 0x1 ;  /* 0x000000040000795c */ /* 0x000fea0000300000 */
[----:B------:R-:W-:-:S04]  /*c4f0*/  MOV R3, 0x0 ;  /* 0x0000000000037802 */ /* 0x000fc80000000f00 */
[----:B------:R-:W-:Y:S05]  /*c500*/  RET.REL.NODEC R2 `(_ZN7cutlass13device_kernelINS_4gemm6kernel13GemmUniversalIN4cute5tupleIJiiiiEEENS1_10collective13CollectiveMmaINS1_46MainloopSm100TmaUmmaWarpSpecializedBlockScaledILi5ELi2ELi1ENS5_IJNS4_1CILi1EEENSA_ILi2EEESB_EEEEENS5_IJNSA_ILi128EEENSA_ILi256EEESF_EEENS5_IJNS_12float_e2m1_tENS_13float_ue4m3_tEEEENS5_IJNS5_IJlSB_lEEENS4_6LayoutINS5_IJNS5_IJNS5_IJNSA_ILi32EEENSA_ILi4EEEEEEiEEENS5_IJNS5_IJNSA_ILi16EEESO_EEEiEEENS5_IJSB_iEEEEEENS5_IJST_NS5_IJNS5_IJNSA_ILi0EEESB_EEENSA_ILi512EEEEEENS5_IJSW_iEEEEEEEEEEESK_S13_NS4_8TiledMMAINS4_8MMA_AtomIJNS4_17SM100_MMA_MXF4_SSISI_SI_fSJ_Li128ELi256ELi16ELNS4_4UMMA5MajorE0ELS18_0ELNS17_7ScaleInE0ELS19_0EEEEEENSM_INS5_IJSB_SB_SB_EEENS5_IJSW_SW_SW_EEEEENS5_IJNS4_10UnderscoreES1F_S1F_EEEEENS5_IJNS4_23SM90_TMA_LOAD_MULTICASTES1I_EEENS5_IJNS4_14ComposedLayoutINS4_7SwizzleILi2ELi4ELi3EEENS4_18smem_ptr_flag_bitsILi4EEENSM_INS5_IJNSA_ILi8EEESF_EEENS5_IJSF_SB_EEEEEEENSM_INS5_IJNS5_IJNS5_IJSP_SB_EEESS_EEESB_NS5_IJSB_SC_EEEEEENS5_IJNS5_IJNS5_IJSS_SY_EEESX_EEESW_NS5_IJSO_SY_EEEEEEEEEEEvNS4_8identityENS5_IJNS4_13SM90_TMA_LOADES25_EEENS5_IJS1T_NSM_INS5_IJNS5_IJNS5_IJSP_SC_EEESS_EEESB_S1W_EEENS5_IJS1Z_SW_NS5_IJSO_NSA_ILi1024EEEEEEEEEEEEEEvS24_EENS_8epilogue10collective18CollectiveEpilogueINS2G_23Sm100TmaWarpSpecializedILi4ELi2ELi64ELb1ELb0EEEJSH_NS5_IJNSM_ISF_SB_EENSM_INSA_ILi64EEESB_EEEEENS_10bfloat16_tESL_S2P_SL_NS2G_6fusion15FusionCallbacksIS2K_NS2Q_17LinearCombinationIS2P_fS2P_fLNS_15FloatRoundStyleE2EEESH_S2O_JEEENS4_5SM1004TMEM4LOAD26SM100_TMEM_LOAD_32dp32b64xES25_NS1K_INS1L_ILi3ELi4ELi3EEENS1N_ILi16EEENSM_INS5_IJS1P_S2M_EEENS5_IJS2M_SB_EEEEEEENS4_39AutoVectorizingCopyWithAssumedAlignmentILi128EEENS4_14SM90_TMA_STOREES35_S37_S37_EEEvvEEEEvNT_6ParamsE) ;  /* 0xffffff3802bc7950 */ /* 0x000fea0003c3ffff */
        .weak           $__internal_2_$__cuda_sm10x_tcgen05_guardrail_trap_unallocated_columns_being_dealloced
        .type           $__internal_2_$__cuda_sm10x_tcgen05_guardrail_trap_unallocated_columns_being_dealloced,@function
        .size           $__internal_2_$__cuda_sm10x_tcgen05_guardrail_trap_unallocated_columns_being_dealloced,(.L_x_186 - $__internal_2_$__cuda_sm10x_tcgen05_guardrail_trap_unallocated_columns_being_dealloced)
$__internal_2_$__cuda_sm10x_tcgen05_guardrail_trap_unallocated_columns_being_dealloced:
[----:B------:R-:W-:Y:S05]  /*c510*/  BPT.TRAP 0x1 ;  /* 0x000000040000795c */ /* 0x000fea0000300000 */
[----:B------:R-:W-:-:S04]  /*c520*/  HFMA2 R3, -RZ, RZ, 0, 0 ;  /* 0x00000000ff037431 */ /* 0x000fc800000001ff */
[----:B------:R-:W-:Y:S05]  /*c530*/  RET.REL.NODEC R2 `(_ZN7cutlass13device_kernelINS_4gemm6kernel13GemmUniversalIN4cute5tupleIJiiiiEEENS1_10collective13CollectiveMmaINS1_46MainloopSm100TmaUmmaWarpSpecializedBlockScaledILi5ELi2ELi1ENS5_IJNS4_1CILi1EEENSA_ILi2EEESB_EEEEENS5_IJNSA_ILi128EEENSA_ILi256EEESF_EEENS5_IJNS_12float_e2m1_tENS_13float_ue4m3_tEEEENS5_IJNS5_IJlSB_lEEENS4_6LayoutINS5_IJNS5_IJNS5_IJNSA_ILi32EEENSA_ILi4EEEEEEiEEENS5_IJNS5_IJNSA_ILi16EEESO_EEEiEEENS5_IJSB_iEEEEEENS5_IJST_NS5_IJNS5_IJNSA_ILi0EEESB_EEENSA_ILi512EEEEEENS5_IJSW_iEEEEEEEEEEESK_S13_NS4_8TiledMMAINS4_8MMA_AtomIJNS4_17SM100_MMA_MXF4_SSISI_SI_fSJ_Li128ELi256ELi16ELNS4_4UMMA5MajorE0ELS18_0ELNS17_7ScaleInE0ELS19_0EEEEEENSM_INS5_IJSB_SB_SB_EEENS5_IJSW_SW_SW_EEEEENS5_IJNS4_10UnderscoreES1F_S1F_EEEEENS5_IJNS4_23SM90_TMA_LOAD_MULTICASTES1I_EEENS5_IJNS4_14ComposedLayoutINS4_7SwizzleILi2ELi4ELi3EEENS4_18smem_ptr_flag_bitsILi4EEENSM_INS5_IJNSA_ILi8EEESF_EEENS5_IJSF_SB_EEEEEEENSM_INS5_IJNS5_IJNS5_IJSP_SB_EEESS_EEESB_NS5_IJSB_SC_EEEEEENS5_IJNS5_IJNS5_IJSS_SY_EEESX_EEESW_NS5_IJSO_SY_EEEEEEEEEEEvNS4_8identityENS5_IJNS4_13SM90_TMA_LOADES25_EEENS5_IJS1T_NSM_INS5_IJNS5_IJNS5_IJSP_SC_EEESS_EEESB_S1W_EEENS5_IJS1Z_SW_NS5_IJSO_NSA_ILi1024EEEEEEEEEEEEEEvS24_EENS_8epilogue10collective18CollectiveEpilogueINS2G_23Sm100TmaWarpSpecializedILi4ELi2ELi64ELb1ELb0EEEJSH_NS5_IJNSM_ISF_SB_EENSM_INSA_ILi64EEESB_EEEEENS_10bfloat16_tESL_S2P_SL_NS2G_6fusion15FusionCallbacksIS2K_NS2Q_17LinearCombinationIS2P_fS2P_fLNS_15FloatRoundStyleE2EEESH_S2O_JEEENS4_5SM1004TMEM4LOAD26SM100_TMEM_LOAD_32dp32b64xES25_NS1K_INS1L_ILi3ELi4ELi3EEENS1N_ILi16EEENSM_INS5_IJS1P_S2M_EEENS5_IJS2M_SB_EEEEEEENS4_39AutoVectorizingCopyWithAssumedAlignmentILi128EEENS4_14SM90_TMA_STOREES35_S37_S37_EEEvvEEEEvNT_6ParamsE) ;  /* 0xffffff3802b07950 */ /* 0x000fea0003c3ffff */
.L_x_185:
[----:B------:R-:W-:-:S00]  /*c540*/  BRA `(.L_x_185) ;  /* 0xfffffffc00fc7947 */ /* 0x000fc0000383ffff */
[----:B------:R-:W-:-:S00]  /*c550*/  NOP ;  /* 0x0000000000007918 */ /* 0x000fc00000000000 */
        /* <DEDUP_REMOVED lines=10> */
.L_x_186:


//--------------------- .nv.global.init           --------------------------
	.section	.nv.global.init,"aw",@progbits
.nv.global.init:
	.type		$str$29,@object
	.size		$str$29,($str$30 - $str$29)
$str$29:
        /*0000*/ 	.byte	0x28, 0x61, 0x64, 0x64, 0x72, 0x65, 0x73, 0x73, 0x20, 0x26, 0x20, 0x6d, 0x61, 0x73, 0x6b, 0x29
        /*0010*/ 	.byte	0x20, 0x3d, 0x3d, 0x20, 0x30, 0x00
	.type		$str$30,@object
	.size		$str$30,($str$26 - $str$30)
$str$30:
        /*0016*/ 	.byte	0x2f, 0x74, 0x6d, 0x70, 0x2f, 0x63, 0x75, 0x74, 0x6c, 0x61, 0x73, 0x73, 0x5f, 0x73, 0x77, 0x65
        /*0026*/ 	.byte	0x65, 0x70, 0x5f, 0x73, 0x72, 0x63, 0x2f, 0x69, 0x6e, 0x63, 0x6c, 0x75, 0x64, 0x65, 0x2f, 0x63
        /*0036*/ 	.byte	0x75, 0x74, 0x65, 0x2f, 0x70, 0x6f, 0x69, 0x6e, 0x74, 0x65, 0x72, 0x5f, 0x66, 0x6c, 0x61, 0x67
        /*0046*/ 	.byte	0x67, 0x65, 0x64, 0x2e, 0x68, 0x70, 0x70, 0x00
	.type		$str$26,@object
	.size		$str$26,($str$25 - $str$26)
$str$26:
        /*004e*/ 	.byte	0x2f, 0x74, 0x6d, 0x70, 0x2f, 0x63, 0x75, 0x74, 0x6c, 0x61, 0x73, 0x73, 0x5f, 0x73, 0x77, 0x65
        /*005e*/ 	.byte	0x65, 0x70, 0x5f, 0x73, 0x72, 0x63, 0x2f, 0x69, 0x6e, 0x63, 0x6c, 0x75, 0x64, 0x65, 0x2f, 0x63
        /*006e*/ 	.byte	0x75, 0x74, 0x65, 0x2f, 0x61, 0x74, 0x6f, 0x6d, 0x2f, 0x63, 0x6f, 0x70, 0x79, 0x5f, 0x74, 0x72
        /*007e*/ 	.byte	0x61, 0x69, 0x74, 0x73, 0x5f, 0x73, 0x6d, 0x31, 0x30, 0x30, 0x2e, 0x68, 0x70, 0x70, 0x00
	.type		$str$25,@object
	.size		$str$25,(__unnamed_1 - $str$25)
$str$25:
        /*008d*/ 	.byte	0x28, 0x28, 0x75, 0x69, 0x6e, 0x74, 0x33, 0x32, 0x5f, 0x74, 0x28, 0x74, 0x68, 0x72, 0x65, 0x61
        /*009d*/ 	.byte	0x64, 0x49, 0x64, 0x78, 0x2e, 0x78, 0x29, 0x20, 0x2f, 0x20, 0x33, 0x32, 0x29, 0x20, 0x25, 0x20
        /*00ad*/ 	.byte	0x34, 0x29, 0x20, 0x3d, 0x3d, 0x20, 0x28, 0x28, 0x28, 0x74, 0x6d, 0x65, 0x6d, 0x5f, 0x61, 0x64
        /*00bd*/ 	.byte	0x64, 0x72, 0x20, 0x3e, 0x3e, 0x20, 0x31, 0x36, 0x29, 0x20, 0x2f, 0x20, 0x33, 0x32, 0x29, 0x20
        /*00cd*/ 	.byte	0x25, 0x20, 0x34, 0x29, 0x00
	.type		__unnamed_1,@object
	.size		__unnamed_1,(__unnamed_2 - __unnamed_1)
__unnamed_1:
        /*00d2*/ 	.byte	0x61, 0x75, 0x74, 0x6f, 0x20, 0x63, 0x75, 0x74, 0x65, 0x3a, 0x3a, 0x61, 0x73, 0x5f, 0x70, 0x6f
        /* <DEDUP_REMOVED lines=24> */
        /*0262*/ 	.byte	0x38, 0x31, 0x39, 0x32, 0x3e, 0x3e, 0x3e, 0x3e, 0x5d, 0x00
	.type		__unnamed_2,@object
	.size		__unnamed_2,(.L_2 - __unnamed_2)
__unnamed_2:
        /* <DEDUP_REMOVED lines=43> */
        /*051c*/ 	.byte	0x74, 0x65, 0x3a, 0x3a, 0x43, 0x3c, 0x30, 0x3e, 0x3e, 0x3e, 0x3e, 0x5d, 0x00
.L_2:


//--------------------- .nv.shared._ZN7cutlass13device_kernelINS_4gemm6kernel13GemmUniversalIN4cute5tupleIJiiiiEEENS1_10collective13CollectiveMmaINS1_46MainloopSm100TmaUmmaWarpSpecializedBlockScaledILi5ELi2ELi1ENS5_IJNS4_1CILi1EEENSA_ILi2EEESB_EEEEENS5_IJNSA_ILi128EEENSA_ILi256EEESF_EEENS5_IJNS_12float_e2m1_tENS_13float_ue4m3_tEEEENS5_IJNS5_IJlSB_lEEENS4_6LayoutINS5_IJNS5_IJNS5_IJNSA_ILi32EEENSA_ILi4EEEEEEiEEENS5_IJNS5_IJNSA_ILi16EEESO_EEEiEEENS5_IJSB_iEEEEEENS5_IJST_NS5_IJNS5_IJNSA_ILi0EEESB_EEENSA_ILi512EEEEEENS5_IJSW_iEEEEEEEEEEESK_S13_NS4_8TiledMMAINS4_8MMA_AtomIJNS4_17SM100_MMA_MXF4_SSISI_SI_fSJ_Li128ELi256ELi16ELNS4_4UMMA5MajorE0ELS18_0ELNS17_7ScaleInE0ELS19_0EEEEEENSM_INS5_IJSB_SB_SB_EEENS5_IJSW_SW_SW_EEEEENS5_IJNS4_10UnderscoreES1F_S1F_EEEEENS5_IJNS4_23SM90_TMA_LOAD_MULTICASTES1I_EEENS5_IJNS4_14ComposedLayoutINS4_7SwizzleILi2ELi4ELi3EEENS4_18smem_ptr_flag_bitsILi4EEENSM_INS5_IJNSA_ILi8EEESF_EEENS5_IJSF_SB_EEEEEEENSM_INS5_IJNS5_IJNS5_IJSP_SB_EEESS_EEESB_NS5_IJSB_SC_EEEEEENS5_IJNS5_IJNS5_IJSS_SY_EEESX_EEESW_NS5_IJSO_SY_EEEEEEEEEEEvNS4_8identityENS5_IJNS4_13SM90_TMA_LOADES25_EEENS5_IJS1T_NSM_INS5_IJNS5_IJNS5_IJSP_SC_EEESS_EEESB_S1W_EEENS5_IJS1Z_SW_NS5_IJSO_NSA_ILi1024EEEEEEEEEEEEEEvS24_EENS_8epilogue10collective18CollectiveEpilogueINS2G_23Sm100TmaWarpSpecializedILi4ELi2ELi64ELb1ELb0EEEJSH_NS5_IJNSM_ISF_SB_EENSM_INSA_ILi64EEESB_EEEEENS_10bfloat16_tESL_S2P_SL_NS2G_6fusion15FusionCallbacksIS2K_NS2Q_17LinearCombinationIS2P_fS2P_fLNS_15FloatRoundStyleE2EEESH_S2O_JEEENS4_5SM1004TMEM4LOAD26SM100_TMEM_LOAD_32dp32b64xES25_NS1K_INS1L_ILi3ELi4ELi3EEENS1N_ILi16EEENSM_INS5_IJS1P_S2M_EEENS5_IJS2M_SB_EEEEEEENS4_39AutoVectorizingCopyWithAssumedAlignmentILi128EEENS4_14SM90_TMA_STOREES35_S37_S37_EEEvvEEEEvNT_6ParamsE --------------------------
	.section	.nv.shared._ZN7cutlass13device_kernelINS_4gemm6kernel13GemmUniversalIN4cute5tupleIJiiiiEEENS1_10collective13CollectiveMmaINS1_46MainloopSm100TmaUmmaWarpSpecializedBlockScaledILi5ELi2ELi1ENS5_IJNS4_1CILi1EEENSA_ILi2EEESB_EEEEENS5_IJNSA_ILi128EEENSA_ILi256EEESF_EEENS5_IJNS_12float_e2m1_tENS_13float_ue4m3_tEEEENS5_IJNS5_IJlSB_lEEENS4_6LayoutINS5_IJNS5_IJNS5_IJNSA_ILi32EEENSA_ILi4EEEEEEiEEENS5_IJNS5_IJNSA_ILi16EEESO_EEEiEEENS5_IJSB_iEEEEEENS5_IJST_NS5_IJNS5_IJNSA_ILi0EEESB_EEENSA_ILi512EEEEEENS5_IJSW_iEEEEEEEEEEESK_S13_NS4_8TiledMMAINS4_8MMA_AtomIJNS4_17SM100_MMA_MXF4_SSISI_SI_fSJ_Li128ELi256ELi16ELNS4_4UMMA5MajorE0ELS18_0ELNS17_7ScaleInE0ELS19_0EEEEEENSM_INS5_IJSB_SB_SB_EEENS5_IJSW_SW_SW_EEEEENS5_IJNS4_10UnderscoreES1F_S1F_EEEEENS5_IJNS4_23SM90_TMA_LOAD_MULTICASTES1I_EEENS5_IJNS4_14ComposedLayoutINS4_7SwizzleILi2ELi4ELi3EEENS4_18smem_ptr_flag_bitsILi4EEENSM_INS5_IJNSA_ILi8EEESF_EEENS5_IJSF_SB_EEEEEEENSM_INS5_IJNS5_IJNS5_IJSP_SB_EEESS_EEESB_NS5_IJSB_SC_EEEEEENS5_IJNS5_IJNS5_IJSS_SY_EEESX_EEESW_NS5_IJSO_SY_EEEEEEEEEEEvNS4_8identityENS5_IJNS4_13SM90_TMA_LOADES25_EEENS5_IJS1T_NSM_INS5_IJNS5_IJNS5_IJSP_SC_EEESS_EEESB_S1W_EEENS5_IJS1Z_SW_NS5_IJSO_NSA_ILi1024EEEEEEEEEEEEEEvS24_EENS_8epilogue10collective18CollectiveEpilogueINS2G_23Sm100TmaWarpSpecializedILi4ELi2ELi64ELb1ELb0EEEJSH_NS5_IJNSM_ISF_SB_EENSM_INSA_ILi64EEESB_EEEEENS_10bfloat16_tESL_S2P_SL_NS2G_6fusion15FusionCallbacksIS2K_NS2Q_17LinearCombinationIS2P_fS2P_fLNS_15FloatRoundStyleE2EEESH_S2O_JEEENS4_5SM1004TMEM4LOAD26SM100_TMEM_LOAD_32dp32b64xES25_NS1K_INS1L_ILi3ELi4ELi3EEENS1N_ILi16EEENSM_INS5_IJS1P_S2M_EEENS5_IJS2M_SB_EEEEEEENS4_39AutoVectorizingCopyWithAssumedAlignmentILi128EEENS4_14SM90_TMA_STOREES35_S37_S37_EEEvvEEEEvNT_6ParamsE,"aw",@nobits
	.sectionflags	@""
	.align	16
	.zero		1024


//--------------------- .nv.shared.reserved.0     --------------------------
	.section	.nv.shared.reserved.0,"aw",@nobits
	.weak		__nv_reservedSMEM_offset_0_alias
	.size		__nv_reservedSMEM_offset_0_alias, 0, 64
	.other		__nv_reservedSMEM_offset_0_alias,@"STO_CUDA_RESERVED_SHARED STV_DEFAULT"
__nv_reservedSMEM_offset_0_alias:
	.zero		0
.nv.shared.reserved.0:
	.zero		64
	.weak		__nv_reservedSMEM_tcgen05_partition
	.type		__nv_reservedSMEM_tcgen05_partition,@object
	.size		__nv_reservedSMEM_tcgen05_partition,(.L_0 - __nv_reservedSMEM_tcgen05_partition)
__nv_reservedSMEM_tcgen05_partition:
	.zero		32
.L_0:


//--------------------- .nv.global                --------------------------
	.section	.nv.global,"aw",@nobits
.nv.global:
	.type		_ZN40_INTERNAL_bc5214d3_4_k_cu_56df1981_211144cute1_E,@object
	.size		_ZN40_INTERNAL_bc5214d3_4_k_cu_56df1981_211144cute1_E,(_ZN40_INTERNAL_bc5214d3_4_k_cu_56df1981_211144cuda3std3__45__cpo6cbeginE - _ZN40_INTERNAL_bc5214d3_4_k_cu_56df1981_211144cute1_E)
_ZN40_INTERNAL_bc5214d3_4_k_cu_56df1981_211144cute1_E:
	.zero		1
	.type		_ZN40_INTERNAL_bc5214d3_4_k_cu_56df1981_211144cuda3std3__45__cpo6cbeginE,@object
	.size		_ZN40_INTERNAL_bc5214d3_4_k_cu_56df1981_211144cuda3std3__45__cpo6cbeginE,(_ZN40_INTERNAL_bc5214d3_4_k_cu_56df1981_211144cuda3std3__48in_placeE - _ZN40_INTERNAL_bc5214d3_4_k_cu_56df1981_211144cuda3std3__45__cpo6cbeginE)
_ZN40_INTERNAL_bc5214d3_4_k_cu_56df1981_211144cuda3std3__45__cpo6cbeginE:
	.zero		1
	.type		_ZN40_INTERNAL_bc5214d3_4_k_cu_56df1981_211144cuda3std3__48in_placeE,@object
	.size		_ZN40_INTERNAL_bc5214d3_4_k_cu_56df1981_211144cuda3std3__48in_placeE,(_ZN40_INTERNAL_bc5214d3_4_k_cu_56df1981_211144cuda3std6ranges3__45__cpo9iter_moveE - _ZN40_INTERNAL_bc5214d3_4_k_cu_56df1981_211144cuda3std3__48in_placeE)
_ZN40_INTERNAL_bc5214d3_4_k_cu_56df1981_211144cuda3std3__48in_placeE:
	.zero		1
	.type		_ZN40_INTERNAL_bc5214d3_4_k_cu_56df1981_211144cuda3std6ranges3__45__cpo9iter_moveE,@object
	.size		_ZN40_INTERNAL_bc5214d3_4_k_cu_56df1981_211144cuda3std6ranges3__45__cpo9iter_moveE,(_ZN40_INTERNAL_bc5214d3_4_k_cu_56df1981_211144cuda3std3__45__cpo5beginE - _ZN40_INTERNAL_bc5214d3_4_k_cu_56df1981_211144cuda3std6ranges3__45__cpo9iter_moveE)
_ZN40_INTERNAL_bc5214d3_4_k_cu_56df1981_211144cuda3std6ranges3__45__cpo9iter_moveE:
	.zero		1
	.type		_ZN40_INTERNAL_bc5214d3_4_k_cu_56df1981_211144cuda3std3__45__cpo5beginE,@object
	.size		_ZN40_INTERNAL_bc5214d3_4_k_cu_56df1981_211144cuda3std3__45__cpo5beginE,(_ZN40_INTERNAL_bc5214d3_4_k_cu_56df1981_211144cuda3std3__442_GLOBAL__N__bc5214d3_4_k_cu_56df1981_211146ignoreE - _ZN40_INTERNAL_bc5214d3_4_k_cu_56df1981_211144cuda3std3__45__cpo5beginE)
_ZN40_INTERNAL_bc5214d3_4_k_cu_56df1981_211144cuda3std3__45__cpo5beginE:
	.zero		1
	.type		_ZN40_INTERNAL_bc5214d3_4_k_cu_56df1981_211144cuda3std3__442_GLOBAL__N__bc5214d3_4_k_cu_56df1981_211146ignoreE,@object
	.size		_ZN40_INTERNAL_bc5214d3_4_k_cu_56df1981_211144cuda3std3__442_GLOBAL__N__bc5214d3_4_k_cu_56df1981_211146ignoreE,(_ZN40_INTERNAL_bc5214d3_4_k_cu_56df1981_211144cute7productE - _ZN40_INTERNAL_bc5214d3_4_k_cu_56df1981_211144cuda3std3__442_GLOBAL__N__bc5214d3_4_k_cu_56df1981_211146ignoreE)
_ZN40_INTERNAL_bc5214d3_4_k_cu_56df1981_211144cuda3std3__442_GLOBAL__N__bc5214d3_4_k_cu_56df1981_211146ignoreE:
	.zero		1
	.type		_ZN40_INTERNAL_bc5214d3_4_k_cu_56df1981_211144cute7productE,@object
	.size		_ZN40_INTERNAL_bc5214d3_4_k_cu_56df1981_211144cute7productE,(_ZN40_INTERNAL_bc5214d3_4_k_cu_56df1981_211144cuda3std3__45__cpo3endE - _ZN40_INTERNAL_bc5214d3_4_k_cu_56df1981_211144cute7productE)
_ZN40_INTERNAL_bc5214d3_4_k_cu_56df1981_211144cute7productE:
	.zero		1
	.type		_ZN40_INTERNAL_bc5214d3_4_k_cu_56df1981_211144cuda3std3__45__cpo3endE,@object
	.size		_ZN40_INTERNAL_bc5214d3_4_k_cu_56df1981_211144cuda3std3__45__cpo3endE,(_ZN40_INTERNAL_bc5214d3_4_k_cu_56df1981_211144cuda3std3__419piecewise_constructE - _ZN40_INTERNAL_bc5214d3_4_k_cu_56df1981_211144cuda3std3__45__cpo3endE)
_ZN40_INTERNAL_bc5214d3_4_k_cu_56df1981_211144cuda3std3__45__cpo3endE:
	.zero		1
	.type		_ZN40_INTERNAL_bc5214d3_4_k_cu_56df1981_211144cuda3std3__419piecewise_constructE,@object
	.size		_ZN40_INTERNAL_bc5214d3_4_k_cu_56df1981_211144cuda3std3__419piecewise_constructE,(_ZN40_INTERNAL_bc5214d3_4_k_cu_56df1981_211144cuda3std3__45__cpo4cendE - _ZN40_INTERNAL_bc5214d3_4_k_cu_56df1981_211144cuda3std3__419piecewise_constructE)
_ZN40_INTERNAL_bc5214d3_4_k_cu_56df1981_211144cuda3std3__419piecewise_constructE:
	.zero		1
	.type		_ZN40_INTERNAL_bc5214d3_4_k_cu_56df1981_211144cuda3std3__45__cpo4cendE,@object
	.size		_ZN40_INTERNAL_bc5214d3_4_k_cu_56df1981_211144cuda3std3__45__cpo4cendE,(_ZN40_INTERNAL_bc5214d3_4_k_cu_56df1981_211144cuda3std6ranges3__45__cpo4swapE - _ZN40_INTERNAL_bc5214d3_4_k_cu_56df1981_211144cuda3std3__45__cpo4cendE)
_ZN40_INTERNAL_bc5214d3_4_k_cu_56df1981_211144cuda3std3__45__cpo4cendE:
	.zero		1
	.type		_ZN40_INTERNAL_bc5214d3_4_k_cu_56df1981_211144cuda3std6ranges3__45__cpo4swapE,@object
	.size		_ZN40_INTERNAL_bc5214d3_4_k_cu_56df1981_211144cuda3std6ranges3__45__cpo4swapE,(.L_10 - _ZN40_INTERNAL_bc5214d3_4_k_cu_56df1981_211144cuda3std6ranges3__45__cpo4swapE)
_ZN40_INTERNAL_bc5214d3_4_k_cu_56df1981_211144cuda3std6ranges3__45__cpo4swapE:
	.zero		1
.L_10:


//--------------------- .nv.constant0._ZN7cutlass13device_kernelINS_4gemm6kernel13GemmUniversalIN4cute5tupleIJiiiiEEENS1_10collective13CollectiveMmaINS1_46MainloopSm100TmaUmmaWarpSpecializedBlockScaledILi5ELi2ELi1ENS5_IJNS4_1CILi1EEENSA_ILi2EEESB_EEEEENS5_IJNSA_ILi128EEENSA_ILi256EEESF_EEENS5_IJNS_12float_e2m1_tENS_13float_ue4m3_tEEEENS5_IJNS5_IJlSB_lEEENS4_6LayoutINS5_IJNS5_IJNS5_IJNSA_ILi32EEENSA_ILi4EEEEEEiEEENS5_IJNS5_IJNSA_ILi16EEESO_EEEiEEENS5_IJSB_iEEEEEENS5_IJST_NS5_IJNS5_IJNSA_ILi0EEESB_EEENSA_ILi512EEEEEENS5_IJSW_iEEEEEEEEEEESK_S13_NS4_8TiledMMAINS4_8MMA_AtomIJNS4_17SM100_MMA_MXF4_SSISI_SI_fSJ_Li128ELi256ELi16ELNS4_4UMMA5MajorE0ELS18_0ELNS17_7ScaleInE0ELS19_0EEEEEENSM_INS5_IJSB_SB_SB_EEENS5_IJSW_SW_SW_EEEEENS5_IJNS4_10UnderscoreES1F_S1F_EEEEENS5_IJNS4_23SM90_TMA_LOAD_MULTICASTES1I_EEENS5_IJNS4_14ComposedLayoutINS4_7SwizzleILi2ELi4ELi3EEENS4_18smem_ptr_flag_bitsILi4EEENSM_INS5_IJNSA_ILi8EEESF_EEENS5_IJSF_SB_EEEEEEENSM_INS5_IJNS5_IJNS5_IJSP_SB_EEESS_EEESB_NS5_IJSB_SC_EEEEEENS5_IJNS5_IJNS5_IJSS_SY_EEESX_EEESW_NS5_IJSO_SY_EEEEEEEEEEEvNS4_8identityENS5_IJNS4_13SM90_TMA_LOADES25_EEENS5_IJS1T_NSM_INS5_IJNS5_IJNS5_IJSP_SC_EEESS_EEESB_S1W_EEENS5_IJS1Z_SW_NS5_IJSO_NSA_ILi1024EEEEEEEEEEEEEEvS24_EENS_8epilogue10collective18CollectiveEpilogueINS2G_23Sm100TmaWarpSpecializedILi4ELi2ELi64ELb1ELb0EEEJSH_NS5_IJNSM_ISF_SB_EENSM_INSA_ILi64EEESB_EEEEENS_10bfloat16_tESL_S2P_SL_NS2G_6fusion15FusionCallbacksIS2K_NS2Q_17LinearCombinationIS2P_fS2P_fLNS_15FloatRoundStyleE2EEESH_S2O_JEEENS4_5SM1004TMEM4LOAD26SM100_TMEM_LOAD_32dp32b64xES25_NS1K_INS1L_ILi3ELi4ELi3EEENS1N_ILi16EEENSM_INS5_IJS1P_S2M_EEENS5_IJS2M_SB_EEEEEEENS4_39AutoVectorizingCopyWithAssumedAlignmentILi128EEENS4_14SM90_TMA_STOREES35_S37_S37_EEEvvEEEEvNT_6ParamsE --------------------------
	.section	.nv.constant0._ZN7cutlass13device_kernelINS_4gemm6kernel13GemmUniversalIN4cute5tupleIJiiiiEEENS1_10collective13CollectiveMmaINS1_46MainloopSm100TmaUmmaWarpSpecializedBlockScaledILi5ELi2ELi1ENS5_IJNS4_1CILi1EEENSA_ILi2EEESB_EEEEENS5_IJNSA_ILi128EEENSA_ILi256EEESF_EEENS5_IJNS_12float_e2m1_tENS_13float_ue4m3_tEEEENS5_IJNS5_IJlSB_lEEENS4_6LayoutINS5_IJNS5_IJNS5_IJNSA_ILi32EEENSA_ILi4EEEEEEiEEENS5_IJNS5_IJNSA_ILi16EEESO_EEEiEEENS5_IJSB_iEEEEEENS5_IJST_NS5_IJNS5_IJNSA_ILi0EEESB_EEENSA_ILi512EEEEEENS5_IJSW_iEEEEEEEEEEESK_S13_NS4_8TiledMMAINS4_8MMA_AtomIJNS4_17SM100_MMA_MXF4_SSISI_SI_fSJ_Li128ELi256ELi16ELNS4_4UMMA5MajorE0ELS18_0ELNS17_7ScaleInE0ELS19_0EEEEEENSM_INS5_IJSB_SB_SB_EEENS5_IJSW_SW_SW_EEEEENS5_IJNS4_10UnderscoreES1F_S1F_EEEEENS5_IJNS4_23SM90_TMA_LOAD_MULTICASTES1I_EEENS5_IJNS4_14ComposedLayoutINS4_7SwizzleILi2ELi4ELi3EEENS4_18smem_ptr_flag_bitsILi4EEENSM_INS5_IJNSA_ILi8EEESF_EEENS5_IJSF_SB_EEEEEEENSM_INS5_IJNS5_IJNS5_IJSP_SB_EEESS_EEESB_NS5_IJSB_SC_EEEEEENS5_IJNS5_IJNS5_IJSS_SY_EEESX_EEESW_NS5_IJSO_SY_EEEEEEEEEEEvNS4_8identityENS5_IJNS4_13SM90_TMA_LOADES25_EEENS5_IJS1T_NSM_INS5_IJNS5_IJNS5_IJSP_SC_EEESS_EEESB_S1W_EEENS5_IJS1Z_SW_NS5_IJSO_NSA_ILi1024EEEEEEEEEEEEEEvS24_EENS_8epilogue10collective18CollectiveEpilogueINS2G_23Sm100TmaWarpSpecializedILi4ELi2ELi64ELb1ELb0EEEJSH_NS5_IJNSM_ISF_SB_EENSM_INSA_ILi64EEESB_EEEEENS_10bfloat16_tESL_S2P_SL_NS2G_6fusion15FusionCallbacksIS2K_NS2Q_17LinearCombinationIS2P_fS2P_fLNS_15FloatRoundStyleE2EEESH_S2O_JEEENS4_5SM1004TMEM4LOAD26SM100_TMEM_LOAD_32dp32b64xES25_NS1K_INS1L_ILi3ELi4ELi3EEENS1N_ILi16EEENSM_INS5_IJS1P_S2M_EEENS5_IJS2M_SB_EEEEEEENS4_39AutoVectorizingCopyWithAssumedAlignmentILi128EEENS4_14SM90_TMA_STOREES35_S37_S37_EEEvvEEEEvNT_6ParamsE,"a",@progbits
	.sectionflags	@""
	.align	4
.nv.constant0._ZN7cutlass13device_kernelINS_4gemm6kernel13GemmUniversalIN4cute5tupleIJiiiiEEENS1_10collective13CollectiveMmaINS1_46MainloopSm100TmaUmmaWarpSpecializedBlockScaledILi5ELi2ELi1ENS5_IJNS4_1CILi1EEENSA_ILi2EEESB_EEEEENS5_IJNSA_ILi128EEENSA_ILi256EEESF_EEENS5_IJNS_12float_e2m1_tENS_13float_ue4m3_tEEEENS5_IJNS5_IJlSB_lEEENS4_6LayoutINS5_IJNS5_IJNS5_IJNSA_ILi32EEENSA_ILi4EEEEEEiEEENS5_IJNS5_IJNSA_ILi16EEESO_EEEiEEENS5_IJSB_iEEEEEENS5_IJST_NS5_IJNS5_IJNSA_ILi0EEESB_EEENSA_ILi512EEEEEENS5_IJSW_iEEEEEEEEEEESK_S13_NS4_8TiledMMAINS4_8MMA_AtomIJNS4_17SM100_MMA_MXF4_SSISI_SI_fSJ_Li128ELi256ELi16ELNS4_4UMMA5MajorE0ELS18_0ELNS17_7ScaleInE0ELS19_0EEEEEENSM_INS5_IJSB_SB_SB_EEENS5_IJSW_SW_SW_EEEEENS5_IJNS4_10UnderscoreES1F_S1F_EEEEENS5_IJNS4_23SM90_TMA_LOAD_MULTICASTES1I_EEENS5_IJNS4_14ComposedLayoutINS4_7SwizzleILi2ELi4ELi3EEENS4_18smem_ptr_flag_bitsILi4EEENSM_INS5_IJNSA_ILi8EEESF_EEENS5_IJSF_SB_EEEEEEENSM_INS5_IJNS5_IJNS5_IJSP_SB_EEESS_EEESB_NS5_IJSB_SC_EEEEEENS5_IJNS5_IJNS5_IJSS_SY_EEESX_EEESW_NS5_IJSO_SY_EEEEEEEEEEEvNS4_8identityENS5_IJNS4_13SM90_TMA_LOADES25_EEENS5_IJS1T_NSM_INS5_IJNS5_IJNS5_IJSP_SC_EEESS_EEESB_S1W_EEENS5_IJS1Z_SW_NS5_IJSO_NSA_ILi1024EEEEEEEEEEEEEEvS24_EENS_8epilogue10collective18CollectiveEpilogueINS2G_23Sm100TmaWarpSpecializedILi4ELi2ELi64ELb1ELb0EEEJSH_NS5_IJNSM_ISF_SB_EENSM_INSA_ILi64EEESB_EEEEENS_10bfloat16_tESL_S2P_SL_NS2G_6fusion15FusionCallbacksIS2K_NS2Q_17LinearCombinationIS2P_fS2P_fLNS_15FloatRoundStyleE2EEESH_S2O_JEEENS4_5SM1004TMEM4LOAD26SM100_TMEM_LOAD_32dp32b64xES25_NS1K_INS1L_ILi3ELi4ELi3EEENS1N_ILi16EEENSM_INS5_IJS1P_S2M_EEENS5_IJS2M_SB_EEEEEEENS4_39AutoVectorizingCopyWithAssumedAlignmentILi128EEENS4_14SM90_TMA_STOREES35_S37_S37_EEEvvEEEEvNT_6ParamsE:
	.zero		3968


//--------------------- SYMBOLS --------------------------

	.type		.nv.reservedSmem.offset0,@object
	.size		.nv.reservedSmem.offset0,0x4
	.type		.nv.reservedSmem.cap,@object
	.size		.nv.reservedSmem.cap,0x4
	.type		__assertfail,@function
